	.target	sm_90a

	.elftype	@"ET_EXEC"


//--------------------- .note.nv.tkinfo           --------------------------
	.section	.note.nv.tkinfo,"",@"SHT_NOTE"
	.sectionflags	@"SHF_NOTE_NV_TKINFO"
	.tkinfo
        /*0018*/ 	.word	0x00000002
        /*0030*/ 	.string	""
        /*0030*/ 	.string	"ptxas"
        /*0030*/ 	.string	"Cuda compilation tools, release 13.0, V13.0.88"
        /*0030*/ 	.string	"Build cuda_13.0.r13.0/compiler.36424714_0"
        /*0030*/ 	.string	"-arch sm_90a -m 64 "



//--------------------- .note.nv.cuinfo           --------------------------
	.section	.note.nv.cuinfo,"",@"SHT_NOTE"
	.sectionflags	@"SHF_NOTE_NV_CUINFO"
        /*0018*/ 	.short	0x0002
        /*001a*/ 	.short	0x005a
        /*001c*/ 	.short	0x0082
	.zero		2


//--------------------- .nv.info                  --------------------------
	.section	.nv.info,"",@"SHT_CUDA_INFO"
	.align	4


	//----- nvinfo : EIATTR_REGCOUNT
	.align		4
        /*0000*/ 	.byte	0x04, 0x2f
        /*0002*/ 	.short	(.L_15 - .L_14)
	.align		4
.L_14:
        /*0004*/ 	.word	index@(_ZN7cutlass13device_kernelINS_4gemm6kernel13GemmUniversalINS1_17GroupProblemShapeIN4cute5tupleIJiiiEEEEENS1_10collective13CollectiveMmaINS1_39MainloopSm90ArrayTmaGmmaWarpSpecializedILi6ENS6_IJNS5_1CILi1EEESD_SD_EEENS1_43KernelPtrArrayTmaWarpSpecializedCooperativeEEENS6_IJNSC_ILi128EEESH_NSC_ILi64EEEEEENS_10bfloat16_tEPNS6_IJlSD_NSC_ILi0EEEEEESK_SN_NS5_8TiledMMAINS5_8MMA_AtomIJNS5_4SM904GMMA28MMA_64x128x16_F32BF16BF16_SSILNSR_5MajorE0ELST_0ELNSR_7ScaleInE1ELSU_1EEEEEENS5_6LayoutINS6_IJNSC_ILi2EEESD_SD_EEENS6_IJSD_SL_SL_EEEEENS6_IJNS5_10UnderscoreES12_S12_EEEEENS5_13SM90_TMA_LOADENS5_14ComposedLayoutINS5_7SwizzleILi3ELi4ELi3EEENS5_18smem_ptr_flag_bitsILi16EEENSX_INS6_IJNSC_ILi8EEESI_EEENS6_IJSI_SD_EEEEEEEvNS5_8identityES15_S1F_vS1G_EENS_8epilogue10collective18CollectiveEpilogueINS1I_30Sm90PtrArrayTmaWarpSpecializedILi4ELi2ELi16ELb1ELb0ELi2EEEJSJ_NS6_IJSH_NSC_ILi32EEEEEENS_6half_tEPNS6_IJSD_lSL_EEES1P_S1R_NS1I_6fusion15FusionCallbacksIS1M_NS1S_17LinearCombinationIS1P_fS1P_fLNS_15FloatRoundStyleE2EEESJ_S1O_JEEES15_NS16_IS18_S1A_NSX_INS6_IJSI_S1B_EEENS6_IJSD_SI_EEEEEEENS5_17SM75_U16x8_LDSM_TENS5_14SM90_TMA_STOREES21_NS5_17SM90_U16x8_STSM_TENS5_9Copy_AtomIJNS5_17SM90_U32x4_STSM_NES1P_EEEvEEEvvEEEEvNT_6ParamsE)
        /*0008*/ 	.word	0x000000a8


	//----- nvinfo : EIATTR_FRAME_SIZE
	.align		4
.L_15:
        /*000c*/ 	.byte	0x04, 0x11
        /*000e*/ 	.short	(.L_17 - .L_16)
	.align		4
.L_16:
        /*0010*/ 	.word	index@($__internal_0_$__cuda_sm20_div_u64)
        /*0014*/ 	.word	0x00000000


	//----- nvinfo : EIATTR_FRAME_SIZE
	.align		4
.L_17:
        /*0018*/ 	.byte	0x04, 0x11
        /*001a*/ 	.short	(.L_19 - .L_18)
	.align		4
.L_18:
        /*001c*/ 	.word	index@(_ZN7cutlass13device_kernelINS_4gemm6kernel13GemmUniversalINS1_17GroupProblemShapeIN4cute5tupleIJiiiEEEEENS1_10collective13CollectiveMmaINS1_39MainloopSm90ArrayTmaGmmaWarpSpecializedILi6ENS6_IJNS5_1CILi1EEESD_SD_EEENS1_43KernelPtrArrayTmaWarpSpecializedCooperativeEEENS6_IJNSC_ILi128EEESH_NSC_ILi64EEEEEENS_10bfloat16_tEPNS6_IJlSD_NSC_ILi0EEEEEESK_SN_NS5_8TiledMMAINS5_8MMA_AtomIJNS5_4SM904GMMA28MMA_64x128x16_F32BF16BF16_SSILNSR_5MajorE0ELST_0ELNSR_7ScaleInE1ELSU_1EEEEEENS5_6LayoutINS6_IJNSC_ILi2EEESD_SD_EEENS6_IJSD_SL_SL_EEEEENS6_IJNS5_10UnderscoreES12_S12_EEEEENS5_13SM90_TMA_LOADENS5_14ComposedLayoutINS5_7SwizzleILi3ELi4ELi3EEENS5_18smem_ptr_flag_bitsILi16EEENSX_INS6_IJNSC_ILi8EEESI_EEENS6_IJSI_SD_EEEEEEEvNS5_8identityES15_S1F_vS1G_EENS_8epilogue10collective18CollectiveEpilogueINS1I_30Sm90PtrArrayTmaWarpSpecializedILi4ELi2ELi16ELb1ELb0ELi2EEEJSJ_NS6_IJSH_NSC_ILi32EEEEEENS_6half_tEPNS6_IJSD_lSL_EEES1P_S1R_NS1I_6fusion15FusionCallbacksIS1M_NS1S_17LinearCombinationIS1P_fS1P_fLNS_15FloatRoundStyleE2EEESJ_S1O_JEEES15_NS16_IS18_S1A_NSX_INS6_IJSI_S1B_EEENS6_IJSD_SI_EEEEEEENS5_17SM75_U16x8_LDSM_TENS5_14SM90_TMA_STOREES21_NS5_17SM90_U16x8_STSM_TENS5_9Copy_AtomIJNS5_17SM90_U32x4_STSM_NES1P_EEEvEEEvvEEEEvNT_6ParamsE)
        /*0020*/ 	.word	0x00000000


	//----- nvinfo : EIATTR_MIN_STACK_SIZE
	.align		4
.L_19:
        /*0024*/ 	.byte	0x04, 0x12
        /*0026*/ 	.short	(.L_21 - .L_20)
	.align		4
.L_20:
        /*0028*/ 	.word	index@(_ZN7cutlass13device_kernelINS_4gemm6kernel13GemmUniversalINS1_17GroupProblemShapeIN4cute5tupleIJiiiEEEEENS1_10collective13CollectiveMmaINS1_39MainloopSm90ArrayTmaGmmaWarpSpecializedILi6ENS6_IJNS5_1CILi1EEESD_SD_EEENS1_43KernelPtrArrayTmaWarpSpecializedCooperativeEEENS6_IJNSC_ILi128EEESH_NSC_ILi64EEEEEENS_10bfloat16_tEPNS6_IJlSD_NSC_ILi0EEEEEESK_SN_NS5_8TiledMMAINS5_8MMA_AtomIJNS5_4SM904GMMA28MMA_64x128x16_F32BF16BF16_SSILNSR_5MajorE0ELST_0ELNSR_7ScaleInE1ELSU_1EEEEEENS5_6LayoutINS6_IJNSC_ILi2EEESD_SD_EEENS6_IJSD_SL_SL_EEEEENS6_IJNS5_10UnderscoreES12_S12_EEEEENS5_13SM90_TMA_LOADENS5_14ComposedLayoutINS5_7SwizzleILi3ELi4ELi3EEENS5_18smem_ptr_flag_bitsILi16EEENSX_INS6_IJNSC_ILi8EEESI_EEENS6_IJSI_SD_EEEEEEEvNS5_8identityES15_S1F_vS1G_EENS_8epilogue10collective18CollectiveEpilogueINS1I_30Sm90PtrArrayTmaWarpSpecializedILi4ELi2ELi16ELb1ELb0ELi2EEEJSJ_NS6_IJSH_NSC_ILi32EEEEEENS_6half_tEPNS6_IJSD_lSL_EEES1P_S1R_NS1I_6fusion15FusionCallbacksIS1M_NS1S_17LinearCombinationIS1P_fS1P_fLNS_15FloatRoundStyleE2EEESJ_S1O_JEEES15_NS16_IS18_S1A_NSX_INS6_IJSI_S1B_EEENS6_IJSD_SI_EEEEEEENS5_17SM75_U16x8_LDSM_TENS5_14SM90_TMA_STOREES21_NS5_17SM90_U16x8_STSM_TENS5_9Copy_AtomIJNS5_17SM90_U32x4_STSM_NES1P_EEEvEEEvvEEEEvNT_6ParamsE)
        /*002c*/ 	.word	0x00000000
.L_21:


//--------------------- .nv.compat                --------------------------
	.section	.nv.compat,"",@"SHT_CUDA_COMPAT_INFO"
	.align	4
        /*0000*/ 	.byte	0x02, 0x09, 0x01, 0x00, 0x02, 0x02, 0x04, 0x00, 0x02, 0x05, 0x05, 0x00, 0x03, 0x07, 0x01, 0x01
        /*0010*/ 	.byte	0x02, 0x03, 0x03, 0x00, 0x02, 0x06, 0x01, 0x00, 0x04, 0x0b, 0x08, 0x00, 0x00, 0x00, 0x00, 0x00
        /*0020*/ 	.byte	0x00, 0x00, 0x00, 0x00


//--------------------- .nv.info._ZN7cutlass13device_kernelINS_4gemm6kernel13GemmUniversalINS1_17GroupProblemShapeIN4cute5tupleIJiiiEEEEENS1_10collective13CollectiveMmaINS1_39MainloopSm90ArrayTmaGmmaWarpSpecializedILi6ENS6_IJNS5_1CILi1EEESD_SD_EEENS1_43KernelPtrArrayTmaWarpSpecializedCooperativeEEENS6_IJNSC_ILi128EEESH_NSC_ILi64EEEEEENS_10bfloat16_tEPNS6_IJlSD_NSC_ILi0EEEEEESK_SN_NS5_8TiledMMAINS5_8MMA_AtomIJNS5_4SM904GMMA28MMA_64x128x16_F32BF16BF16_SSILNSR_5MajorE0ELST_0ELNSR_7ScaleInE1ELSU_1EEEEEENS5_6LayoutINS6_IJNSC_ILi2EEESD_SD_EEENS6_IJSD_SL_SL_EEEEENS6_IJNS5_10UnderscoreES12_S12_EEEEENS5_13SM90_TMA_LOADENS5_14ComposedLayoutINS5_7SwizzleILi3ELi4ELi3EEENS5_18smem_ptr_flag_bitsILi16EEENSX_INS6_IJNSC_ILi8EEESI_EEENS6_IJSI_SD_EEEEEEEvNS5_8identityES15_S1F_vS1G_EENS_8epilogue10collective18CollectiveEpilogueINS1I_30Sm90PtrArrayTmaWarpSpecializedILi4ELi2ELi16ELb1ELb0ELi2EEEJSJ_NS6_IJSH_NSC_ILi32EEEEEENS_6half_tEPNS6_IJSD_lSL_EEES1P_S1R_NS1I_6fusion15FusionCallbacksIS1M_NS1S_17LinearCombinationIS1P_fS1P_fLNS_15FloatRoundStyleE2EEESJ_S1O_JEEES15_NS16_IS18_S1A_NSX_INS6_IJSI_S1B_EEENS6_IJSD_SI_EEEEEEENS5_17SM75_U16x8_LDSM_TENS5_14SM90_TMA_STOREES21_NS5_17SM90_U16x8_STSM_TENS5_9Copy_AtomIJNS5_17SM90_U32x4_STSM_NES1P_EEEvEEEvvEEEEvNT_6ParamsE --------------------------
	.section	.nv.info._ZN7cutlass13device_kernelINS_4gemm6kernel13GemmUniversalINS1_17GroupProblemShapeIN4cute5tupleIJiiiEEEEENS1_10collective13CollectiveMmaINS1_39MainloopSm90ArrayTmaGmmaWarpSpecializedILi6ENS6_IJNS5_1CILi1EEESD_SD_EEENS1_43KernelPtrArrayTmaWarpSpecializedCooperativeEEENS6_IJNSC_ILi128EEESH_NSC_ILi64EEEEEENS_10bfloat16_tEPNS6_IJlSD_NSC_ILi0EEEEEESK_SN_NS5_8TiledMMAINS5_8MMA_AtomIJNS5_4SM904GMMA28MMA_64x128x16_F32BF16BF16_SSILNSR_5MajorE0ELST_0ELNSR_7ScaleInE1ELSU_1EEEEEENS5_6LayoutINS6_IJNSC_ILi2EEESD_SD_EEENS6_IJSD_SL_SL_EEEEENS6_IJNS5_10UnderscoreES12_S12_EEEEENS5_13SM90_TMA_LOADENS5_14ComposedLayoutINS5_7SwizzleILi3ELi4ELi3EEENS5_18smem_ptr_flag_bitsILi16EEENSX_INS6_IJNSC_ILi8EEESI_EEENS6_IJSI_SD_EEEEEEEvNS5_8identityES15_S1F_vS1G_EENS_8epilogue10collective18CollectiveEpilogueINS1I_30Sm90PtrArrayTmaWarpSpecializedILi4ELi2ELi16ELb1ELb0ELi2EEEJSJ_NS6_IJSH_NSC_ILi32EEEEEENS_6half_tEPNS6_IJSD_lSL_EEES1P_S1R_NS1I_6fusion15FusionCallbacksIS1M_NS1S_17LinearCombinationIS1P_fS1P_fLNS_15FloatRoundStyleE2EEESJ_S1O_JEEES15_NS16_IS18_S1A_NSX_INS6_IJSI_S1B_EEENS6_IJSD_SI_EEEEEEENS5_17SM75_U16x8_LDSM_TENS5_14SM90_TMA_STOREES21_NS5_17SM90_U16x8_STSM_TENS5_9Copy_AtomIJNS5_17SM90_U32x4_STSM_NES1P_EEEvEEEvvEEEEvNT_6ParamsE,"",@"SHT_CUDA_INFO"
	.sectionflags	@""
	.align	4


	//----- nvinfo : EIATTR_CUDA_API_VERSION
	.align		4
        /*0000*/ 	.byte	0x04, 0x37
        /*0002*/ 	.short	(.L_23 - .L_22)
.L_22:
        /*0004*/ 	.word	0x00000082


	//----- nvinfo : EIATTR_KPARAM_INFO
	.align		4
.L_23:
        /*0008*/ 	.byte	0x04, 0x17
        /*000a*/ 	.short	(.L_25 - .L_24)
.L_24:
        /*000c*/ 	.word	0x00000000
        /*0010*/ 	.short	0x0000
        /*0012*/ 	.short	0x0070
        /*0014*/ 	.byte	0x00, 0xf0, 0x01, 0x1c


	//----- nvinfo : EIATTR_SPARSE_MMA_MASK
	.align		4
.L_25:
        /*0018*/ 	.byte	0x03, 0x50
        /*001a*/ 	.short	0x0000


	//----- nvinfo : EIATTR_MAXREG_COUNT
	.align		4
        /*001c*/ 	.byte	0x03, 0x1b
        /*001e*/ 	.short	0x00a8


	//----- nvinfo : EIATTR_NUM_BARRIERS
	.align		4
        /*0020*/ 	.byte	0x02, 0x4c
        /*0022*/ 	.byte	0x02
	.zero		1


	//----- nvinfo : EIATTR_EXTERNS
	.align		4
        /*0024*/ 	.byte	0x04, 0x0f
        /*0026*/ 	.short	(.L_27 - .L_26)


	//   ....[0]....
	.align		4
.L_26:
        /*0028*/ 	.word	index@(__assertfail)


	//----- nvinfo : EIATTR_MERCURY_ISA_VERSION
	.align		4
.L_27:
        /*002c*/ 	.byte	0x03, 0x5f
        /*002e*/ 	.short	0x0101


	//----- nvinfo : EIATTR_INT_WARP_WIDE_INSTR_OFFSETS
	.align		4
        /*0030*/ 	.byte	0x04, 0x31
        /*0032*/ 	.short	(.L_29 - .L_28)


	//   ....[0]....
.L_28:
        /*0034*/ 	.word	0x00001190


	//   ....[1]....
        /*0038*/ 	.word	0x000011a0


	//   ....[2]....
        /*003c*/ 	.word	0x00001210


	//----- nvinfo : EIATTR_COOP_GROUP_MASK_REGIDS
	.align		4
.L_29:
        /*0040*/ 	.byte	0x04, 0x29
        /*0042*/ 	.short	(.L_31 - .L_30)


	//   ....[0]....
.L_30:
        /*0044*/ 	.word	0xffffffff


	//   ....[1]....
        /*0048*/ 	.word	0xffffffff


	//   ....[2]....
        /*004c*/ 	.word	0xffffffff


	//   ....[3]....
        /*0050*/ 	.word	0xffffffff


	//   ....[4]....
        /*0054*/ 	.word	0xffffffff


	//   ....[5]....
        /*0058*/ 	.word	0xffffffff


	//   ....[6]....
        /*005c*/ 	.word	0xffffffff


	//   ....[7]....
        /*0060*/ 	.word	0xffffffff


	//   ....[8]....
        /*0064*/ 	.word	0xffffffff


	//   ....[9]....
        /*0068*/ 	.word	0xffffffff


	//   ....[10]....
        /*006c*/ 	.word	0xffffffff


	//   ....[11]....
        /*0070*/ 	.word	0xffffffff


	//   ....[12]....
        /*0074*/ 	.word	0xffffffff


	//   ....[13]....
        /*0078*/ 	.word	0xffffffff


	//   ....[14]....
        /*007c*/ 	.word	0xffffffff


	//   ....[15]....
        /*0080*/ 	.word	0xffffffff


	//   ....[16]....
        /*0084*/ 	.word	0xffffffff


	//   ....[17]....
        /*0088*/ 	.word	0xffffffff


	//   ....[18]....
        /*008c*/ 	.word	0xffffffff


	//   ....[19]....
        /*0090*/ 	.word	0xffffffff


	//   ....[20]....
        /*0094*/ 	.word	0xffffffff


	//   ....[21]....
        /*0098*/ 	.word	0xffffffff


	//   ....[22]....
        /*009c*/ 	.word	0xffffffff


	//   ....[23]....
        /*00a0*/ 	.word	0xffffffff


	//   ....[24]....
        /*00a4*/ 	.word	0xffffffff


	//   ....[25]....
        /*00a8*/ 	.word	0xffffffff


	//   ....[26]....
        /*00ac*/ 	.word	0xffffffff


	//   ....[27]....
        /*00b0*/ 	.word	0xffffffff


	//   ....[28]....
        /*00b4*/ 	.word	0xffffffff


	//   ....[29]....
        /*00b8*/ 	.word	0xffffffff


	//   ....[30]....
        /*00bc*/ 	.word	0xffffffff


	//   ....[31]....
        /*00c0*/ 	.word	0xffffffff


	//   ....[32]....
        /*00c4*/ 	.word	0xffffffff


	//   ....[33]....
        /*00c8*/ 	.word	0xffffffff


	//   ....[34]....
        /*00cc*/ 	.word	0xffffffff


	//   ....[35]....
        /*00d0*/ 	.word	0xffffffff


	//   ....[36]....
        /*00d4*/ 	.word	0xffffffff


	//   ....[37]....
        /*00d8*/ 	.word	0xffffffff


	//   ....[38]....
        /*00dc*/ 	.word	0xffffffff


	//   ....[39]....
        /*00e0*/ 	.word	0xffffffff


	//   ....[40]....
        /*00e4*/ 	.word	0xffffffff


	//   ....[41]....
        /*00e8*/ 	.word	0xffffffff


	//   ....[42]....
        /*00ec*/ 	.word	0xffffffff


	//   ....[43]....
        /*00f0*/ 	.word	0xffffffff


	//   ....[44]....
        /*00f4*/ 	.word	0xffffffff


	//   ....[45]....
        /*00f8*/ 	.word	0xffffffff


	//   ....[46]....
        /*00fc*/ 	.word	0xffffffff


	//   ....[47]....
        /*0100*/ 	.word	0xffffffff


	//   ....[48]....
        /*0104*/ 	.word	0xffffffff


	//   ....[49]....
        /*0108*/ 	.word	0xffffffff


	//   ....[50]....
        /*010c*/ 	.word	0xffffffff


	//   ....[51]....
        /*0110*/ 	.word	0xffffffff


	//   ....[52]....
        /*0114*/ 	.word	0xffffffff


	//   ....[53]....
        /*0118*/ 	.word	0xffffffff


	//   ....[54]....
        /*011c*/ 	.word	0xffffffff


	//   ....[55]....
        /*0120*/ 	.word	0xffffffff


	//   ....[56]....
        /*0124*/ 	.word	0xffffffff


	//   ....[57]....
        /*0128*/ 	.word	0xffffffff


	//   ....[58]....
        /*012c*/ 	.word	0xffffffff


	//   ....[59]....
        /*0130*/ 	.word	0xffffffff


	//   ....[60]....
        /*0134*/ 	.word	0xffffffff


	//   ....[61]....
        /*0138*/ 	.word	0xffffffff


	//   ....[62]....
        /*013c*/ 	.word	0xffffffff


	//   ....[63]....
        /*0140*/ 	.word	0xffffffff


	//   ....[64]....
        /*0144*/ 	.word	0xffffffff


	//   ....[65]....
        /*0148*/ 	.word	0xffffffff


	//   ....[66]....
        /*014c*/ 	.word	0xffffffff


	//   ....[67]....
        /*0150*/ 	.word	0xffffffff


	//   ....[68]....
        /*0154*/ 	.word	0xffffffff


	//   ....[69]....
        /*0158*/ 	.word	0xffffffff


	//   ....[70]....
        /*015c*/ 	.word	0xffffffff


	//   ....[71]....
        /*0160*/ 	.word	0xffffffff


	//   ....[72]....
        /*0164*/ 	.word	0xffffffff


	//   ....[73]....
        /*0168*/ 	.word	0xffffffff


	//   ....[74]....
        /*016c*/ 	.word	0xffffffff


	//   ....[75]....
        /*0170*/ 	.word	0xffffffff


	//   ....[76]....
        /*0174*/ 	.word	0xffffffff


	//   ....[77]....
        /*0178*/ 	.word	0xffffffff


	//   ....[78]....
        /*017c*/ 	.word	0x0500000f


	//----- nvinfo : EIATTR_COOP_GROUP_INSTR_OFFSETS
	.align		4
.L_31:
        /*0180*/ 	.byte	0x04, 0x28
        /*0182*/ 	.short	(.L_33 - .L_32)


	//   ....[0]....
.L_32:
        /*0184*/ 	.word	0x00000770


	//   ....[1]....
        /*0188*/ 	.word	0x00000840


	//   ....[2]....
        /*018c*/ 	.word	0x00000ce0


	//   ....[3]....
        /*0190*/ 	.word	0x00000f10


	//   ....[4]....
        /*0194*/ 	.word	0x000010e0


	//   ....[5]....
        /*0198*/ 	.word	0x00001920


	//   ....[6]....
        /*019c*/ 	.word	0x00001950


	//   ....[7]....
        /*01a0*/ 	.word	0x000019d0


	//   ....[8]....
        /*01a4*/ 	.word	0x000019e0


	//   ....[9]....
        /*01a8*/ 	.word	0x00001a20


	//   ....[10]....
        /*01ac*/ 	.word	0x00001a40


	//   ....[11]....
        /*01b0*/ 	.word	0x00001a80


	//   ....[12]....
        /*01b4*/ 	.word	0x00001aa0


	//   ....[13]....
        /*01b8*/ 	.word	0x00001ae0


	//   ....[14]....
        /*01bc*/ 	.word	0x00001b00


	//   ....[15]....
        /*01c0*/ 	.word	0x00001b70


	//   ....[16]....
        /*01c4*/ 	.word	0x00001cf0


	//   ....[17]....
        /*01c8*/ 	.word	0x00001d00


	//   ....[18]....
        /*01cc*/ 	.word	0x000022e0


	//   ....[19]....
        /*01d0*/ 	.word	0x000022f0


	//   ....[20]....
        /*01d4*/ 	.word	0x00002340


	//   ....[21]....
        /*01d8*/ 	.word	0x00002350


	//   ....[22]....
        /*01dc*/ 	.word	0x000023a0


	//   ....[23]....
        /*01e0*/ 	.word	0x000023b0


	//   ....[24]....
        /*01e4*/ 	.word	0x00002400


	//   ....[25]....
        /*01e8*/ 	.word	0x00002410


	//   ....[26]....
        /*01ec*/ 	.word	0x00002460


	//   ....[27]....
        /*01f0*/ 	.word	0x00002470


	//   ....[28]....
        /*01f4*/ 	.word	0x00002500


	//   ....[29]....
        /*01f8*/ 	.word	0x00002570


	//   ....[30]....
        /*01fc*/ 	.word	0x00002600


	//   ....[31]....
        /*0200*/ 	.word	0x00002620


	//   ....[32]....
        /*0204*/ 	.word	0x00002630


	//   ....[33]....
        /*0208*/ 	.word	0x00002640


	//   ....[34]....
        /*020c*/ 	.word	0x00002650


	//   ....[35]....
        /*0210*/ 	.word	0x00002660


	//   ....[36]....
        /*0214*/ 	.word	0x00002c00


	//   ....[37]....
        /*0218*/ 	.word	0x00002ea0


	//   ....[38]....
        /*021c*/ 	.word	0x00003250


	//   ....[39]....
        /*0220*/ 	.word	0x000036f0


	//   ....[40]....
        /*0224*/ 	.word	0x00006870


	//   ....[41]....
        /*0228*/ 	.word	0x00006d10


	//   ....[42]....
        /*022c*/ 	.word	0x000070b0


	//   ....[43]....
        /*0230*/ 	.word	0x00008040


	//   ....[44]....
        /*0234*/ 	.word	0x00008710


	//   ....[45]....
        /*0238*/ 	.word	0x00008c40


	//   ....[46]....
        /*023c*/ 	.word	0x00009a90


	//   ....[47]....
        /*0240*/ 	.word	0x0000a9f0


	//   ....[48]....
        /*0244*/ 	.word	0x0000aa10


	//   ....[49]....
        /*0248*/ 	.word	0x0000aa60


	//   ....[50]....
        /*024c*/ 	.word	0x0000aa80


	//   ....[51]....
        /*0250*/ 	.word	0x0000aac0


	//   ....[52]....
        /*0254*/ 	.word	0x0000aaf0


	//   ....[53]....
        /*0258*/ 	.word	0x0000ab30


	//   ....[54]....
        /*025c*/ 	.word	0x0000ab60


	//   ....[55]....
        /*0260*/ 	.word	0x0000aba0


	//   ....[56]....
        /*0264*/ 	.word	0x0000abd0


	//   ....[57]....
        /*0268*/ 	.word	0x0000ac60


	//   ....[58]....
        /*026c*/ 	.word	0x0000ad80


	//   ....[59]....
        /*0270*/ 	.word	0x0000ada0


	//   ....[60]....
        /*0274*/ 	.word	0x0000b3f0


	//   ....[61]....
        /*0278*/ 	.word	0x0000b400


	//   ....[62]....
        /*027c*/ 	.word	0x0000b450


	//   ....[63]....
        /*0280*/ 	.word	0x0000b460


	//   ....[64]....
        /*0284*/ 	.word	0x0000b4b0


	//   ....[65]....
        /*0288*/ 	.word	0x0000b4c0


	//   ....[66]....
        /*028c*/ 	.word	0x0000b510


	//   ....[67]....
        /*0290*/ 	.word	0x0000b520


	//   ....[68]....
        /*0294*/ 	.word	0x0000b570


	//   ....[69]....
        /*0298*/ 	.word	0x0000b580


	//   ....[70]....
        /*029c*/ 	.word	0x0000b610


	//   ....[71]....
        /*02a0*/ 	.word	0x0000b680


	//   ....[72]....
        /*02a4*/ 	.word	0x0000b710


	//   ....[73]....
        /*02a8*/ 	.word	0x0000b730


	//   ....[74]....
        /*02ac*/ 	.word	0x0000b740


	//   ....[75]....
        /*02b0*/ 	.word	0x0000b750


	//   ....[76]....
        /*02b4*/ 	.word	0x0000b760


	//   ....[77]....
        /*02b8*/ 	.word	0x0000b770


	//   ....[78]....
        /*02bc*/ 	.word	0x0000cba0


	//----- nvinfo : EIATTR_REG_RECONFIG
	.align		4
.L_33:
        /*02c0*/ 	.byte	0x01, 0x54
	.zero		2


	//----- nvinfo : EIATTR_SYSCALL_OFFSETS
	.align		4
        /*02c4*/ 	.byte	0x04, 0x46
        /*02c6*/ 	.short	(.L_35 - .L_34)


	//   ....[0]....
.L_34:
        /*02c8*/ 	.word	0x000045c0


	//   ....[1]....
        /*02cc*/ 	.word	0x000046b0


	//----- nvinfo : EIATTR_MBARRIER_INSTR_OFFSETS
	.align		4
.L_35:
        /*02d0*/ 	.byte	0x04, 0x39
        /*02d2*/ 	.short	(.L_37 - .L_36)


	//   ....[0]....
.L_36:
        /*02d4*/ 	.word	0x00000bc0
        /*02d8*/ 	.word	0x000000ff
        /*02dc*/ 	.word	0x00038400
        /*02e0*/ 	.short	0x0100
        /*02e2*/ 	.byte	0x06
	.zero		1


	//   ....[1]....
        /*02e4*/ 	.word	0x00000bd0
        /*02e8*/ 	.word	0x000000ff
        /*02ec*/ 	.word	0x00038440
        /*02f0*/ 	.short	0x0100
        /*02f2*/ 	.byte	0x06
	.zero		1


	//   ....[2]....
        /*02f4*/ 	.word	0x00000be0
        /*02f8*/ 	.word	0x000000ff
        /*02fc*/ 	.word	0x00038408
        /*0300*/ 	.short	0x0100
        /*0302*/ 	.byte	0x06
	.zero		1


	//   ....[3]....
        /*0304*/ 	.word	0x00000bf0
        /*0308*/ 	.word	0x000000ff
        /*030c*/ 	.word	0x00038448
        /*0310*/ 	.short	0x0100
        /*0312*/ 	.byte	0x06
	.zero		1


	//   ....[4]....
        /*0314*/ 	.word	0x00000c00
        /*0318*/ 	.word	0x000000ff
        /*031c*/ 	.word	0x00038410
        /*0320*/ 	.short	0x0100
        /*0322*/ 	.byte	0x06
	.zero		1


	//   ....[5]....
        /*0324*/ 	.word	0x00000c10
        /*0328*/ 	.word	0x000000ff
        /*032c*/ 	.word	0x00038450
        /*0330*/ 	.short	0x0100
        /*0332*/ 	.byte	0x06
	.zero		1


	//   ....[6]....
        /*0334*/ 	.word	0x00000c20
        /*0338*/ 	.word	0x000000ff
        /*033c*/ 	.word	0x00038418
        /*0340*/ 	.short	0x0100
        /*0342*/ 	.byte	0x06
	.zero		1


	//   ....[7]....
        /*0344*/ 	.word	0x00000c30
        /*0348*/ 	.word	0x000000ff
        /*034c*/ 	.word	0x00038458
        /*0350*/ 	.short	0x0100
        /*0352*/ 	.byte	0x06
	.zero		1


	//   ....[8]....
        /*0354*/ 	.word	0x00000c40
        /*0358*/ 	.word	0x000000ff
        /*035c*/ 	.word	0x00038420
        /*0360*/ 	.short	0x0100
        /*0362*/ 	.byte	0x06
	.zero		1


	//   ....[9]....
        /*0364*/ 	.word	0x00000c50
        /*0368*/ 	.word	0x000000ff
        /*036c*/ 	.word	0x00038460
        /*0370*/ 	.short	0x0100
        /*0372*/ 	.byte	0x06
	.zero		1


	//   ....[10]....
        /*0374*/ 	.word	0x00000c60
        /*0378*/ 	.word	0x000000ff
        /*037c*/ 	.word	0x00038428
        /*0380*/ 	.short	0x0100
        /*0382*/ 	.byte	0x06
	.zero		1


	//   ....[11]....
        /*0384*/ 	.word	0x00000c70
        /*0388*/ 	.word	0x000000ff
        /*038c*/ 	.word	0x00038468
        /*0390*/ 	.short	0x0100
        /*0392*/ 	.byte	0x06
	.zero		1


	//   ....[12]....
        /*0394*/ 	.word	0x00000c80
        /*0398*/ 	.word	0x000000ff
        /*039c*/ 	.word	0x00038430
        /*03a0*/ 	.short	0x0100
        /*03a2*/ 	.byte	0x06
	.zero		1


	//   ....[13]....
        /*03a4*/ 	.word	0x00000c90
        /*03a8*/ 	.word	0x000000ff
        /*03ac*/ 	.word	0x00038470
        /*03b0*/ 	.short	0x0100
        /*03b2*/ 	.byte	0x06
	.zero		1


	//   ....[14]....
        /*03b4*/ 	.word	0x00000ca0
        /*03b8*/ 	.word	0x000000ff
        /*03bc*/ 	.word	0x00038438
        /*03c0*/ 	.short	0x0100
        /*03c2*/ 	.byte	0x06
	.zero		1


	//   ....[15]....
        /*03c4*/ 	.word	0x00000cb0
        /*03c8*/ 	.word	0x000000ff
        /*03cc*/ 	.word	0x00038478
        /*03d0*/ 	.short	0x0100
        /*03d2*/ 	.byte	0x06
	.zero		1


	//   ....[16]....
        /*03d4*/ 	.word	0x00000e40
        /*03d8*/ 	.word	0x000000ff
        /*03dc*/ 	.word	0x00038480
        /*03e0*/ 	.short	0x0100
        /*03e2*/ 	.byte	0x06
	.zero		1


	//   ....[17]....
        /*03e4*/ 	.word	0x00000e50
        /*03e8*/ 	.word	0x000000ff
        /*03ec*/ 	.word	0x000384b0
        /*03f0*/ 	.short	0x0100
        /*03f2*/ 	.byte	0x06
	.zero		1


	//   ....[18]....
        /*03f4*/ 	.word	0x00000e60
        /*03f8*/ 	.word	0x000000ff
        /*03fc*/ 	.word	0x00038488
        /*0400*/ 	.short	0x0100
        /*0402*/ 	.byte	0x06
	.zero		1


	//   ....[19]....
        /*0404*/ 	.word	0x00000e70
        /*0408*/ 	.word	0x000000ff
        /*040c*/ 	.word	0x000384b8
        /*0410*/ 	.short	0x0100
        /*0412*/ 	.byte	0x06
	.zero		1


	//   ....[20]....
        /*0414*/ 	.word	0x00000e80
        /*0418*/ 	.word	0x000000ff
        /*041c*/ 	.word	0x00038490
        /*0420*/ 	.short	0x0100
        /*0422*/ 	.byte	0x06
	.zero		1


	//   ....[21]....
        /*0424*/ 	.word	0x00000e90
        /*0428*/ 	.word	0x000000ff
        /*042c*/ 	.word	0x000384c0
        /*0430*/ 	.short	0x0100
        /*0432*/ 	.byte	0x06
	.zero		1


	//   ....[22]....
        /*0434*/ 	.word	0x00000ea0
        /*0438*/ 	.word	0x000000ff
        /*043c*/ 	.word	0x00038498
        /*0440*/ 	.short	0x0100
        /*0442*/ 	.byte	0x06
	.zero		1


	//   ....[23]....
        /*0444*/ 	.word	0x00000eb0
        /*0448*/ 	.word	0x000000ff
        /*044c*/ 	.word	0x000384c8
        /*0450*/ 	.short	0x0100
        /*0452*/ 	.byte	0x06
	.zero		1


	//   ....[24]....
        /*0454*/ 	.word	0x00000ec0
        /*0458*/ 	.word	0x000000ff
        /*045c*/ 	.word	0x000384a0
        /*0460*/ 	.short	0x0100
        /*0462*/ 	.byte	0x06
	.zero		1


	//   ....[25]....
        /*0464*/ 	.word	0x00000ed0
        /*0468*/ 	.word	0x000000ff
        /*046c*/ 	.word	0x000384d0
        /*0470*/ 	.short	0x0100
        /*0472*/ 	.byte	0x06
	.zero		1


	//   ....[26]....
        /*0474*/ 	.word	0x00000ee0
        /*0478*/ 	.word	0x000000ff
        /*047c*/ 	.word	0x000384a8
        /*0480*/ 	.short	0x0100
        /*0482*/ 	.byte	0x06
	.zero		1


	//   ....[27]....
        /*0484*/ 	.word	0x00000ef0
        /*0488*/ 	.word	0x000000ff
        /*048c*/ 	.word	0x000384d8
        /*0490*/ 	.short	0x0100
        /*0492*/ 	.byte	0x06
	.zero		1


	//   ....[28]....
        /*0494*/ 	.word	0x00001050
        /*0498*/ 	.word	0x000000ff
        /*049c*/ 	.word	0x000384e0
        /*04a0*/ 	.short	0x0100
        /*04a2*/ 	.byte	0x06
	.zero		1


	//   ....[29]....
        /*04a4*/ 	.word	0x00001060
        /*04a8*/ 	.word	0x000000ff
        /*04ac*/ 	.word	0x00038500
        /*04b0*/ 	.short	0x0100
        /*04b2*/ 	.byte	0x06
	.zero		1


	//   ....[30]....
        /*04b4*/ 	.word	0x00001070
        /*04b8*/ 	.word	0x000000ff
        /*04bc*/ 	.word	0x000384e8
        /*04c0*/ 	.short	0x0100
        /*04c2*/ 	.byte	0x06
	.zero		1


	//   ....[31]....
        /*04c4*/ 	.word	0x00001080
        /*04c8*/ 	.word	0x000000ff
        /*04cc*/ 	.word	0x00038508
        /*04d0*/ 	.short	0x0100
        /*04d2*/ 	.byte	0x06
	.zero		1


	//   ....[32]....
        /*04d4*/ 	.word	0x00001090
        /*04d8*/ 	.word	0x000000ff
        /*04dc*/ 	.word	0x000384f0
        /*04e0*/ 	.short	0x0100
        /*04e2*/ 	.byte	0x06
	.zero		1


	//   ....[33]....
        /*04e4*/ 	.word	0x000010a0
        /*04e8*/ 	.word	0x000000ff
        /*04ec*/ 	.word	0x00038510
        /*04f0*/ 	.short	0x0100
        /*04f2*/ 	.byte	0x06
	.zero		1


	//   ....[34]....
        /*04f4*/ 	.word	0x000010b0
        /*04f8*/ 	.word	0x000000ff
        /*04fc*/ 	.word	0x000384f8
        /*0500*/ 	.short	0x0100
        /*0502*/ 	.byte	0x06
	.zero		1


	//   ....[35]....
        /*0504*/ 	.word	0x000010c0
        /*0508*/ 	.word	0x000000ff
        /*050c*/ 	.word	0x00038518
        /*0510*/ 	.short	0x0100
        /*0512*/ 	.byte	0x06
	.zero		1


	//   ....[36]....
        /*0514*/ 	.word	0x00001260
        /*0518*/ 	.word	0x000000ff
        /*051c*/ 	.word	0x00038520
        /*0520*/ 	.short	0x0100
        /*0522*/ 	.byte	0x06
	.zero		1


	//   ....[37]....
        /*0524*/ 	.word	0x00001270
        /*0528*/ 	.word	0x000000ff
        /*052c*/ 	.word	0x00038528
        /*0530*/ 	.short	0x0100
        /*0532*/ 	.byte	0x06
	.zero		1


	//   ....[38]....
        /*0534*/ 	.word	0x00003a30
        /*0538*/ 	.word	0x000000ff
        /*053c*/ 	.word	0x00038480
        /*0540*/ 	.short	0x010a
        /*0542*/ 	.byte	0x04
	.zero		1


	//   ....[39]....
        /*0544*/ 	.word	0x00003a70
        /*0548*/ 	.word	0x000000ff
        /*054c*/ 	.word	0x00038480
        /*0550*/ 	.short	0x010a
        /*0552*/ 	.byte	0x04
	.zero		1


	//   ....[40]....
        /*0554*/ 	.word	0x00003e20
        /*0558*/ 	.word	0x000000ff
        /*055c*/ 	.word	0x00038480
        /*0560*/ 	.short	0x010a
        /*0562*/ 	.byte	0x04
	.zero		1


	//   ....[41]....
        /*0564*/ 	.word	0x00003e60
        /*0568*/ 	.word	0x000000ff
        /*056c*/ 	.word	0x00038480
        /*0570*/ 	.short	0x010a
        /*0572*/ 	.byte	0x04
	.zero		1


	//   ....[42]....
        /*0574*/ 	.word	0x00004120
        /*0578*/ 	.word	0x000000ff
        /*057c*/ 	.word	0x00000000
        /*0580*/ 	.short	0x0101
        /*0582*/ 	.byte	0x04
	.zero		1


	//   ....[43]....
        /*0584*/ 	.word	0x000042f0
        /*0588*/ 	.word	0x00000000
        /*058c*/ 	.word	0x00000000
        /*0590*/ 	.short	0x0101
        /*0592*/ 	.byte	0x3f
	.zero		1


	//   ....[44]....
        /*0594*/ 	.word	0x00004a80
        /*0598*/ 	.word	0x000000ff
        /*059c*/ 	.word	0x000384e0
        /*05a0*/ 	.short	0x010a
        /*05a2*/ 	.byte	0x2b
	.zero		1


	//   ....[45]....
        /*05a4*/ 	.word	0x00005100
        /*05a8*/ 	.word	0x000000ff
        /*05ac*/ 	.word	0x00000000
        /*05b0*/ 	.short	0x0101
        /*05b2*/ 	.byte	0x04
	.zero		1


	//   ....[46]....
        /*05b4*/ 	.word	0x00005130
        /*05b8*/ 	.word	0x000000ff
        /*05bc*/ 	.word	0x000384e8
        /*05c0*/ 	.short	0x010a
        /*05c2*/ 	.byte	0x2b
	.zero		1


	//   ....[47]....
        /*05c4*/ 	.word	0x000056f0
        /*05c8*/ 	.word	0x000000ff
        /*05cc*/ 	.word	0x00000000
        /*05d0*/ 	.short	0x0101
        /*05d2*/ 	.byte	0x04
	.zero		1


	//   ....[48]....
        /*05d4*/ 	.word	0x00005720
        /*05d8*/ 	.word	0x000000ff
        /*05dc*/ 	.word	0x000384f0
        /*05e0*/ 	.short	0x010a
        /*05e2*/ 	.byte	0x2b
	.zero		1


	//   ....[49]....
        /*05e4*/ 	.word	0x00005d10
        /*05e8*/ 	.word	0x000000ff
        /*05ec*/ 	.word	0x00000000
        /*05f0*/ 	.short	0x0101
        /*05f2*/ 	.byte	0x04
	.zero		1


	//   ....[50]....
        /*05f4*/ 	.word	0x00005d40
        /*05f8*/ 	.word	0x000000ff
        /*05fc*/ 	.word	0x000384f8
        /*0600*/ 	.short	0x010a
        /*0602*/ 	.byte	0x2b
	.zero		1


	//   ....[51]....
        /*0604*/ 	.word	0x000063b0
        /*0608*/ 	.word	0x000000ff
        /*060c*/ 	.word	0x00000000
        /*0610*/ 	.short	0x0101
        /*0612*/ 	.byte	0x05
	.zero		1


	//   ....[52]....
        /*0614*/ 	.word	0x00006400
        /*0618*/ 	.word	0x000000ff
        /*061c*/ 	.word	0x00038400
        /*0620*/ 	.short	0x010a
        /*0622*/ 	.byte	0x04
	.zero		1


	//   ....[53]....
        /*0624*/ 	.word	0x00006510
        /*0628*/ 	.word	0x000000ff
        /*062c*/ 	.word	0x00000000
        /*0630*/ 	.short	0x0101
        /*0632*/ 	.byte	0x04
	.zero		1


	//   ....[54]....
        /*0634*/ 	.word	0x00006a40
        /*0638*/ 	.word	0x000000ff
        /*063c*/ 	.word	0x00000000
        /*0640*/ 	.short	0x0101
        /*0642*/ 	.byte	0x2b
	.zero		1


	//   ....[55]....
        /*0644*/ 	.word	0x000071c0
        /*0648*/ 	.word	0x000000ff
        /*064c*/ 	.word	0x00038528
        /*0650*/ 	.short	0x010a
        /*0652*/ 	.byte	0x05
	.zero		1


	//   ....[56]....
        /*0654*/ 	.word	0x000072d0
        /*0658*/ 	.word	0x000000ff
        /*065c*/ 	.word	0x00038400
        /*0660*/ 	.short	0x010a
        /*0662*/ 	.byte	0x08
	.zero		1


	//   ....[57]....
        /*0664*/ 	.word	0x00007400
        /*0668*/ 	.word	0x000000ff
        /*066c*/ 	.word	0x00000000
        /*0670*/ 	.short	0x0101
        /*0672*/ 	.byte	0x08
	.zero		1


	//   ....[58]....
        /*0674*/ 	.word	0x000075e0
        /*0678*/ 	.word	0x000000ff
        /*067c*/ 	.word	0x00038500
        /*0680*/ 	.short	0x010a
        /*0682*/ 	.byte	0x05
	.zero		1


	//   ....[59]....
        /*0684*/ 	.word	0x000076f0
        /*0688*/ 	.word	0x000000ff
        /*068c*/ 	.word	0x000384e0
        /*0690*/ 	.short	0x010b
        /*0692*/ 	.byte	0x05
	.zero		1


	//   ....[60]....
        /*0694*/ 	.word	0x00007750
        /*0698*/ 	.word	0x000000ff
        /*069c*/ 	.word	0x00000000
        /*06a0*/ 	.short	0x0101
        /*06a2*/ 	.byte	0x08
	.zero		1


	//   ....[61]....
        /*06a4*/ 	.word	0x00007780
        /*06a8*/ 	.word	0x000000ff
        /*06ac*/ 	.word	0x00038508
        /*06b0*/ 	.short	0x010a
        /*06b2*/ 	.byte	0x05
	.zero		1


	//   ....[62]....
        /*06b4*/ 	.word	0x000078b0
        /*06b8*/ 	.word	0x000000ff
        /*06bc*/ 	.word	0x000384e8
        /*06c0*/ 	.short	0x010b
        /*06c2*/ 	.byte	0x05
	.zero		1


	//   ....[63]....
        /*06c4*/ 	.word	0x00007910
        /*06c8*/ 	.word	0x000000ff
        /*06cc*/ 	.word	0x00000000
        /*06d0*/ 	.short	0x0101
        /*06d2*/ 	.byte	0x08
	.zero		1


	//   ....[64]....
        /*06d4*/ 	.word	0x00007940
        /*06d8*/ 	.word	0x000000ff
        /*06dc*/ 	.word	0x00038510
        /*06e0*/ 	.short	0x010a
        /*06e2*/ 	.byte	0x05
	.zero		1


	//   ....[65]....
        /*06e4*/ 	.word	0x00007a70
        /*06e8*/ 	.word	0x000000ff
        /*06ec*/ 	.word	0x000384f0
        /*06f0*/ 	.short	0x010b
        /*06f2*/ 	.byte	0x05
	.zero		1


	//   ....[66]....
        /*06f4*/ 	.word	0x00007ad0
        /*06f8*/ 	.word	0x000000ff
        /*06fc*/ 	.word	0x00000000
        /*0700*/ 	.short	0x0101
        /*0702*/ 	.byte	0x08
	.zero		1


	//   ....[67]....
        /*0704*/ 	.word	0x00007b00
        /*0708*/ 	.word	0x000000ff
        /*070c*/ 	.word	0x00038518
        /*0710*/ 	.short	0x010a
        /*0712*/ 	.byte	0x05
	.zero		1


	//   ....[68]....
        /*0714*/ 	.word	0x00007c30
        /*0718*/ 	.word	0x000000ff
        /*071c*/ 	.word	0x000384f8
        /*0720*/ 	.short	0x010b
        /*0722*/ 	.byte	0x05
	.zero		1


	//   ....[69]....
        /*0724*/ 	.word	0x00007cd0
        /*0728*/ 	.word	0x000000ff
        /*072c*/ 	.word	0x00000000
        /*0730*/ 	.short	0x0101
        /*0732*/ 	.byte	0x08
	.zero		1


	//   ....[70]....
        /*0734*/ 	.word	0x00008210
        /*0738*/ 	.word	0x000000ff
        /*073c*/ 	.word	0x00038500
        /*0740*/ 	.short	0x010a
        /*0742*/ 	.byte	0x05
	.zero		1


	//   ....[71]....
        /*0744*/ 	.word	0x00008250
        /*0748*/ 	.word	0x000000ff
        /*074c*/ 	.word	0x00038508
        /*0750*/ 	.short	0x010a
        /*0752*/ 	.byte	0x05
	.zero		1


	//   ....[72]....
        /*0754*/ 	.word	0x00008290
        /*0758*/ 	.word	0x000000ff
        /*075c*/ 	.word	0x00038510
        /*0760*/ 	.short	0x010a
        /*0762*/ 	.byte	0x05
	.zero		1


	//   ....[73]....
        /*0764*/ 	.word	0x000082f0
        /*0768*/ 	.word	0x00000003
        /*076c*/ 	.word	0x00038518
        /*0770*/ 	.short	0x010a
        /*0772*/ 	.byte	0x3f
	.zero		1


	//   ....[74]....
        /*0774*/ 	.word	0x00009040
        /*0778*/ 	.word	0x00000008
        /*077c*/ 	.word	0x000384b0
        /*0780*/ 	.short	0x010a
        /*0782*/ 	.byte	0x3f
	.zero		1


	//   ....[75]....
        /*0784*/ 	.word	0x000092e0
        /*0788*/ 	.word	0x000000ff
        /*078c*/ 	.word	0x00038528
        /*0790*/ 	.short	0x0101
        /*0792*/ 	.byte	0x0c
	.zero		1


	//   ....[76]....
        /*0794*/ 	.word	0x000093a0
        /*0798*/ 	.word	0x00000003
        /*079c*/ 	.word	0x00038400
        /*07a0*/ 	.short	0x010a
        /*07a2*/ 	.byte	0x3f
	.zero		1


	//   ....[77]....
        /*07a4*/ 	.word	0x000094e0
        /*07a8*/ 	.word	0x00000002
        /*07ac*/ 	.word	0x00000000
        /*07b0*/ 	.short	0x0101
        /*07b2*/ 	.byte	0x3f
	.zero		1


	//   ....[78]....
        /*07b4*/ 	.word	0x00009d20
        /*07b8*/ 	.word	0x00000007
        /*07bc*/ 	.word	0x00000000
        /*07c0*/ 	.short	0x010a
        /*07c2*/ 	.byte	0x3f
	.zero		1


	//   ....[79]....
        /*07c4*/ 	.word	0x00009da0
        /*07c8*/ 	.word	0x00000009
        /*07cc*/ 	.word	0x00000000
        /*07d0*/ 	.short	0x010a
        /*07d2*/ 	.byte	0x3f
	.zero		1


	//   ....[80]....
        /*07d4*/ 	.word	0x00009e30
        /*07d8*/ 	.word	0x00000006
        /*07dc*/ 	.word	0x00000000
        /*07e0*/ 	.short	0x010a
        /*07e2*/ 	.byte	0x3f
	.zero		1


	//   ....[81]....
        /*07e4*/ 	.word	0x00009ec0
        /*07e8*/ 	.word	0x00000009
        /*07ec*/ 	.word	0x00000000
        /*07f0*/ 	.short	0x010a
        /*07f2*/ 	.byte	0x3f
	.zero		1


	//   ....[82]....
        /*07f4*/ 	.word	0x00009f50
        /*07f8*/ 	.word	0x00000006
        /*07fc*/ 	.word	0x00000000
        /*0800*/ 	.short	0x010a
        /*0802*/ 	.byte	0x3f
	.zero		1


	//   ....[83]....
        /*0804*/ 	.word	0x00009fe0
        /*0808*/ 	.word	0x00000003
        /*080c*/ 	.word	0x00000000
        /*0810*/ 	.short	0x010a
        /*0812*/ 	.byte	0x3f
	.zero		1


	//   ....[84]....
        /*0814*/ 	.word	0x0000bc60
        /*0818*/ 	.word	0x00000011
        /*081c*/ 	.word	0x00038440
        /*0820*/ 	.short	0x010a
        /*0822*/ 	.byte	0x3f
	.zero		1


	//   ....[85]....
        /*0824*/ 	.word	0x0000bd80
        /*0828*/ 	.word	0x00000011
        /*082c*/ 	.word	0x00038400
        /*0830*/ 	.short	0x0101
        /*0832*/ 	.byte	0x3f
	.zero		1


	//   ....[86]....
        /*0834*/ 	.word	0x0000be50
        /*0838*/ 	.word	0x00000005
        /*083c*/ 	.word	0x00038440
        /*0840*/ 	.short	0x010a
        /*0842*/ 	.byte	0x3f
	.zero		1


	//   ....[87]....
        /*0844*/ 	.word	0x0000bf00
        /*0848*/ 	.word	0x00000007
        /*084c*/ 	.word	0x00038440
        /*0850*/ 	.short	0x010a
        /*0852*/ 	.byte	0x3f
	.zero		1


	//   ....[88]....
        /*0854*/ 	.word	0x0000bfb0
        /*0858*/ 	.word	0x00000007
        /*085c*/ 	.word	0x00038440
        /*0860*/ 	.short	0x010a
        /*0862*/ 	.byte	0x3f
	.zero		1


	//   ....[89]....
        /*0864*/ 	.word	0x0000c060
        /*0868*/ 	.word	0x00000007
        /*086c*/ 	.word	0x00038440
        /*0870*/ 	.short	0x010a
        /*0872*/ 	.byte	0x3f
	.zero		1


	//   ....[90]....
        /*0874*/ 	.word	0x0000c110
        /*0878*/ 	.word	0x00000007
        /*087c*/ 	.word	0x00038440
        /*0880*/ 	.short	0x010a
        /*0882*/ 	.byte	0x3f
	.zero		1


	//   ....[91]....
        /*0884*/ 	.word	0x0000c1c0
        /*0888*/ 	.word	0x00000007
        /*088c*/ 	.word	0x00038440
        /*0890*/ 	.short	0x010a
        /*0892*/ 	.byte	0x3f
	.zero		1


	//   ....[92]....
        /*0894*/ 	.word	0x0000c270
        /*0898*/ 	.word	0x00000007
        /*089c*/ 	.word	0x00038440
        /*08a0*/ 	.short	0x010a
        /*08a2*/ 	.byte	0x3f
	.zero		1


	//   ....[93]....
        /*08a4*/ 	.word	0x0000c320
        /*08a8*/ 	.word	0x00000003
        /*08ac*/ 	.word	0x00038440
        /*08b0*/ 	.short	0x010a
        /*08b2*/ 	.byte	0x3f
	.zero		1


	//   ....[94]....
        /*08b4*/ 	.word	0x0000c380
        /*08b8*/ 	.word	0x00000003
        /*08bc*/ 	.word	0x00038480
        /*08c0*/ 	.short	0x010a
        /*08c2*/ 	.byte	0x3f
	.zero		1


	//   ....[95]....
        /*08c4*/ 	.word	0x0000c3e0
        /*08c8*/ 	.word	0x00000008
        /*08cc*/ 	.word	0x00038480
        /*08d0*/ 	.short	0x010a
        /*08d2*/ 	.byte	0x3f
	.zero		1


	//   ....[96]....
        /*08d4*/ 	.word	0x0000c4a0
        /*08d8*/ 	.word	0x00000004
        /*08dc*/ 	.word	0x000384e0
        /*08e0*/ 	.short	0x010a
        /*08e2*/ 	.byte	0x3f
	.zero		1


	//   ....[97]....
        /*08e4*/ 	.word	0x0000c500
        /*08e8*/ 	.word	0x0000000e
        /*08ec*/ 	.word	0x000384e8
        /*08f0*/ 	.short	0x010a
        /*08f2*/ 	.byte	0x3f
	.zero		1


	//   ....[98]....
        /*08f4*/ 	.word	0x0000c560
        /*08f8*/ 	.word	0x0000000e
        /*08fc*/ 	.word	0x000384f0
        /*0900*/ 	.short	0x010a
        /*0902*/ 	.byte	0x3f
	.zero		1


	//   ....[99]....
        /*0904*/ 	.word	0x0000c5c0
        /*0908*/ 	.word	0x0000000e
        /*090c*/ 	.word	0x000384f8
        /*0910*/ 	.short	0x010a
        /*0912*/ 	.byte	0x3f
	.zero		1


	//   ....[100]....
        /*0914*/ 	.word	0x0000c620
        /*0918*/ 	.word	0x00000003
        /*091c*/ 	.word	0x00038400
        /*0920*/ 	.short	0x010a
        /*0922*/ 	.byte	0x3f
	.zero		1


	//   ....[101]....
        /*0924*/ 	.word	0x0000c680
        /*0928*/ 	.word	0x00000003
        /*092c*/ 	.word	0x00038528
        /*0930*/ 	.short	0x010a
        /*0932*/ 	.byte	0x3f
	.zero		1


	//   ....[102]....
        /*0934*/ 	.word	0x0000c6e0
        /*0938*/ 	.word	0x00000004
        /*093c*/ 	.word	0x00038400
        /*0940*/ 	.short	0x010a
        /*0942*/ 	.byte	0x3f
	.zero		1


	//   ....[103]....
        /*0944*/ 	.word	0x0000c740
        /*0948*/ 	.word	0x00000003
        /*094c*/ 	.word	0x00038500
        /*0950*/ 	.short	0x010a
        /*0952*/ 	.byte	0x3f
	.zero		1


	//   ....[104]....
        /*0954*/ 	.word	0x0000c7a0
        /*0958*/ 	.word	0x00000003
        /*095c*/ 	.word	0x00038508
        /*0960*/ 	.short	0x010a
        /*0962*/ 	.byte	0x3f
	.zero		1


	//   ....[105]....
        /*0964*/ 	.word	0x0000c800
        /*0968*/ 	.word	0x00000003
        /*096c*/ 	.word	0x00038510
        /*0970*/ 	.short	0x010a
        /*0972*/ 	.byte	0x3f
	.zero		1


	//   ....[106]....
        /*0974*/ 	.word	0x0000c860
        /*0978*/ 	.word	0x00000003
        /*097c*/ 	.word	0x00038518
        /*0980*/ 	.short	0x010a
        /*0982*/ 	.byte	0x3f
	.zero		1


	//   ....[107]....
        /*0984*/ 	.word	0x0000c8c0
        /*0988*/ 	.word	0x00000003
        /*098c*/ 	.word	0x00038500
        /*0990*/ 	.short	0x010a
        /*0992*/ 	.byte	0x3f
	.zero		1


	//   ....[108]....
        /*0994*/ 	.word	0x0000c920
        /*0998*/ 	.word	0x00000003
        /*099c*/ 	.word	0x00038508
        /*09a0*/ 	.short	0x010a
        /*09a2*/ 	.byte	0x3f
	.zero		1


	//   ....[109]....
        /*09a4*/ 	.word	0x0000c980
        /*09a8*/ 	.word	0x00000003
        /*09ac*/ 	.word	0x00038510
        /*09b0*/ 	.short	0x010a
        /*09b2*/ 	.byte	0x3f
	.zero		1


	//   ....[110]....
        /*09b4*/ 	.word	0x0000ca50
        /*09b8*/ 	.word	0x00000008
        /*09bc*/ 	.word	0x000384b0
        /*09c0*/ 	.short	0x010a
        /*09c2*/ 	.byte	0x3f
	.zero		1


	//   ....[111]....
        /*09c4*/ 	.word	0x0000caa0
        /*09c8*/ 	.word	0x00000003
        /*09cc*/ 	.word	0x00038400
        /*09d0*/ 	.short	0x010a
        /*09d2*/ 	.byte	0x3f
	.zero		1


	//   ....[112]....
        /*09d4*/ 	.word	0x0000ccb0
        /*09d8*/ 	.word	0x00000007
        /*09dc*/ 	.word	0x00000000
        /*09e0*/ 	.short	0x010a
        /*09e2*/ 	.byte	0x3f
	.zero		1


	//   ....[113]....
        /*09e4*/ 	.word	0x0000cd00
        /*09e8*/ 	.word	0x00000009
        /*09ec*/ 	.word	0x00000000
        /*09f0*/ 	.short	0x010a
        /*09f2*/ 	.byte	0x3f
	.zero		1


	//   ....[114]....
        /*09f4*/ 	.word	0x0000cd50
        /*09f8*/ 	.word	0x00000006
        /*09fc*/ 	.word	0x00000000
        /*0a00*/ 	.short	0x010a
        /*0a02*/ 	.byte	0x3f
	.zero		1


	//   ....[115]....
        /*0a04*/ 	.word	0x0000cda0
        /*0a08*/ 	.word	0x00000009
        /*0a0c*/ 	.word	0x00000000
        /*0a10*/ 	.short	0x010a
        /*0a12*/ 	.byte	0x3f
	.zero		1


	//   ....[116]....
        /*0a14*/ 	.word	0x0000cdf0
        /*0a18*/ 	.word	0x00000006
        /*0a1c*/ 	.word	0x00000000
        /*0a20*/ 	.short	0x010a
        /*0a22*/ 	.byte	0x3f
	.zero		1


	//   ....[117]....
        /*0a24*/ 	.word	0x0000ce40
        /*0a28*/ 	.word	0x00000011
        /*0a2c*/ 	.word	0x00038440
        /*0a30*/ 	.short	0x010a
        /*0a32*/ 	.byte	0x3f
	.zero		1


	//   ....[118]....
        /*0a34*/ 	.word	0x0000ce90
        /*0a38*/ 	.word	0x00000005
        /*0a3c*/ 	.word	0x00038440
        /*0a40*/ 	.short	0x010a
        /*0a42*/ 	.byte	0x3f
	.zero		1


	//   ....[119]....
        /*0a44*/ 	.word	0x0000cee0
        /*0a48*/ 	.word	0x00000007
        /*0a4c*/ 	.word	0x00038440
        /*0a50*/ 	.short	0x010a
        /*0a52*/ 	.byte	0x3f
	.zero		1


	//   ....[120]....
        /*0a54*/ 	.word	0x0000cf30
        /*0a58*/ 	.word	0x00000007
        /*0a5c*/ 	.word	0x00038440
        /*0a60*/ 	.short	0x010a
        /*0a62*/ 	.byte	0x3f
	.zero		1


	//   ....[121]....
        /*0a64*/ 	.word	0x0000cf80
        /*0a68*/ 	.word	0x00000007
        /*0a6c*/ 	.word	0x00038440
        /*0a70*/ 	.short	0x010a
        /*0a72*/ 	.byte	0x3f
	.zero		1


	//   ....[122]....
        /*0a74*/ 	.word	0x0000cfd0
        /*0a78*/ 	.word	0x00000007
        /*0a7c*/ 	.word	0x00038440
        /*0a80*/ 	.short	0x010a
        /*0a82*/ 	.byte	0x3f
	.zero		1


	//   ....[123]....
        /*0a84*/ 	.word	0x0000d020
        /*0a88*/ 	.word	0x00000007
        /*0a8c*/ 	.word	0x00038440
        /*0a90*/ 	.short	0x010a
        /*0a92*/ 	.byte	0x3f
	.zero		1


	//   ....[124]....
        /*0a94*/ 	.word	0x0000d070
        /*0a98*/ 	.word	0x00000007
        /*0a9c*/ 	.word	0x00038440
        /*0aa0*/ 	.short	0x010a
        /*0aa2*/ 	.byte	0x3f
	.zero		1


	//----- nvinfo : EIATTR_NUM_MBARRIERS
	.align		4
.L_37:
        /*0aa4*/ 	.byte	0x03, 0x38
        /*0aa6*/ 	.short	0x0026


	//----- nvinfo : EIATTR_EXIT_INSTR_OFFSETS
	.align		4
        /*0aa8*/ 	.byte	0x04, 0x1c
        /*0aaa*/ 	.short	(.L_39 - .L_38)


	//   ....[0]....
.L_38:
        /*0aac*/ 	.word	0x00002af0


	//   ....[1]....
        /*0ab0*/ 	.word	0x00002bb0


	//   ....[2]....
        /*0ab4*/ 	.word	0x00006a50


	//   ....[3]....
        /*0ab8*/ 	.word	0x00006af0


	//   ....[4]....
        /*0abc*/ 	.word	0x00008340


	//   ....[5]....
        /*0ac0*/ 	.word	0x0000a030


	//   ....[6]....
        /*0ac4*/ 	.word	0x0000c350


	//----- nvinfo : EIATTR_MAX_THREADS
	.align		4
.L_39:
        /*0ac8*/ 	.byte	0x04, 0x05
        /*0aca*/ 	.short	(.L_41 - .L_40)
.L_40:
        /*0acc*/ 	.word	0x00000180
        /*0ad0*/ 	.word	0x00000001
        /*0ad4*/ 	.word	0x00000001


	//----- nvinfo : EIATTR_CRS_STACK_SIZE
	.align		4
.L_41:
        /*0ad8*/ 	.byte	0x04, 0x1e
        /*0ada*/ 	.short	(.L_43 - .L_42)
.L_42:
        /*0adc*/ 	.word	0x00000000


	//----- nvinfo : EIATTR_CBANK_PARAM_SIZE
	.align		4
.L_43:
        /*0ae0*/ 	.byte	0x03, 0x19
        /*0ae2*/ 	.short	0x0770


	//----- nvinfo : EIATTR_PARAM_CBANK
	.align		4
        /*0ae4*/ 	.byte	0x04, 0x0a
        /*0ae6*/ 	.short	(.L_45 - .L_44)
	.align		4
.L_44:
        /*0ae8*/ 	.word	index@(.nv.constant0._ZN7cutlass13device_kernelINS_4gemm6kernel13GemmUniversalINS1_17GroupProblemShapeIN4cute5tupleIJiiiEEEEENS1_10collective13CollectiveMmaINS1_39MainloopSm90ArrayTmaGmmaWarpSpecializedILi6ENS6_IJNS5_1CILi1EEESD_SD_EEENS1_43KernelPtrArrayTmaWarpSpecializedCooperativeEEENS6_IJNSC_ILi128EEESH_NSC_ILi64EEEEEENS_10bfloat16_tEPNS6_IJlSD_NSC_ILi0EEEEEESK_SN_NS5_8TiledMMAINS5_8MMA_AtomIJNS5_4SM904GMMA28MMA_64x128x16_F32BF16BF16_SSILNSR_5MajorE0ELST_0ELNSR_7ScaleInE1ELSU_1EEEEEENS5_6LayoutINS6_IJNSC_ILi2EEESD_SD_EEENS6_IJSD_SL_SL_EEEEENS6_IJNS5_10UnderscoreES12_S12_EEEEENS5_13SM90_TMA_LOADENS5_14ComposedLayoutINS5_7SwizzleILi3ELi4ELi3EEENS5_18smem_ptr_flag_bitsILi16EEENSX_INS6_IJNSC_ILi8EEESI_EEENS6_IJSI_SD_EEEEEEEvNS5_8identityES15_S1F_vS1G_EENS_8epilogue10collective18CollectiveEpilogueINS1I_30Sm90PtrArrayTmaWarpSpecializedILi4ELi2ELi16ELb1ELb0ELi2EEEJSJ_NS6_IJSH_NSC_ILi32EEEEEENS_6half_tEPNS6_IJSD_lSL_EEES1P_S1R_NS1I_6fusion15FusionCallbacksIS1M_NS1S_17LinearCombinationIS1P_fS1P_fLNS_15FloatRoundStyleE2EEESJ_S1O_JEEES15_NS16_IS18_S1A_NSX_INS6_IJSI_S1B_EEENS6_IJSD_SI_EEEEEEENS5_17SM75_U16x8_LDSM_TENS5_14SM90_TMA_STOREES21_NS5_17SM90_U16x8_STSM_TENS5_9Copy_AtomIJNS5_17SM90_U32x4_STSM_NES1P_EEEvEEEvvEEEEvNT_6ParamsE)
        /*0aec*/ 	.short	0x0210
        /*0aee*/ 	.short	0x0770


	//----- nvinfo : EIATTR_SW_WAR
	.align		4
.L_45:
        /*0af0*/ 	.byte	0x04, 0x36
        /*0af2*/ 	.short	(.L_47 - .L_46)
.L_46:
        /*0af4*/ 	.word	0x00000008
.L_47:


//--------------------- .nv.callgraph             --------------------------
	.section	.nv.callgraph,"",@"SHT_CUDA_CALLGRAPH"
	.align	4
	.sectionentsize	8
	.align		4
        /*0000*/ 	.word	0x00000000
	.align		4
        /*0004*/ 	.word	0xffffffff
	.align		4
        /*0008*/ 	.word	index@(_ZN7cutlass13device_kernelINS_4gemm6kernel13GemmUniversalINS1_17GroupProblemShapeIN4cute5tupleIJiiiEEEEENS1_10collective13CollectiveMmaINS1_39MainloopSm90ArrayTmaGmmaWarpSpecializedILi6ENS6_IJNS5_1CILi1EEESD_SD_EEENS1_43KernelPtrArrayTmaWarpSpecializedCooperativeEEENS6_IJNSC_ILi128EEESH_NSC_ILi64EEEEEENS_10bfloat16_tEPNS6_IJlSD_NSC_ILi0EEEEEESK_SN_NS5_8TiledMMAINS5_8MMA_AtomIJNS5_4SM904GMMA28MMA_64x128x16_F32BF16BF16_SSILNSR_5MajorE0ELST_0ELNSR_7ScaleInE1ELSU_1EEEEEENS5_6LayoutINS6_IJNSC_ILi2EEESD_SD_EEENS6_IJSD_SL_SL_EEEEENS6_IJNS5_10UnderscoreES12_S12_EEEEENS5_13SM90_TMA_LOADENS5_14ComposedLayoutINS5_7SwizzleILi3ELi4ELi3EEENS5_18smem_ptr_flag_bitsILi16EEENSX_INS6_IJNSC_ILi8EEESI_EEENS6_IJSI_SD_EEEEEEEvNS5_8identityES15_S1F_vS1G_EENS_8epilogue10collective18CollectiveEpilogueINS1I_30Sm90PtrArrayTmaWarpSpecializedILi4ELi2ELi16ELb1ELb0ELi2EEEJSJ_NS6_IJSH_NSC_ILi32EEEEEENS_6half_tEPNS6_IJSD_lSL_EEES1P_S1R_NS1I_6fusion15FusionCallbacksIS1M_NS1S_17LinearCombinationIS1P_fS1P_fLNS_15FloatRoundStyleE2EEESJ_S1O_JEEES15_NS16_IS18_S1A_NSX_INS6_IJSI_S1B_EEENS6_IJSD_SI_EEEEEEENS5_17SM75_U16x8_LDSM_TENS5_14SM90_TMA_STOREES21_NS5_17SM90_U16x8_STSM_TENS5_9Copy_AtomIJNS5_17SM90_U32x4_STSM_NES1P_EEEvEEEvvEEEEvNT_6ParamsE)
	.align		4
        /*000c*/ 	.word	index@(__assertfail)
	.align		4
        /*0010*/ 	.word	0x00000000
	.align		4
        /*0014*/ 	.word	0xfffffffe
	.align		4
        /*0018*/ 	.word	0x00000000
	.align		4
        /*001c*/ 	.word	0xfffffffd
	.align		4
        /*0020*/ 	.word	0x00000000
	.align		4
        /*0024*/ 	.word	0xfffffffc


//--------------------- .nv.constant4             --------------------------
	.section	.nv.constant4,"a",@progbits
	.align	8
	.align		8
.nv.constant4:
        /*0000*/ 	.dword	__assertfail
	.align		8
        /*0008*/ 	.dword	__unnamed_1
	.align		8
        /*0010*/ 	.dword	_ZN39_INTERNAL_08be9122_4_k_cu_5c2f587d_26974cuda3std3__45__cpo5beginE
	.align		8
        /*0018*/ 	.dword	_ZN39_INTERNAL_08be9122_4_k_cu_5c2f587d_26974cuda3std3__45__cpo3endE
	.align		8
        /*0020*/ 	.dword	_ZN39_INTERNAL_08be9122_4_k_cu_5c2f587d_26974cuda3std3__45__cpo6cbeginE
	.align		8
        /*0028*/ 	.dword	_ZN39_INTERNAL_08be9122_4_k_cu_5c2f587d_26974cuda3std3__45__cpo4cendE
	.align		8
        /*0030*/ 	.dword	_ZN39_INTERNAL_08be9122_4_k_cu_5c2f587d_26974cuda3std3__441_GLOBAL__N__08be9122_4_k_cu_5c2f587d_26976ignoreE
	.align		8
        /*0038*/ 	.dword	_ZN39_INTERNAL_08be9122_4_k_cu_5c2f587d_26974cuda3std3__419piecewise_constructE
	.align		8
        /*0040*/ 	.dword	_ZN39_INTERNAL_08be9122_4_k_cu_5c2f587d_26974cuda3std3__48in_placeE
	.align		8
        /*0048*/ 	.dword	_ZN39_INTERNAL_08be9122_4_k_cu_5c2f587d_26974cuda3std6ranges3__45__cpo4swapE
	.align		8
        /*0050*/ 	.dword	_ZN39_INTERNAL_08be9122_4_k_cu_5c2f587d_26974cuda3std6ranges3__45__cpo9iter_moveE
	.align		8
        /*0058*/ 	.dword	_ZN39_INTERNAL_08be9122_4_k_cu_5c2f587d_26974cute7productE
	.align		8
        /*0060*/ 	.dword	_ZN39_INTERNAL_08be9122_4_k_cu_5c2f587d_26974cute1_E
	.align		8
        /*0068*/ 	.dword	$str$24
	.align		8
        /*0070*/ 	.dword	$str$25


//--------------------- .text._ZN7cutlass13device_kernelINS_4gemm6kernel13GemmUniversalINS1_17GroupProblemShapeIN4cute5tupleIJiiiEEEEENS1_10collective13CollectiveMmaINS1_39MainloopSm90ArrayTmaGmmaWarpSpecializedILi6ENS6_IJNS5_1CILi1EEESD_SD_EEENS1_43KernelPtrArrayTmaWarpSpecializedCooperativeEEENS6_IJNSC_ILi128EEESH_NSC_ILi64EEEEEENS_10bfloat16_tEPNS6_IJlSD_NSC_ILi0EEEEEESK_SN_NS5_8TiledMMAINS5_8MMA_AtomIJNS5_4SM904GMMA28MMA_64x128x16_F32BF16BF16_SSILNSR_5MajorE0ELST_0ELNSR_7ScaleInE1ELSU_1EEEEEENS5_6LayoutINS6_IJNSC_ILi2EEESD_SD_EEENS6_IJSD_SL_SL_EEEEENS6_IJNS5_10UnderscoreES12_S12_EEEEENS5_13SM90_TMA_LOADENS5_14ComposedLayoutINS5_7SwizzleILi3ELi4ELi3EEENS5_18smem_ptr_flag_bitsILi16EEENSX_INS6_IJNSC_ILi8EEESI_EEENS6_IJSI_SD_EEEEEEEvNS5_8identityES15_S1F_vS1G_EENS_8epilogue10collective18CollectiveEpilogueINS1I_30Sm90PtrArrayTmaWarpSpecializedILi4ELi2ELi16ELb1ELb0ELi2EEEJSJ_NS6_IJSH_NSC_ILi32EEEEEENS_6half_tEPNS6_IJSD_lSL_EEES1P_S1R_NS1I_6fusion15FusionCallbacksIS1M_NS1S_17LinearCombinationIS1P_fS1P_fLNS_15FloatRoundStyleE2EEESJ_S1O_JEEES15_NS16_IS18_S1A_NSX_INS6_IJSI_S1B_EEENS6_IJSD_SI_EEEEEEENS5_17SM75_U16x8_LDSM_TENS5_14SM90_TMA_STOREES21_NS5_17SM90_U16x8_STSM_TENS5_9Copy_AtomIJNS5_17SM90_U32x4_STSM_NES1P_EEEvEEEvvEEEEvNT_6ParamsE --------------------------
	.section	.text._ZN7cutlass13device_kernelINS_4gemm6kernel13GemmUniversalINS1_17GroupProblemShapeIN4cute5tupleIJiiiEEEEENS1_10collective13CollectiveMmaINS1_39MainloopSm90ArrayTmaGmmaWarpSpecializedILi6ENS6_IJNS5_1CILi1EEESD_SD_EEENS1_43KernelPtrArrayTmaWarpSpecializedCooperativeEEENS6_IJNSC_ILi128EEESH_NSC_ILi64EEEEEENS_10bfloat16_tEPNS6_IJlSD_NSC_ILi0EEEEEESK_SN_NS5_8TiledMMAINS5_8MMA_AtomIJNS5_4SM904GMMA28MMA_64x128x16_F32BF16BF16_SSILNSR_5MajorE0ELST_0ELNSR_7ScaleInE1ELSU_1EEEEEENS5_6LayoutINS6_IJNSC_ILi2EEESD_SD_EEENS6_IJSD_SL_SL_EEEEENS6_IJNS5_10UnderscoreES12_S12_EEEEENS5_13SM90_TMA_LOADENS5_14ComposedLayoutINS5_7SwizzleILi3ELi4ELi3EEENS5_18smem_ptr_flag_bitsILi16EEENSX_INS6_IJNSC_ILi8EEESI_EEENS6_IJSI_SD_EEEEEEEvNS5_8identityES15_S1F_vS1G_EENS_8epilogue10collective18CollectiveEpilogueINS1I_30Sm90PtrArrayTmaWarpSpecializedILi4ELi2ELi16ELb1ELb0ELi2EEEJSJ_NS6_IJSH_NSC_ILi32EEEEEENS_6half_tEPNS6_IJSD_lSL_EEES1P_S1R_NS1I_6fusion15FusionCallbacksIS1M_NS1S_17LinearCombinationIS1P_fS1P_fLNS_15FloatRoundStyleE2EEESJ_S1O_JEEES15_NS16_IS18_S1A_NSX_INS6_IJSI_S1B_EEENS6_IJSD_SI_EEEEEEENS5_17SM75_U16x8_LDSM_TENS5_14SM90_TMA_STOREES21_NS5_17SM90_U16x8_STSM_TENS5_9Copy_AtomIJNS5_17SM90_U32x4_STSM_NES1P_EEEvEEEvvEEEEvNT_6ParamsE,"ax",@progbits
	.align	128
.text._ZN7cutlass13device_kernelINS_4gemm6kernel13GemmUniversalINS1_17GroupProblemShapeIN4cute5tupleIJiiiEEEEENS1_10collective13CollectiveMmaINS1_39MainloopSm90ArrayTmaGmmaWarpSpecializedILi6ENS6_IJNS5_1CILi1EEESD_SD_EEENS1_43KernelPtrArrayTmaWarpSpecializedCooperativeEEENS6_IJNSC_ILi128EEESH_NSC_ILi64EEEEEENS_10bfloat16_tEPNS6_IJlSD_NSC_ILi0EEEEEESK_SN_NS5_8TiledMMAINS5_8MMA_AtomIJNS5_4SM904GMMA28MMA_64x128x16_F32BF16BF16_SSILNSR_5MajorE0ELST_0ELNSR_7ScaleInE1ELSU_1EEEEEENS5_6LayoutINS6_IJNSC_ILi2EEESD_SD_EEENS6_IJSD_SL_SL_EEEEENS6_IJNS5_10UnderscoreES12_S12_EEEEENS5_13SM90_TMA_LOADENS5_14ComposedLayoutINS5_7SwizzleILi3ELi4ELi3EEENS5_18smem_ptr_flag_bitsILi16EEENSX_INS6_IJNSC_ILi8EEESI_EEENS6_IJSI_SD_EEEEEEEvNS5_8identityES15_S1F_vS1G_EENS_8epilogue10collective18CollectiveEpilogueINS1I_30Sm90PtrArrayTmaWarpSpecializedILi4ELi2ELi16ELb1ELb0ELi2EEEJSJ_NS6_IJSH_NSC_ILi32EEEEEENS_6half_tEPNS6_IJSD_lSL_EEES1P_S1R_NS1I_6fusion15FusionCallbacksIS1M_NS1S_17LinearCombinationIS1P_fS1P_fLNS_15FloatRoundStyleE2EEESJ_S1O_JEEES15_NS16_IS18_S1A_NSX_INS6_IJSI_S1B_EEENS6_IJSD_SI_EEEEEEENS5_17SM75_U16x8_LDSM_TENS5_14SM90_TMA_STOREES21_NS5_17SM90_U16x8_STSM_TENS5_9Copy_AtomIJNS5_17SM90_U32x4_STSM_NES1P_EEEvEEEvvEEEEvNT_6ParamsE:
        .type           _ZN7cutlass13device_kernelINS_4gemm6kernel13GemmUniversalINS1_17GroupProblemShapeIN4cute5tupleIJiiiEEEEENS1_10collective13CollectiveMmaINS1_39MainloopSm90ArrayTmaGmmaWarpSpecializedILi6ENS6_IJNS5_1CILi1EEESD_SD_EEENS1_43KernelPtrArrayTmaWarpSpecializedCooperativeEEENS6_IJNSC_ILi128EEESH_NSC_ILi64EEEEEENS_10bfloat16_tEPNS6_IJlSD_NSC_ILi0EEEEEESK_SN_NS5_8TiledMMAINS5_8MMA_AtomIJNS5_4SM904GMMA28MMA_64x128x16_F32BF16BF16_SSILNSR_5MajorE0ELST_0ELNSR_7ScaleInE1ELSU_1EEEEEENS5_6LayoutINS6_IJNSC_ILi2EEESD_SD_EEENS6_IJSD_SL_SL_EEEEENS6_IJNS5_10UnderscoreES12_S12_EEEEENS5_13SM90_TMA_LOADENS5_14ComposedLayoutINS5_7SwizzleILi3ELi4ELi3EEENS5_18smem_ptr_flag_bitsILi16EEENSX_INS6_IJNSC_ILi8EEESI_EEENS6_IJSI_SD_EEEEEEEvNS5_8identityES15_S1F_vS1G_EENS_8epilogue10collective18CollectiveEpilogueINS1I_30Sm90PtrArrayTmaWarpSpecializedILi4ELi2ELi16ELb1ELb0ELi2EEEJSJ_NS6_IJSH_NSC_ILi32EEEEEENS_6half_tEPNS6_IJSD_lSL_EEES1P_S1R_NS1I_6fusion15FusionCallbacksIS1M_NS1S_17LinearCombinationIS1P_fS1P_fLNS_15FloatRoundStyleE2EEESJ_S1O_JEEES15_NS16_IS18_S1A_NSX_INS6_IJSI_S1B_EEENS6_IJSD_SI_EEEEEEENS5_17SM75_U16x8_LDSM_TENS5_14SM90_TMA_STOREES21_NS5_17SM90_U16x8_STSM_TENS5_9Copy_AtomIJNS5_17SM90_U32x4_STSM_NES1P_EEEvEEEvvEEEEvNT_6ParamsE,@function
        .size           _ZN7cutlass13device_kernelINS_4gemm6kernel13GemmUniversalINS1_17GroupProblemShapeIN4cute5tupleIJiiiEEEEENS1_10collective13CollectiveMmaINS1_39MainloopSm90ArrayTmaGmmaWarpSpecializedILi6ENS6_IJNS5_1CILi1EEESD_SD_EEENS1_43KernelPtrArrayTmaWarpSpecializedCooperativeEEENS6_IJNSC_ILi128EEESH_NSC_ILi64EEEEEENS_10bfloat16_tEPNS6_IJlSD_NSC_ILi0EEEEEESK_SN_NS5_8TiledMMAINS5_8MMA_AtomIJNS5_4SM904GMMA28MMA_64x128x16_F32BF16BF16_SSILNSR_5MajorE0ELST_0ELNSR_7ScaleInE1ELSU_1EEEEEENS5_6LayoutINS6_IJNSC_ILi2EEESD_SD_EEENS6_IJSD_SL_SL_EEEEENS6_IJNS5_10UnderscoreES12_S12_EEEEENS5_13SM90_TMA_LOADENS5_14ComposedLayoutINS5_7SwizzleILi3ELi4ELi3EEENS5_18smem_ptr_flag_bitsILi16EEENSX_INS6_IJNSC_ILi8EEESI_EEENS6_IJSI_SD_EEEEEEEvNS5_8identityES15_S1F_vS1G_EENS_8epilogue10collective18CollectiveEpilogueINS1I_30Sm90PtrArrayTmaWarpSpecializedILi4ELi2ELi16ELb1ELb0ELi2EEEJSJ_NS6_IJSH_NSC_ILi32EEEEEENS_6half_tEPNS6_IJSD_lSL_EEES1P_S1R_NS1I_6fusion15FusionCallbacksIS1M_NS1S_17LinearCombinationIS1P_fS1P_fLNS_15FloatRoundStyleE2EEESJ_S1O_JEEES15_NS16_IS18_S1A_NSX_INS6_IJSI_S1B_EEENS6_IJSD_SI_EEEEEEENS5_17SM75_U16x8_LDSM_TENS5_14SM90_TMA_STOREES21_NS5_17SM90_U16x8_STSM_TENS5_9Copy_AtomIJNS5_17SM90_U32x4_STSM_NES1P_EEEvEEEvvEEEEvNT_6ParamsE,(.L_x_270 - _ZN7cutlass13device_kernelINS_4gemm6kernel13GemmUniversalINS1_17GroupProblemShapeIN4cute5tupleIJiiiEEEEENS1_10collective13CollectiveMmaINS1_39MainloopSm90ArrayTmaGmmaWarpSpecializedILi6ENS6_IJNS5_1CILi1EEESD_SD_EEENS1_43KernelPtrArrayTmaWarpSpecializedCooperativeEEENS6_IJNSC_ILi128EEESH_NSC_ILi64EEEEEENS_10bfloat16_tEPNS6_IJlSD_NSC_ILi0EEEEEESK_SN_NS5_8TiledMMAINS5_8MMA_AtomIJNS5_4SM904GMMA28MMA_64x128x16_F32BF16BF16_SSILNSR_5MajorE0ELST_0ELNSR_7ScaleInE1ELSU_1EEEEEENS5_6LayoutINS6_IJNSC_ILi2EEESD_SD_EEENS6_IJSD_SL_SL_EEEEENS6_IJNS5_10UnderscoreES12_S12_EEEEENS5_13SM90_TMA_LOADENS5_14ComposedLayoutINS5_7SwizzleILi3ELi4ELi3EEENS5_18smem_ptr_flag_bitsILi16EEENSX_INS6_IJNSC_ILi8EEESI_EEENS6_IJSI_SD_EEEEEEEvNS5_8identityES15_S1F_vS1G_EENS_8epilogue10collective18CollectiveEpilogueINS1I_30Sm90PtrArrayTmaWarpSpecializedILi4ELi2ELi16ELb1ELb0ELi2EEEJSJ_NS6_IJSH_NSC_ILi32EEEEEENS_6half_tEPNS6_IJSD_lSL_EEES1P_S1R_NS1I_6fusion15FusionCallbacksIS1M_NS1S_17LinearCombinationIS1P_fS1P_fLNS_15FloatRoundStyleE2EEESJ_S1O_JEEES15_NS16_IS18_S1A_NSX_INS6_IJSI_S1B_EEENS6_IJSD_SI_EEEEEEENS5_17SM75_U16x8_LDSM_TENS5_14SM90_TMA_STOREES21_NS5_17SM90_U16x8_STSM_TENS5_9Copy_AtomIJNS5_17SM90_U32x4_STSM_NES1P_EEEvEEEvvEEEEvNT_6ParamsE)
        .other          _ZN7cutlass13device_kernelINS_4gemm6kernel13GemmUniversalINS1_17GroupProblemShapeIN4cute5tupleIJiiiEEEEENS1_10collective13CollectiveMmaINS1_39MainloopSm90ArrayTmaGmmaWarpSpecializedILi6ENS6_IJNS5_1CILi1EEESD_SD_EEENS1_43KernelPtrArrayTmaWarpSpecializedCooperativeEEENS6_IJNSC_ILi128EEESH_NSC_ILi64EEEEEENS_10bfloat16_tEPNS6_IJlSD_NSC_ILi0EEEEEESK_SN_NS5_8TiledMMAINS5_8MMA_AtomIJNS5_4SM904GMMA28MMA_64x128x16_F32BF16BF16_SSILNSR_5MajorE0ELST_0ELNSR_7ScaleInE1ELSU_1EEEEEENS5_6LayoutINS6_IJNSC_ILi2EEESD_SD_EEENS6_IJSD_SL_SL_EEEEENS6_IJNS5_10UnderscoreES12_S12_EEEEENS5_13SM90_TMA_LOADENS5_14ComposedLayoutINS5_7SwizzleILi3ELi4ELi3EEENS5_18smem_ptr_flag_bitsILi16EEENSX_INS6_IJNSC_ILi8EEESI_EEENS6_IJSI_SD_EEEEEEEvNS5_8identityES15_S1F_vS1G_EENS_8epilogue10collective18CollectiveEpilogueINS1I_30Sm90PtrArrayTmaWarpSpecializedILi4ELi2ELi16ELb1ELb0ELi2EEEJSJ_NS6_IJSH_NSC_ILi32EEEEEENS_6half_tEPNS6_IJSD_lSL_EEES1P_S1R_NS1I_6fusion15FusionCallbacksIS1M_NS1S_17LinearCombinationIS1P_fS1P_fLNS_15FloatRoundStyleE2EEESJ_S1O_JEEES15_NS16_IS18_S1A_NSX_INS6_IJSI_S1B_EEENS6_IJSD_SI_EEEEEEENS5_17SM75_U16x8_LDSM_TENS5_14SM90_TMA_STOREES21_NS5_17SM90_U16x8_STSM_TENS5_9Copy_AtomIJNS5_17SM90_U32x4_STSM_NES1P_EEEvEEEvvEEEEvNT_6ParamsE,@"STO_CUDA_ENTRY STV_DEFAULT"
_ZN7cutlass13device_kernelINS_4gemm6kernel13GemmUniversalINS1_17GroupProblemShapeIN4cute5tupleIJiiiEEEEENS1_10collective13CollectiveMmaINS1_39MainloopSm90ArrayTmaGmmaWarpSpecializedILi6ENS6_IJNS5_1CILi1EEESD_SD_EEENS1_43KernelPtrArrayTmaWarpSpecializedCooperativeEEENS6_IJNSC_ILi128EEESH_NSC_ILi64EEEEEENS_10bfloat16_tEPNS6_IJlSD_NSC_ILi0EEEEEESK_SN_NS5_8TiledMMAINS5_8MMA_AtomIJNS5_4SM904GMMA28MMA_64x128x16_F32BF16BF16_SSILNSR_5MajorE0ELST_0ELNSR_7ScaleInE1ELSU_1EEEEEENS5_6LayoutINS6_IJNSC_ILi2EEESD_SD_EEENS6_IJSD_SL_SL_EEEEENS6_IJNS5_10UnderscoreES12_S12_EEEEENS5_13SM90_TMA_LOADENS5_14ComposedLayoutINS5_7SwizzleILi3ELi4ELi3EEENS5_18smem_ptr_flag_bitsILi16EEENSX_INS6_IJNSC_ILi8EEESI_EEENS6_IJSI_SD_EEEEEEEvNS5_8identityES15_S1F_vS1G_EENS_8epilogue10collective18CollectiveEpilogueINS1I_30Sm90PtrArrayTmaWarpSpecializedILi4ELi2ELi16ELb1ELb0ELi2EEEJSJ_NS6_IJSH_NSC_ILi32EEEEEENS_6half_tEPNS6_IJSD_lSL_EEES1P_S1R_NS1I_6fusion15FusionCallbacksIS1M_NS1S_17LinearCombinationIS1P_fS1P_fLNS_15FloatRoundStyleE2EEESJ_S1O_JEEES15_NS16_IS18_S1A_NSX_INS6_IJSI_S1B_EEENS6_IJSD_SI_EEEEEEENS5_17SM75_U16x8_LDSM_TENS5_14SM90_TMA_STOREES21_NS5_17SM90_U16x8_STSM_TENS5_9Copy_AtomIJNS5_17SM90_U32x4_STSM_NES1P_EEEvEEEvvEEEEvNT_6ParamsE:
[----:B------:R-:W1:Y:S08]  /*0000*/  LDC R1, c[0x0][0x28] ;  /* 0x00000a00ff017b82 */ /* 0x000e700000000800 */
[----:B------:R-:W2:Y:S01]  /*0010*/  LDC.64 R6, c[0x0][0x918] ;  /* 0x00024600ff067b82 */ /* 0x000ea20000000a00 */
[----:B------:R-:W-:Y:S01]  /*0020*/  ULDC.64 UR56, c[0x0][0x208] ;  /* 0x0000820000387ab9 */ /* 0x000fe20000000a00 */
[----:B------:R-:W3:Y:S01]  /*0030*/  S2R R33, SR_TID.X ;  /* 0x0000000000217919 */ /* 0x000ee20000002100 */
[----:B------:R-:W-:Y:S01]  /*0040*/  ULDC UR4, c[0x0][0x910] ;  /* 0x0002440000047ab9 */ /* 0x000fe20000000800 */
[----:B------:R-:W-:Y:S01]  /*0050*/  ULDC.64 UR20, c[0x0][0x8d0] ;  /* 0x0002340000147ab9 */ /* 0x000fe20000000a00 */
[----:B------:R-:W-:Y:S01]  /*0060*/  ULDC.64 UR14, c[0x0][0x8c8] ;  /* 0x00023200000e7ab9 */ /* 0x000fe20000000a00 */
[----:B------:R-:W-:Y:S01]  /*0070*/  ULDC UR5, c[0x0][0x908] ;  /* 0x0002420000057ab9 */ /* 0x000fe20000000800 */
[----:B------:R-:W-:Y:S01]  /*0080*/  CS2R R8, SRZ ;  /* 0x0000000000087805 */ /* 0x000fe2000001ff00 */
[----:B------:R-:W-:Y:S01]  /*0090*/  S2UR UR40, SR_CTAID.X ;  /* 0x00000000002879c3 */ /* 0x000fe20000002500 */
[----:B------:R-:W-:Y:S01]  /*00a0*/  ULDC.64 UR22, c[0x0][0x8e8] ;  /* 0x00023a0000167ab9 */ /* 0x000fe20000000a00 */
[----:B------:R-:W-:Y:S01]  /*00b0*/  ULDC.64 UR16, c[0x0][0x8e0] ;  /* 0x0002380000107ab9 */ /* 0x000fe20000000a00 */
[----:B--2---:R-:W2:Y:S01]  /*00c0*/  LDG.E R2, desc[UR56][R6.64] ;  /* 0x0000003806027981 */ /* 0x004ea2000c1e1900 */
[----:B------:R-:W-:-:S03]  /*00d0*/  IMAD.U32 R3, RZ, RZ, UR4 ;  /* 0x00000004ff037e24 */ /* 0x000fc6000f8e00ff */
[----:B------:R-:W4:Y:S01]  /*00e0*/  LDG.E R0, desc[UR56][R6.64+0x4] ;  /* 0x0000043806007981 */ /* 0x000f22000c1e1900 */
[----:B---3--:R-:W-:-:S04]  /*00f0*/  LOP3.LUT R34, R33, 0x1f, RZ, 0xc0, !PT ;  /* 0x0000001f21227812 */ /* 0x008fc800078ec0ff */
[----:B------:R-:W-:Y:S01]  /*0100*/  ISETP.GE.AND P0, PT, R34, R3, PT ;  /* 0x000000032200720c */ /* 0x000fe20003f06270 */
[----:B------:R-:W3:Y:S01]  /*0110*/  S2UR UR4, SR_CTAID.Y ;  /* 0x00000000000479c3 */ /* 0x000ee20000002600 */
[----:B------:R-:W-:-:S04]  /*0120*/  UISETP.NE.U32.AND UP0, UPT, UR20, URZ, UPT ;  /* 0x0000003f1400728c */ /* 0x000fc8000bf05070 */
[----:B------:R-:W-:-:S07]  /*0130*/  UISETP.NE.AND.EX UP0, UPT, UR21, URZ, UPT, UP0 ;  /* 0x0000003f1500728c */ /* 0x000fce000bf05300 */
[----:B------:R-:W1:Y:S01]  /*0140*/  @!P0 LDC.64 R4, c[0x0][0x918] ;  /* 0x00024600ff048b82 */ /* 0x000e620000000a00 */
[----:B------:R-:W-:-:S03]  /*0150*/  UISETP.NE.AND UP3, UPT, UR5, 0x1, UPT ;  /* 0x000000010500788c */ /* 0x000fc6000bf65270 */
[----:B------:R-:W-:-:S08]  /*0160*/  @UP0 ULDC UR8, c[0x0][0x8dc] ;  /* 0x0002370000080ab9 */ /* 0x000fd00000000800 */
[----:B------:R-:W-:Y:S01]  /*0170*/  @UP3 ULDC UR12, c[0x0][0x10] ;  /* 0x00000400000c3ab9 */ /* 0x000fe20000000800 */
[----:B------:R-:W-:Y:S02]  /*0180*/  @UP3 UMOV UR5, URZ ;  /* 0x0000003f00053c82 */ /* 0x000fe40008000000 */
[----:B---3--:R-:W-:Y:S01]  /*0190*/  @UP3 UIMAD.WIDE.U32 UR12, UR40, UR12, UR4 ;  /* 0x0000000c280c32a5 */ /* 0x008fe2000f8e0004 */
[----:B------:R-:W-:Y:S01]  /*01a0*/  @UP3 UMOV UR9, URZ ;  /* 0x0000003f00093c82 */ /* 0x000fe20008000000 */
[----:B-1----:R-:W-:Y:S02]  /*01b0*/  @!P0 IMAD.WIDE.U32 R4, R34, 0xc, R4 ;  /* 0x0000000c22048825 */ /* 0x002fe400078e0004 */
[----:B------:R-:W-:-:S03]  /*01c0*/  @UP3 UIADD3 UR9, UR13, UR9, URZ ;  /* 0x000000090d093290 */ /* 0x000fc6000fffe03f */
[----:B------:R-:W-:Y:S01]  /*01d0*/  @UP3 UMOV UR10, UR12 ;  /* 0x0000000c000a3c82 */ /* 0x000fe20008000000 */
[----:B------:R1:W5:Y:S04]  /*01e0*/  @!P0 LDG.E R8, desc[UR56][R4.64] ;  /* 0x0000003804088981 */ /* 0x000368000c1e1900 */
[----:B------:R1:W5:Y:S01]  /*01f0*/  @!P0 LDG.E R9, desc[UR56][R4.64+0x4] ;  /* 0x0000043804098981 */ /* 0x000362000c1e1900 */
[----:B------:R-:W-:Y:S01]  /*0200*/  ISETP.NE.U32.AND P0, PT, RZ, UR22, PT ;  /* 0x00000016ff007c0c */ /* 0x000fe2000bf05070 */
[----:B------:R-:W-:Y:S01]  /*0210*/  @!UP3 ULDC UR5, c[0x0][0xc] ;  /* 0x000003000005bab9 */ /* 0x000fe20000000800 */
[----:B------:R-:W-:Y:S02]  /*0220*/  UMOV UR41, URZ ;  /* 0x0000003f00297c82 */ /* 0x000fe40008000000 */
[----:B------:R-:W-:Y:S01]  /*0230*/  ISETP.NE.AND.EX P0, PT, RZ, UR23, PT, P0 ;  /* 0x00000017ff007c0c */ /* 0x000fe2000bf05300 */
[----:B------:R-:W-:-:S07]  /*0240*/  @!UP3 UIMAD.WIDE.U32 UR4, UR5, UR4, UR40 ;  /* 0x000000040504b2a5 */ /* 0x000fce000f8e0028 */
[----:B------:R-:W-:Y:S01]  /*0250*/  @!UP3 UMOV UR9, UR5 ;  /* 0x000000050009bc82 */ /* 0x000fe20008000000 */
[----:B------:R-:W-:Y:S01]  /*0260*/  @!UP3 UMOV UR10, UR4 ;  /* 0x00000004000abc82 */ /* 0x000fe20008000000 */
[----:B--2---:R-:W-:-:S13]  /*0270*/  R2UR UR11, R2 ;  /* 0x00000000020b72ca */ /* 0x004fda00000e0000 */
[----:B------:R-:W-:-:S04]  /*0280*/  UIADD3 UR6, UP1, UR11, UR14, URZ ;  /* 0x0000000e0b067290 */ /* 0x000fc8000ff3e03f */
[----:B------:R-:W-:Y:S02]  /*0290*/  ULEA.HI.X.SX32 UR11, UR11, UR15, 0x1, UP1 ;  /* 0x0000000f0b0b7291 */ /* 0x000fe400088f0e3f */
[----:B------:R-:W-:Y:S01]  /*02a0*/  UIADD3 UR6, UP1, UR6, -0x1, URZ ;  /* 0xffffffff06067890 */ /* 0x000fe2000ff3e03f */
[----:B----4-:R-:W-:-:S03]  /*02b0*/  R2UR UR24, R0 ;  /* 0x00000000001872ca */ /* 0x010fc600000e0000 */
[----:B------:R-:W-:Y:S02]  /*02c0*/  UIADD3.X UR11, UR11, -0x1, URZ, UP1, !UPT ;  /* 0xffffffff0b0b7890 */ /* 0x000fe40008ffe43f */
[----:B------:R-:W-:-:S04]  /*02d0*/  @UP0 UIADD3 UR8, UP1, UR6, UR8, URZ ;  /* 0x0000000806080290 */ /* 0x000fc8000ff3e03f */
[----:B------:R-:W-:-:S04]  /*02e0*/  @UP0 UIADD3.X UR26, URZ, UR11, URZ, UP1, !UPT ;  /* 0x0000000b3f1a0290 */ /* 0x000fc80008ffe43f */
[----:B------:R-:W-:Y:S02]  /*02f0*/  @UP0 UIMAD.WIDE.U32 UR18, UR26, UR20, URZ ;  /* 0x000000141a1202a5 */ /* 0x000fe4000f8e003f */
[----:B------:R-:W-:Y:S02]  /*0300*/  @UP0 UIMAD.WIDE.U32 UR12, UR8, UR20, URZ ;  /* 0x00000014080c02a5 */ /* 0x000fe4000f8e003f */
[----:B------:R-:W-:Y:S02]  /*0310*/  @UP0 UIMAD.WIDE.U32 UR18, UP1, UR8, UR21, UR18 ;  /* 0x00000015081202a5 */ /* 0x000fe4000f820012 */
[----:B------:R-:W-:Y:S02]  /*0320*/  UIADD3 UR7, UP2, UR24, UR16, URZ ;  /* 0x0000001018077290 */ /* 0x000fe4000ff5e03f */
[----:B------:R-:W-:Y:S02]  /*0330*/  @UP0 UIADD3.X UR25, URZ, URZ, URZ, UP1, !UPT ;  /* 0x0000003f3f190290 */ /* 0x000fe40008ffe43f */
[----:B------:R-:W-:-:S02]  /*0340*/  @UP0 UIADD3 URZ, UP1, UR13, UR18, URZ ;  /* 0x000000120d3f0290 */ /* 0x000fc4000ff3e03f */
[----:B------:R-:W-:-:S03]  /*0350*/  ULEA.HI.X.SX32 UR8, UR24, UR17, 0x1, UP2 ;  /* 0x0000001118087291 */ /* 0x000fc600090f0e3f */
[----:B------:R-:W-:Y:S02]  /*0360*/  @UP0 UMOV UR24, UR19 ;  /* 0x0000001300180c82 */ /* 0x000fe40008000000 */
[----:B------:R-:W-:Y:S02]  /*0370*/  @UP0 UIMAD.WIDE.U32.X UR12, UR26, UR21, UR24, UP1 ;  /* 0x000000151a0c02a5 */ /* 0x000fe400088e0418 */
[----:B------:R-:W-:-:S04]  /*0380*/  UIADD3 UR19, UP1, UR7, -0x1, URZ ;  /* 0xffffffff07137890 */ /* 0x000fc8000ff3e03f */
[----:B------:R-:W-:Y:S01]  /*0390*/  UIADD3.X UR5, UR8, -0x1, URZ, UP1, !UPT ;  /* 0xffffffff08057890 */ /* 0x000fe20008ffe43f */
[----:B------:R-:W-:Y:S01]  /*03a0*/  @UP0 UMOV UR6, UR12 ;  /* 0x0000000c00060c82 */ /* 0x000fe20008000000 */
[----:B------:R-:W-:Y:S01]  /*03b0*/  @UP0 UMOV UR11, UR13 ;  /* 0x0000000d000b0c82 */ /* 0x000fe20008000000 */
[----:B-1----:R-:W-:Y:S09]  /*03c0*/  @!P0 BRA `(.L_x_0) ;  /* 0x00000000002c8947 */ /* 0x002ff20003800000 */
[----:B------:R-:W-:Y:S02]  /*03d0*/  ULDC UR7, c[0x0][0x8f4] ;  /* 0x00023d0000077ab9 */ /* 0x000fe40000000800 */
[----:B------:R-:W-:-:S04]  /*03e0*/  UIADD3 UR7, UP1, UR19, UR7, URZ ;  /* 0x0000000713077290 */ /* 0x000fc8000ff3e03f */
[----:B------:R-:W-:-:S04]  /*03f0*/  UIADD3.X UR8, URZ, UR5, URZ, UP1, !UPT ;  /* 0x000000053f087290 */ /* 0x000fc80008ffe43f */
[----:B------:R-:W-:-:S04]  /*0400*/  UIMAD.WIDE.U32 UR4, UR8, UR22, URZ ;  /* 0x00000016080472a5 */ /* 0x000fc8000f8e003f */
[----:B------:R-:W-:Y:S02]  /*0410*/  UIMAD.WIDE.U32 UR12, UP1, UR7, UR23, UR4 ;  /* 0x00000017070c72a5 */ /* 0x000fe4000f820004 */
[----:B------:R-:W-:Y:S02]  /*0420*/  UIMAD.WIDE.U32 UR4, UR7, UR22, URZ ;  /* 0x00000016070472a5 */ /* 0x000fe4000f8e003f */
[----:B------:R-:W-:Y:S02]  /*0430*/  UIADD3.X UR19, URZ, URZ, URZ, UP1, !UPT ;  /* 0x0000003f3f137290 */ /* 0x000fe40008ffe43f */
[----:B------:R-:W-:Y:S01]  /*0440*/  UIADD3 URZ, UP1, UR5, UR12, URZ ;  /* 0x0000000c053f7290 */ /* 0x000fe2000ff3e03f */
[----:B------:R-:W-:-:S03]  /*0450*/  UMOV UR18, UR13 ;  /* 0x0000000d00127c82 */ /* 0x000fc60008000000 */
[----:B------:R-:W-:-:S07]  /*0460*/  UIMAD.WIDE.U32.X UR4, UR8, UR23, UR18, UP1 ;  /* 0x00000017080472a5 */ /* 0x000fce00088e0412 */
[----:B------:R-:W-:-:S05]  /*0470*/  UMOV UR19, UR4 ;  /* 0x0000000400137c82 */ /* 0x000fca0008000000 */
.L_x_0:
[----:B------:R-:W-:Y:S01]  /*0480*/  ULDC UR8, c[0x0][0x934] ;  /* 0x00024d0000087ab9 */ /* 0x000fe20000000800 */
[----:B------:R-:W-:Y:S01]  /*0490*/  ULDC UR7, c[0x0][0x904] ;  /* 0x0002410000077ab9 */ /* 0x000fe20000000800 */
[----:B------:R-:W-:Y:S01]  /*04a0*/  ULDC UR4, c[0x0][0x938] ;  /* 0x00024e0000047ab9 */ /* 0x000fe20000000800 */
[----:B------:R-:W-:Y:S01]  /*04b0*/  USHF.L.U32 UR8, UR8, UR7, URZ ;  /* 0x0000000708087299 */ /* 0x000fe2000800063f */
[----:B------:R-:W-:Y:S01]  /*04c0*/  SHF.R.U32.HI R13, RZ, 0x5, R33 ;  /* 0x00000005ff0d7819 */ /* 0x000fe20000011621 */
[----:B------:R-:W-:Y:S01]  /*04d0*/  USHF.L.U32 UR7, UR4, UR7, URZ ;  /* 0x0000000704077299 */ /* 0x000fe2000800063f */
[----:B------:R-:W-:Y:S01]  /*04e0*/  ULDC UR18, c[0x0][0x8d8] ;  /* 0x0002360000127ab9 */ /* 0x000fe20000000800 */
[----:B------:R-:W-:Y:S02]  /*04f0*/  ULDC UR28, c[0x0][0x8f0] ;  /* 0x00023c00001c7ab9 */ /* 0x000fe40000000800 */
[----:B------:R-:W-:Y:S01]  /*0500*/  IMAD.U32 R10, RZ, RZ, UR8 ;  /* 0x00000008ff0a7e24 */ /* 0x000fe2000f8e00ff */
[----:B------:R-:W-:Y:S01]  /*0510*/  USHF.R.U64 UR11, UR6, UR18, UR11 ;  /* 0x00000012060b7299 */ /* 0x000fe2000800120b */
[----:B------:R-:W-:Y:S01]  /*0520*/  IMAD.U32 R11, RZ, RZ, UR7 ;  /* 0x00000007ff0b7e24 */ /* 0x000fe2000f8e00ff */
[----:B------:R-:W-:-:S02]  /*0530*/  USHF.R.U64 UR6, UR19, UR28, UR5 ;  /* 0x0000001c13067299 */ /* 0x000fc40008001205 */
[----:B------:R-:W-:Y:S01]  /*0540*/  IABS R0, R10 ;  /* 0x0000000a00007213 */ /* 0x000fe20000000000 */
[----:B------:R-:W-:Y:S01]  /*0550*/  UIADD3 UR11, UR11, -0x1, UR8 ;  /* 0xffffffff0b0b7890 */ /* 0x000fe2000fffe008 */
[----:B------:R-:W-:Y:S01]  /*0560*/  IABS R2, R11 ;  /* 0x0000000b00027213 */ /* 0x000fe20000000000 */
[----:B------:R-:W-:Y:S01]  /*0570*/  UIADD3 UR6, UR6, -0x1, UR7 ;  /* 0xffffffff06067890 */ /* 0x000fe2000fffe007 */
[----:B------:R-:W-:Y:S01]  /*0580*/  R2UR UR27, R0 ;  /* 0x00000000001b72ca */ /* 0x000fe200000e0000 */
[----:B------:R-:W-:Y:S01]  /*0590*/  UMOV UR4, URZ ;  /* 0x0000003f00047c82 */ /* 0x000fe20008000000 */
[----:B------:R-:W-:Y:S01]  /*05a0*/  UISETP.GE.AND UP5, UPT, UR11, URZ, UPT ;  /* 0x0000003f0b00728c */ /* 0x000fe2000bfa6270 */
[----:B------:R-:W-:Y:S01]  /*05b0*/  IMAD.MOV.U32 R0, RZ, RZ, R2 ;  /* 0x000000ffff007224 */ /* 0x000fe200078e0002 */
[----:B------:R-:W-:Y:S01]  /*05c0*/  UISETP.NE.AND UP4, UPT, UR8, URZ, UPT ;  /* 0x0000003f0800728c */ /* 0x000fe2000bf85270 */
[----:B------:R-:W-:-:S03]  /*05d0*/  UMOV UR53, 0x1 ;  /* 0x0000000100357882 */ /* 0x000fc60000000000 */
[----:B------:R-:W-:-:S05]  /*05e0*/  R2UR UR26, R0 ;  /* 0x00000000001a72ca */ /* 0x000fca00000e0000 */
[----:B------:R-:W1:Y:S08]  /*05f0*/  I2F.RP R0, UR27 ;  /* 0x0000001b00007d06 */ /* 0x000e700008209400 */
[----:B------:R-:W2:Y:S08]  /*0600*/  I2F.RP R4, UR26 ;  /* 0x0000001a00047d06 */ /* 0x000eb00008209400 */
[----:B-1----:R-:W1:Y:S08]  /*0610*/  MUFU.RCP R0, R0 ;  /* 0x0000000000007308 */ /* 0x002e700000001000 */
[----:B--2---:R-:W2:Y:S01]  /*0620*/  MUFU.RCP R4, R4 ;  /* 0x0000000400047308 */ /* 0x004ea20000001000 */
[----:B-1----:R-:W-:-:S02]  /*0630*/  VIADD R2, R0, 0xffffffe ;  /* 0x0ffffffe00027836 */ /* 0x002fc40000000000 */
[----:B------:R-:W-:-:S05]  /*0640*/  IMAD.U32 R0, RZ, RZ, UR11 ;  /* 0x0000000bff007e24 */ /* 0x000fca000f8e00ff */
[----:B------:R-:W1:Y:S01]  /*0650*/  F2I.FTZ.U32.TRUNC.NTZ R2, R2 ;  /* 0x0000000200027305 */ /* 0x000e62000021f000 */
[----:B------:R-:W-:Y:S01]  /*0660*/  IABS R0, R0 ;  /* 0x0000000000007213 */ /* 0x000fe20000000000 */
[----:B--2---:R-:W-:Y:S01]  /*0670*/  VIADD R5, R4, 0xffffffe ;  /* 0x0ffffffe04057836 */ /* 0x004fe20000000000 */
[----:B------:R-:W-:Y:S02]  /*0680*/  IABS R4, R10 ;  /* 0x0000000a00047213 */ /* 0x000fe40000000000 */
[----:B------:R-:W-:-:S03]  /*0690*/  R2UR UR31, R0 ;  /* 0x00000000001f72ca */ /* 0x000fc600000e0000 */
[----:B------:R-:W2:Y:S01]  /*06a0*/  F2I.FTZ.U32.TRUNC.NTZ R5, R5 ;  /* 0x0000000500057305 */ /* 0x000ea2000021f000 */
[----:B------:R-:W-:Y:S01]  /*06b0*/  IMAD.MOV R4, RZ, RZ, -R4 ;  /* 0x000000ffff047224 */ /* 0x000fe200078e0a04 */
[----:B-1----:R-:W-:Y:S01]  /*06c0*/  R2UR UR5, R2 ;  /* 0x00000000020572ca */ /* 0x002fe200000e0000 */
[----:B------:R-:W-:Y:S01]  /*06d0*/  IMAD.U32 R2, RZ, RZ, UR6 ;  /* 0x00000006ff027e24 */ /* 0x000fe2000f8e00ff */
[----:B--2---:R-:W-:-:S04]  /*06e0*/  R2UR UR13, R5 ;  /* 0x00000000050d72ca */ /* 0x004fc800000e0000 */
[----:B------:R-:W-:Y:S01]  /*06f0*/  IABS R5, R2 ;  /* 0x0000000200057213 */ /* 0x000fe20000000000 */
[----:B------:R-:W-:Y:S01]  /*0700*/  IMAD.MOV.U32 R2, RZ, RZ, R4 ;  /* 0x000000ffff027224 */ /* 0x000fe200078e0004 */
[----:B------:R-:W-:-:S05]  /*0710*/  IABS R4, R11 ;  /* 0x0000000b00047213 */ /* 0x000fca0000000000 */
[----:B------:R-:W-:Y:S01]  /*0720*/  UIADD3 UR12, URZ, -UR5, URZ ;  /* 0x800000053f0c7290 */ /* 0x000fe2000fffe03f */
[----:B------:R-:W-:Y:S01]  /*0730*/  IMAD.MOV.U32 R0, RZ, RZ, R5 ;  /* 0x000000ffff007224 */ /* 0x000fe200078e0005 */
[----:B------:R-:W-:Y:S02]  /*0740*/  R2UR UR29, R2 ;  /* 0x00000000021d72ca */ /* 0x000fe400000e0000 */
[----:B------:R-:W-:Y:S01]  /*0750*/  UIMAD UR12, UR12, UR27, URZ ;  /* 0x0000001b0c0c72a4 */ /* 0x000fe2000f8e023f */
[----:B------:R-:W-:Y:S01]  /*0760*/  IMAD.MOV R4, RZ, RZ, -R4 ;  /* 0x000000ffff047224 */ /* 0x000fe200078e0a04 */
[----:B------:R-:W1:Y:S01]  /*0770*/  SHFL.IDX PT, R2, R13, RZ, 0x1f ;  /* 0x00001fff0d027589 */ /* 0x000e6200000e0000 */
[----:B------:R-:W-:Y:S01]  /*0780*/  R2UR UR32, R0 ;  /* 0x00000000002072ca */ /* 0x000fe200000e0000 */
[----:B------:R-:W-:Y:S01]  /*0790*/  UIADD3 UR24, URZ, -UR13, URZ ;  /* 0x8000000d3f187290 */ /* 0x000fe2000fffe03f */
[----:B------:R-:W-:Y:S01]  /*07a0*/  IMAD.MOV.U32 R0, RZ, RZ, R4 ;  /* 0x000000ffff007224 */ /* 0x000fe200078e0004 */
[----:B------:R-:W-:-:S02]  /*07b0*/  UIMAD.WIDE.U32 UR4, UR5, UR12, UR4 ;  /* 0x0000000c050472a5 */ /* 0x000fc4000f8e0004 */
[----:B------:R-:W-:Y:S01]  /*07c0*/  UIMAD UR24, UR24, UR26, URZ ;  /* 0x0000001a181872a4 */ /* 0x000fe2000f8e023f */
[----:B------:R-:W-:Y:S01]  /*07d0*/  UMOV UR12, URZ ;  /* 0x0000003f000c7c82 */ /* 0x000fe20008000000 */
[----:B------:R-:W-:Y:S02]  /*07e0*/  R2UR UR30, R0 ;  /* 0x00000000001e72ca */ /* 0x000fe400000e0000 */
[----:B------:R-:W-:Y:S01]  /*07f0*/  UIMAD.WIDE.U32 UR24, UR13, UR24, UR12 ;  /* 0x000000180d1872a5 */ /* 0x000fe2000f8e000c */
[----:B------:R-:W-:Y:S02]  /*0800*/  SHF.R.U32.HI R0, RZ, 0x7, R33 ;  /* 0x00000007ff007819 */ /* 0x000fe40000011621 */
[----:B------:R-:W-:Y:S02]  /*0810*/  UMOV UR13, UR5 ;  /* 0x00000005000d7c82 */ /* 0x000fe40008000000 */
[----:B------:R-:W-:Y:S02]  /*0820*/  UIMAD.WIDE.U32 UR4, UR13, UR31, URZ ;  /* 0x0000001f0d0472a5 */ /* 0x000fe4000f8e003f */
[----:B------:R-:W-:Y:S01]  /*0830*/  UMOV UR19, UR25 ;  /* 0x0000001900137c82 */ /* 0x000fe20008000000 */
[----:B------:R-:W2:Y:S01]  /*0840*/  SHFL.IDX PT, R0, R0, RZ, 0x1f ;  /* 0x00001fff00007589 */ /* 0x000ea200000e0000 */
[----:B------:R-:W-:-:S02]  /*0850*/  UIMAD UR5, UR5, UR29, UR31 ;  /* 0x0000001d050572a4 */ /* 0x000fc4000f8e021f */
[----:B------:R-:W-:Y:S02]  /*0860*/  UIMAD.WIDE.U32 UR24, UR19, UR32, URZ ;  /* 0x00000020131872a5 */ /* 0x000fe4000f8e003f */
[----:B------:R-:W-:Y:S01]  /*0870*/  UISETP.GT.U32.AND UP1, UPT, UR27, UR5, UPT ;  /* 0x000000051b00728c */ /* 0x000fe2000bf24070 */
[----:B-1----:R-:W-:Y:S01]  /*0880*/  R2UR UR33, R2 ;  /* 0x00000000022172ca */ /* 0x002fe200000e0000 */
[----:B------:R-:W-:Y:S02]  /*0890*/  UIMAD UR25, UR25, UR30, UR32 ;  /* 0x0000001e191972a4 */ /* 0x000fe4000f8e0220 */
[----:B------:R-:W-:Y:S02]  /*08a0*/  ULOP3.LUT UR31, URZ, UR8, URZ, 0x33, !UPT ;  /* 0x000000083f1f7292 */ /* 0x000fe4000f8e333f */
[----:B------:R-:W-:Y:S02]  /*08b0*/  UISETP.GT.U32.AND UP2, UPT, UR26, UR25, UPT ;  /* 0x000000191a00728c */ /* 0x000fe4000bf44070 */
[----:B------:R-:W-:-:S03]  /*08c0*/  ULOP3.LUT UR32, URZ, UR7, URZ, 0x33, !UPT ;  /* 0x000000073f207292 */ /* 0x000fc6000f8e333f */
[----:B------:R-:W-:-:S03]  /*08d0*/  @!UP1 UIADD3 UR5, UR5, -UR27, URZ ;  /* 0x8000001b05059290 */ /* 0x000fc6000fffe03f */
[----:B------:R-:W-:Y:S02]  /*08e0*/  USHF.R.S32.HI UR4, URZ, 0x1f, UR33 ;  /* 0x0000001f3f047899 */ /* 0x000fe40008011421 */
[----:B------:R-:W-:Y:S01]  /*08f0*/  ISETP.NE.AND P1, PT, RZ, UR33, PT ;  /* 0x00000021ff007c0c */ /* 0x000fe2000bf25270 */
[----:B------:R-:W-:Y:S02]  /*0900*/  UISETP.GT.U32.AND UP6, UPT, UR27, UR5, UPT ;  /* 0x000000051b00728c */ /* 0x000fe4000bfc4070 */
[----:B------:R-:W-:Y:S01]  /*0910*/  @!UP2 UIADD3 UR25, UR25, -UR26, URZ ;  /* 0x8000001a1919a290 */ /* 0x000fe2000fffe03f */
[----:B--2---:R-:W-:Y:S01]  /*0920*/  R2UR UR12, R0 ;  /* 0x00000000000c72ca */ /* 0x004fe200000e0000 */
[----:B------:R-:W-:Y:S02]  /*0930*/  UISETP.NE.AND UP2, UPT, UR7, URZ, UPT ;  /* 0x0000003f0700728c */ /* 0x000fe4000bf45270 */
[----:B------:R-:W-:Y:S02]  /*0940*/  UISETP.GT.U32.AND UP1, UPT, UR26, UR25, UPT ;  /* 0x000000191a00728c */ /* 0x000fe4000bf24070 */
[----:B------:R-:W-:-:S03]  /*0950*/  ULEA.HI UR4, UR4, UR33, URZ, 0x2 ;  /* 0x0000002104047291 */ /* 0x000fc6000f8f103f */
[----:B------:R-:W-:Y:S02]  /*0960*/  @!UP6 UIADD3 UR5, UR5, -UR27, URZ ;  /* 0x8000001b0505e290 */ /* 0x000fe4000fffe03f */
[----:B------:R-:W-:Y:S02]  /*0970*/  UISETP.GE.AND UP6, UPT, UR6, URZ, UPT ;  /* 0x0000003f0600728c */ /* 0x000fe4000bfc6270 */
[----:B------:R-:W-:Y:S02]  /*0980*/  @!UP5 UIADD3 UR5, -UR5, URZ, URZ ;  /* 0x0000003f0505d290 */ /* 0x000fe4000fffe13f */
[----:B------:R-:W-:Y:S02]  /*0990*/  @!UP1 UIADD3 UR25, UR25, -UR26, URZ ;  /* 0x8000001a19199290 */ /* 0x000fe4000fffe03f */
[----:B------:R-:W-:Y:S02]  /*09a0*/  USEL UR5, UR31, UR5, !UP4 ;  /* 0x000000051f057287 */ /* 0x000fe4000e000000 */
[----:B------:R-:W-:-:S02]  /*09b0*/  ULOP3.LUT UR4, UR4, 0xfffffffc, URZ, 0xc0, !UPT ;  /* 0xfffffffc04047892 */ /* 0x000fc4000f8ec03f */
[----:B------:R-:W-:Y:S02]  /*09c0*/  UIADD3 UR5, UR11, -UR5, URZ ;  /* 0x800000050b057290 */ /* 0x000fe4000fffe03f */
[----:B------:R-:W-:Y:S02]  /*09d0*/  @!UP6 UIADD3 UR25, -UR25, URZ, URZ ;  /* 0x0000003f1919e290 */ /* 0x000fe4000fffe13f */
[----:B------:R-:W-:Y:S02]  /*09e0*/  UIADD3 UR54, UR33, -UR4, URZ ;  /* 0x8000000421367290 */ /* 0x000fe4000fffe03f */
[----:B------:R-:W-:Y:S02]  /*09f0*/  USEL UR25, UR32, UR25, !UP2 ;  /* 0x0000001920197287 */ /* 0x000fe4000d000000 */
[----:B------:R-:W-:Y:S02]  /*0a00*/  UISETP.NE.AND UP1, UPT, UR12, URZ, UPT ;  /* 0x0000003f0c00728c */ /* 0x000fe4000bf25270 */
[----:B------:R-:W-:-:S02]  /*0a10*/  UIADD3 UR25, UR6, -UR25, URZ ;  /* 0x8000001906197290 */ /* 0x000fc4000fffe03f */
[----:B------:R-:W-:Y:S02]  /*0a20*/  UISETP.EQ.AND UP5, UPT, UR54, 0x3, !UP1 ;  /* 0x000000033600788c */ /* 0x000fe4000cfa2270 */
[----:B------:R-:W-:Y:S02]  /*0a30*/  UIMAD UR24, UR5, UR25, URZ ;  /* 0x00000019051872a4 */ /* 0x000fe4000f8e023f */
[----:B------:R-:W-:Y:S02]  /*0a40*/  USEL UR4, UR25, UR5, !UP3 ;  /* 0x0000000519047287 */ /* 0x000fe4000d800000 */
[----:B------:R-:W-:Y:S02]  /*0a50*/  USHF.R.S32.HI UR25, URZ, 0x1f, UR24 ;  /* 0x0000001f3f197899 */ /* 0x000fe40008011418 */
[----:B------:R-:W-:Y:S01]  /*0a60*/  USHF.R.S32.HI UR5, URZ, 0x1f, UR4 ;  /* 0x0000001f3f057899 */ /* 0x000fe20008011404 */
[----:B------:R-:W-:Y:S01]  /*0a70*/  IMAD.U32 R6, RZ, RZ, UR24 ;  /* 0x00000018ff067e24 */ /* 0x000fe2000f8e00ff */
[----:B------:R-:W-:Y:S01]  /*0a80*/  USEL UR53, UR53, 0x2, UP5 ;  /* 0x0000000235357887 */ /* 0x000fe2000a800000 */
[----:B------:R-:W-:-:S02]  /*0a90*/  IMAD.U32 R4, RZ, RZ, UR4 ;  /* 0x00000004ff047e24 */ /* 0x000fc4000f8e00ff */
[----:B------:R-:W-:Y:S02]  /*0aa0*/  IMAD.U32 R7, RZ, RZ, UR25 ;  /* 0x00000019ff077e24 */ /* 0x000fe4000f8e00ff */
[----:B------:R-:W-:Y:S01]  /*0ab0*/  IMAD.U32 R5, RZ, RZ, UR5 ;  /* 0x00000005ff057e24 */ /* 0x000fe2000f8e00ff */
[----:B------:R-:W-:Y:S06]  /*0ac0*/  @P1 BRA `(.L_x_1) ;  /* 0x0000000000841947 */ /* 0x000fec0003800000 */
[----:B------:R-:W-:Y:S01]  /*0ad0*/  ELECT P1, URZ, PT ;  /* 0x00000000003f782f */ /* 0x000fe20003820000 */
[----:B------:R-:W-:-:S12]  /*0ae0*/  BSSY B0, `(.L_x_1) ;  /* 0x000001f000007945 */ /* 0x000fd80003800000 */
[----:B------:R-:W-:Y:S05]  /*0af0*/  @!P1 BRA `(.L_x_2) ;  /* 0x0000000000749947 */ /* 0x000fea0003800000 */
[----:B------:R-:W1:Y:S01]  /*0b00*/  S2UR UR6, SR_CgaCtaId ;  /* 0x00000000000679c3 */ /* 0x000e620000008800 */
[----:B------:R-:W-:Y:S01]  /*0b10*/  UMOV UR4, 0x400 ;  /* 0x0000040000047882 */ /* 0x000fe20000000000 */
[----:B------:R-:W-:Y:S01]  /*0b20*/  UMOV UR5, 0x1 ;  /* 0x0000000100057882 */ /* 0x000fe20000000000 */
[----:B------:R-:W-:Y:S02]  /*0b30*/  UMOV UR24, 0x140 ;  /* 0x0000014000187882 */ /* 0x000fe40000000000 */
[----:B------:R-:W-:-:S04]  /*0b40*/  UIADD3 UR24, -UR24, 0x100000, URZ ;  /* 0x0010000018187890 */ /* 0x000fc8000fffe13f */
[----:B------:R-:W-:Y:S02]  /*0b50*/  USHF.L.U32 UR25, UR24, 0xb, URZ ;  /* 0x0000000b18197899 */ /* 0x000fe4000800063f */
[----:B------:R-:W-:Y:S02]  /*0b60*/  USHF.L.U32 UR24, UR24, 0x1, URZ ;  /* 0x0000000118187899 */ /* 0x000fe4000800063f */
[----:B-1----:R-:W-:Y:S02]  /*0b70*/  ULEA UR6, UR6, UR4, 0x18 ;  /* 0x0000000406067291 */ /* 0x002fe4000f8ec03f */
[----:B------:R-:W-:-:S04]  /*0b80*/  UIADD3 UR4, -UR5, 0x100000, URZ ;  /* 0x0010000005047890 */ /* 0x000fc8000fffe13f */
[----:B------:R-:W-:Y:S02]  /*0b90*/  USHF.L.U32 UR5, UR4, 0xb, URZ ;  /* 0x0000000b04057899 */ /* 0x000fe4000800063f */
[----:B------:R-:W-:Y:S01]  /*0ba0*/  USHF.L.U32 UR4, UR4, 0x1, URZ ;  /* 0x0000000104047899 */ /* 0x000fe2000800063f */
[----:B------:R-:W1:Y:S11]  /*0bb0*/  FENCE.VIEW.ASYNC.S ;  /* 0x00000000000073c6 */ /* 0x000e760000000000 */
[----:B-1----:R1:W2:Y:S01]  /*0bc0*/  SYNCS.EXCH.64 URZ, [UR6+0x38400], UR4 ;  /* 0x03840004063f75b2 */ /* 0x0022a20008000100 */
[----:B------:R1:W3:Y:S01]  /*0bd0*/  SYNCS.EXCH.64 URZ, [UR6+0x38440], UR24 ;  /* 0x03844018063f75b2 */ /* 0x0002e20008000100 */
[----:B------:R1:W4:Y:S01]  /*0be0*/  SYNCS.EXCH.64 URZ, [UR6+0x38408], UR4 ;  /* 0x03840804063f75b2 */ /* 0x0003220008000100 */
[----:B------:R1:W1:Y:S01]  /*0bf0*/  SYNCS.EXCH.64 URZ, [UR6+0x38448], UR24 ;  /* 0x03844818063f75b2 */ /* 0x0002620008000100 */
        /* <DEDUP_REMOVED lines=12> */
[----:B------:R-:W-:Y:S01]  /*0cc0*/  NOP ;  /* 0x0000000000007918 */ /* 0x000fe20000000000 */
.L_x_2:
[----:B-1----:R-:W-:Y:S05]  /*0cd0*/  BSYNC B0 ;  /* 0x0000000000007941 */ /* 0x002fea0003800000 */
.L_x_1:
[----:B------:R-:W1:Y:S01]  /*0ce0*/  SHFL.IDX PT, R0, R13, RZ, 0x1f ;  /* 0x00001fff0d007589 */ /* 0x000e6200000e0000 */
[----:B------:R-:W-:Y:S01]  /*0cf0*/  UIADD3 UR33, UR12, -0x1, URZ ;  /* 0xffffffff0c217890 */ /* 0x000fe2000fffe03f */
[----:B------:R-:W-:Y:S01]  /*0d00*/  NOP ;  /* 0x0000000000007918 */ /* 0x000fe20000000000 */
[----:B------:R-:W-:Y:S02]  /*0d10*/  UISETP.LT.U32.AND UP6, UPT, UR54, 0x2, !UP1 ;  /* 0x000000023600788c */ /* 0x000fe4000cfc1070 */
[----:B------:R-:W-:Y:S02]  /*0d20*/  UISETP.GE.U32.AND UP5, UPT, UR33, 0x2, UPT ;  /* 0x000000022100788c */ /* 0x000fe4000bfa6070 */
[----:B------:R-:W-:-:S04]  /*0d30*/  USEL UR52, URZ, 0x1, !UP6 ;  /* 0x000000013f347887 */ /* 0x000fc8000f000000 */
[----:B------:R-:W-:Y:S01]  /*0d40*/  USEL UR52, UR52, 0x2, UP5 ;  /* 0x0000000234347887 */ /* 0x000fe2000a800000 */
[----:B-1----:R-:W-:-:S13]  /*0d50*/  ISETP.NE.AND P1, PT, R0, RZ, PT ;  /* 0x000000ff0000720c */ /* 0x002fda0003f25270 */
[----:B------:R-:W-:Y:S05]  /*0d60*/  @P1 BRA `(.L_x_3) ;  /* 0x0000000000681947 */ /* 0x000fea0003800000 */
[----:B------:R-:W1:Y:S01]  /*0d70*/  S2UR UR5, SR_CgaCtaId ;  /* 0x00000000000579c3 */ /* 0x000e620000008800 */
[----:B------:R-:W-:Y:S01]  /*0d80*/  UMOV UR4, 0x400 ;  /* 0x0000040000047882 */ /* 0x000fe20000000000 */
[----:B------:R-:W-:Y:S01]  /*0d90*/  UMOV UR24, 0x1 ;  /* 0x0000000100187882 */ /* 0x000fe20000000000 */
[----:B------:R-:W-:Y:S01]  /*0da0*/  UMOV UR11, 0x100 ;  /* 0x00000100000b7882 */ /* 0x000fe20000000000 */
[----:B------:R-:W-:-:S04]  /*0db0*/  UIADD3 UR24, -UR24, 0x100000, URZ ;  /* 0x0010000018187890 */ /* 0x000fc8000fffe13f */
[----:B------:R-:W-:Y:S02]  /*0dc0*/  USHF.L.U32 UR25, UR24, 0xb, URZ ;  /* 0x0000000b18197899 */ /* 0x000fe4000800063f */
[----:B------:R-:W-:Y:S01]  /*0dd0*/  USHF.L.U32 UR24, UR24, 0x1, URZ ;  /* 0x0000000118187899 */ /* 0x000fe2000800063f */
[----:B------:R-:W-:Y:S01]  /*0de0*/  ELECT P1, URZ, PT ;  /* 0x00000000003f782f */ /* 0x000fe20003820000 */
[----:B-1----:R-:W-:Y:S02]  /*0df0*/  ULEA UR6, UR5, UR4, 0x18 ;  /* 0x0000000405067291 */ /* 0x002fe4000f8ec03f */
[----:B------:R-:W-:-:S04]  /*0e00*/  UIADD3 UR4, -UR11, 0x100000, URZ ;  /* 0x001000000b047890 */ /* 0x000fc8000fffe13f */
[----:B------:R-:W-:Y:S02]  /*0e10*/  USHF.L.U32 UR5, UR4, 0xb, URZ ;  /* 0x0000000b04057899 */ /* 0x000fe4000800063f */
[----:B------:R-:W-:Y:S01]  /*0e20*/  USHF.L.U32 UR4, UR4, 0x1, URZ ;  /* 0x0000000104047899 */ /* 0x000fe2000800063f */
[----:B------:R-:W1:Y:S03]  /*0e30*/  FENCE.VIEW.ASYNC.S ;  /* 0x00000000000073c6 */ /* 0x000e660000000000 */
[----:B-1----:R1:W1:Y:S08]  /*0e40*/  SYNCS.EXCH.64 URZ, [UR6+0x38480], UR24 ;  /* 0x03848018063f75b2 */ /* 0x0022700008000100 */
        /* <DEDUP_REMOVED lines=12> */
.L_x_3:
[----:B------:R-:W2:Y:S01]  /*0f10*/  SHFL.IDX PT, R0, R13, RZ, 0x1f ;  /* 0x00001fff0d007589 */ /* 0x000ea200000e0000 */
[----:B------:R-:W-:Y:S01]  /*0f20*/  UISETP.EQ.AND UP6, UPT, UR54, 0x2, !UP1 ;  /* 0x000000023600788c */ /* 0x000fe2000cfc2270 */
[----:B------:R-:W-:-:S03]  /*0f30*/  NOP ;  /* 0x0000000000007918 */ /* 0x000fc60000000000 */
[----:B------:R-:W-:-:S04]  /*0f40*/  USEL UR51, URZ, 0x1, !UP6 ;  /* 0x000000013f337887 */ /* 0x000fc8000f000000 */
[----:B------:R-:W-:Y:S01]  /*0f50*/  USEL UR51, UR51, 0x2, UP5 ;  /* 0x0000000233337887 */ /* 0x000fe2000a800000 */
[----:B--2---:R-:W-:-:S13]  /*0f60*/  ISETP.NE.AND P1, PT, R0, RZ, PT ;  /* 0x000000ff0000720c */ /* 0x004fda0003f25270 */
[----:B------:R-:W-:Y:S05]  /*0f70*/  @P1 BRA `(.L_x_4) ;  /* 0x0000000000581947 */ /* 0x000fea0003800000 */
[----:B-1----:R-:W1:Y:S01]  /*0f80*/  S2UR UR5, SR_CgaCtaId ;  /* 0x00000000000579c3 */ /* 0x002e620000008800 */
[----:B------:R-:W-:Y:S01]  /*0f90*/  UMOV UR4, 0x400 ;  /* 0x0000040000047882 */ /* 0x000fe20000000000 */
[----:B------:R-:W-:Y:S01]  /*0fa0*/  UMOV UR11, 0x20 ;  /* 0x00000020000b7882 */ /* 0x000fe20000000000 */
[----:B------:R-:W-:Y:S01]  /*0fb0*/  UMOV UR24, 0x100 ;  /* 0x0000010000187882 */ /* 0x000fe20000000000 */
[----:B------:R-:W-:Y:S01]  /*0fc0*/  ELECT P1, URZ, PT ;  /* 0x00000000003f782f */ /* 0x000fe20003820000 */
        /* <DEDUP_REMOVED lines=8> */
[----:B-1----:R2:W1:Y:S01]  /*1050*/  SYNCS.EXCH.64 URZ, [UR6+0x384e0], UR4 ;  /* 0x0384e004063f75b2 */ /* 0x0024620008000100 */
[----:B------:R2:W1:Y:S01]  /*1060*/  SYNCS.EXCH.64 URZ, [UR6+0x38500], UR24 ;  /* 0x03850018063f75b2 */ /* 0x0004620008000100 */
[----:B------:R2:W1:Y:S01]  /*1070*/  SYNCS.EXCH.64 URZ, [UR6+0x384e8], UR4 ;  /* 0x0384e804063f75b2 */ /* 0x0004620008000100 */
[----:B------:R2:W1:Y:S01]  /*1080*/  SYNCS.EXCH.64 URZ, [UR6+0x38508], UR24 ;  /* 0x03850818063f75b2 */ /* 0x0004620008000100 */
[----:B------:R2:W1:Y:S01]  /*1090*/  SYNCS.EXCH.64 URZ, [UR6+0x384f0], UR4 ;  /* 0x0384f004063f75b2 */ /* 0x0004620008000100 */
[----:B------:R2:W1:Y:S01]  /*10a0*/  SYNCS.EXCH.64 URZ, [UR6+0x38510], UR24 ;  /* 0x03851018063f75b2 */ /* 0x0004620008000100 */
[----:B------:R2:W1:Y:S01]  /*10b0*/  SYNCS.EXCH.64 URZ, [UR6+0x384f8], UR4 ;  /* 0x0384f804063f75b2 */ /* 0x0004620008000100 */
[----:B------:R2:W1:Y:S02]  /*10c0*/  SYNCS.EXCH.64 URZ, [UR6+0x38518], UR24 ;  /* 0x03851818063f75b2 */ /* 0x0004640008000100 */
[----:B--2---:R-:W-:Y:S01]  /*10d0*/  NOP ;  /* 0x0000000000007918 */ /* 0x004fe20000000000 */
.L_x_4:
[----:B------:R-:W2:Y:S01]  /*10e0*/  SHFL.IDX PT, R0, R13, RZ, 0x1f ;  /* 0x00001fff0d007589 */ /* 0x000ea200000e0000 */
[----:B------:R-:W-:Y:S01]  /*10f0*/  ELECT P1, URZ, PT ;  /* 0x00000000003f782f */ /* 0x000fe20003820000 */
[----:B------:R-:W3:Y:S01]  /*1100*/  LDC.64 R14, c[0x0][0x8f8] ;  /* 0x00023e00ff0e7b82 */ /* 0x000ee20000000a00 */
[----:B-1----:R-:W-:Y:S01]  /*1110*/  UMOV UR4, 0x20 ;  /* 0x0000002000047882 */ /* 0x002fe20000000000 */
[----:B------:R-:W-:Y:S01]  /*1120*/  NOP ;  /* 0x0000000000007918 */ /* 0x000fe20000000000 */
[----:B------:R-:W-:Y:S01]  /*1130*/  ULDC UR39, c[0x0][0xc] ;  /* 0x0000030000277ab9 */ /* 0x000fe20000000800 */
[----:B------:R-:W-:Y:S02]  /*1140*/  IMAD.MOV.U32 R16, RZ, RZ, -0x1 ;  /* 0xffffffffff107424 */ /* 0x000fe400078e00ff */
[----:B------:R-:W-:Y:S02]  /*1150*/  IMAD.MOV.U32 R17, RZ, RZ, -0x1 ;  /* 0xffffffffff117424 */ /* 0x000fe400078e00ff */
[----:B------:R-:W-:Y:S01]  /*1160*/  IMAD.MOV.U32 R18, RZ, RZ, -0x1 ;  /* 0xffffffffff127424 */ /* 0x000fe200078e00ff */
[----:B--2---:R-:W-:Y:S01]  /*1170*/  ISETP.NE.OR P1, PT, R0, RZ, !P1 ;  /* 0x000000ff0000720c */ /* 0x004fe20004f25670 */
[----:B------:R-:W-:-:S12]  /*1180*/  IMAD.U32 R0, RZ, RZ, UR9 ;  /* 0x00000009ff007e24 */ /* 0x000fd8000f8e00ff */
[----:B------:R-:W-:Y:S01]  /*1190*/  VOTEU.ALL UP5, P1 ;  /* 0x00000000003f7886 */ /* 0x000fe200008a0000 */
[----:B------:R-:W-:-:S04]  /*11a0*/  VOTEU.ALL UP6, P1 ;  /* 0x00000000003f7886 */ /* 0x000fc800008c0000 */
[----:B------:R-:W1:Y:S01]  /*11b0*/  @!UP5 S2UR UR11, SR_CgaCtaId ;  /* 0x00000000000bd9c3 */ /* 0x000e620000008800 */
[----:B------:R-:W-:Y:S01]  /*11c0*/  @!UP5 UMOV UR6, 0x400 ;  /* 0x000004000006d882 */ /* 0x000fe20000000000 */
[----:B------:R-:W-:-:S04]  /*11d0*/  @!UP5 UIADD3 UR4, -UR4, 0x100000, URZ ;  /* 0x001000000404d890 */ /* 0x000fc8000fffe13f */
[----:B------:R-:W-:Y:S02]  /*11e0*/  @!UP5 USHF.L.U32 UR5, UR4, 0xb, URZ ;  /* 0x0000000b0405d899 */ /* 0x000fe4000800063f */
[----:B------:R-:W-:Y:S02]  /*11f0*/  @!UP5 USHF.L.U32 UR4, UR4, 0x1, URZ ;  /* 0x000000010404d899 */ /* 0x000fe4000800063f */
[----:B-1----:R-:W-:Y:S01]  /*1200*/  @!UP5 ULEA UR6, UR11, UR6, 0x18 ;  /* 0x000000060b06d291 */ /* 0x002fe2000f8ec03f */
[----:B------:R-:W-:Y:S01]  /*1210*/  VOTEU.ALL UP5, P1 ;  /* 0x00000000003f7886 */ /* 0x000fe200008a0000 */
[----:B---3--:R-:W-:Y:S01]  /*1220*/  ISETP.LE.U32.AND P1, PT, R14, UR10, PT ;  /* 0x0000000a0e007c0c */ /* 0x008fe2000bf23070 */
[----:B------:R-:W-:-:S03]  /*1230*/  UMOV UR11, URZ ;  /* 0x0000003f000b7c82 */ /* 0x000fc60008000000 */
[----:B------:R-:W-:Y:S01]  /*1240*/  ISETP.GE.U32.AND.EX P1, PT, R0, R15, PT, P1 ;  /* 0x0000000f0000720c */ /* 0x000fe20003f26110 */
[----:B------:R-:W1:Y:S05]  /*1250*/  FENCE.VIEW.ASYNC.S ;  /* 0x00000000000073c6 */ /* 0x000e6a0000000000 */
[----:B-1----:R-:W4:Y:S01]  /*1260*/  @!UP5 SYNCS.EXCH.64 URZ, [UR6+0x38520], UR4 ;  /* 0x03852004063fd5b2 */ /* 0x002f220008000100 */
[----:B------:R1:W4:Y:S01]  /*1270*/  @!UP6 SYNCS.EXCH.64 URZ, [UR6+0x38528], UR4 ;  /* 0x03852804063fe5b2 */ /* 0x0003220008000100 */
[----:B------:R-:W-:Y:S01]  /*1280*/  NOP ;  /* 0x0000000000007918 */ /* 0x000fe20000000000 */
[----:B-1----:R-:W-:Y:S01]  /*1290*/  ULDC.U8 UR4, c[0x0][0x900] ;  /* 0x0002400000047ab9 */ /* 0x002fe20000000000 */
[----:B------:R-:W-:Y:S01]  /*12a0*/  UMOV UR6, URZ ;  /* 0x0000003f00067c82 */ /* 0x000fe20008000000 */
[----:B----4-:R-:W-:Y:S01]  /*12b0*/  BAR.SYNC.DEFER_BLOCKING 0x0 ;  /* 0x0000000000007b1d */ /* 0x010fe20000010000 */
[----:B------:R-:W-:-:S04]  /*12c0*/  ISETP.NE.AND P2, PT, RZ, UR4, PT ;  /* 0x00000004ff007c0c */ /* 0x000fc8000bf45270 */
[----:B------:R-:W-:Y:S01]  /*12d0*/  P2R R20, PR, RZ, 0x4 ;  /* 0x00000004ff147803 */ /* 0x000fe20000000000 */
[----:B------:R-:W-:Y:S01]  /*12e0*/  UMOV UR5, URZ ;  /* 0x0000003f00057c82 */ /* 0x000fe20008000000 */
[----:B------:R-:W-:-:S07]  /*12f0*/  UMOV UR4, URZ ;  /* 0x0000003f00047c82 */ /* 0x000fce0008000000 */
[----:B------:R-:W-:Y:S05]  /*1300*/  @P2 BRA P1, `(.L_x_5) ;  /* 0x0000001400f42947 */ /* 0x000fea0000800000 */
[----:B------:R-:W-:Y:S01]  /*1310*/  IMAD.U32 R15, RZ, RZ, UR9 ;  /* 0x00000009ff0f7e24 */ /* 0x000fe2000f8e00ff */
[----:B------:R-:W-:Y:S01]  /*1320*/  ISETP.LE.U32.AND P1, PT, R6, UR10, PT ;  /* 0x0000000a06007c0c */ /* 0x000fe2000bf23070 */
[----:B------:R-:W-:Y:S01]  /*1330*/  UMOV UR5, URZ ;  /* 0x0000003f00057c82 */ /* 0x000fe20008000000 */
[----:B------:R-:W-:Y:S01]  /*1340*/  UMOV UR4, URZ ;  /* 0x0000003f00047c82 */ /* 0x000fe20008000000 */
[----:B------:R-:W-:Y:S01]  /*1350*/  UMOV UR11, URZ ;  /* 0x0000003f000b7c82 */ /* 0x000fe20008000000 */
[----:B------:R-:W-:Y:S01]  /*1360*/  ISETP.GE.U32.AND.EX P1, PT, R15, R7, PT, P1 ;  /* 0x000000070f00720c */ /* 0x000fe20003f26110 */
[----:B------:R-:W-:-:S12]  /*1370*/  UMOV UR6, URZ ;  /* 0x0000003f00067c82 */ /* 0x000fd80008000000 */
[----:B------:R-:W-:Y:S05]  /*1380*/  @!P1 BRA `(.L_x_6) ;  /* 0x0000001000c09947 */ /* 0x000fea0003800000 */
[----:B------:R-:W-:Y:S02]  /*1390*/  VIADD R2, R34, 0x20 ;  /* 0x0000002022027836 */ /* 0x000fe40000000000 */
[----:B------:R-:W-:Y:S02]  /*13a0*/  IMAD.MOV.U32 R0, RZ, RZ, R34 ;  /* 0x000000ffff007224 */ /* 0x000fe400078e0022 */
[----:B-----5:R-:W-:Y:S01]  /*13b0*/  IMAD.MOV.U32 R12, RZ, RZ, R8 ;  /* 0x000000ffff0c7224 */ /* 0x020fe200078e0008 */
[----:B------:R-:W-:Y:S01]  /*13c0*/  ISETP.GE.AND P1, PT, R2, R3, PT ;  /* 0x000000030200720c */ /* 0x000fe20003f26270 */
[----:B------:R-:W-:-:S12]  /*13d0*/  IMAD.MOV.U32 R17, RZ, RZ, R9 ;  /* 0x000000ffff117224 */ /* 0x000fd800078e0009 */
[----:B------:R-:W1:Y:S01]  /*13e0*/  @!P1 LDC.64 R14, c[0x0][0x918] ;  /* 0x00024600ff0e9b82 */ /* 0x000e620000000a00 */
[----:B------:R-:W-:Y:S01]  /*13f0*/  @!P1 VIADD R7, R0, 0x20 ;  /* 0x0000002000079836 */ /* 0x000fe20000000000 */
[----:B------:R-:W-:Y:S02]  /*1400*/  UIADD3 UR16, UP5, UR16, -0x1, URZ ;  /* 0xffffffff10107890 */ /* 0x000fe4000ffbe03f */
[----:B------:R-:W-:Y:S01]  /*1410*/  UIADD3 UR14, UP6, UR14, -0x1, URZ ;  /* 0xffffffff0e0e7890 */ /* 0x000fe2000ffde03f */
[----:B------:R-:W-:Y:S01]  /*1420*/  BSSY B0, `(.L_x_7) ;  /* 0x000004f000007945 */ /* 0x000fe20003800000 */
[----:B------:R-:W-:Y:S01]  /*1430*/  UIADD3.X UR17, UR17, -0x1, URZ, UP5, !UPT ;  /* 0xffffffff11117890 */ /* 0x000fe2000affe43f */
[----:B-1----:R-:W-:-:S05]  /*1440*/  @!P1 IMAD.WIDE R14, R7, 0xc, R14 ;  /* 0x0000000c070e9825 */ /* 0x002fca00078e020e */
[----:B------:R1:W5:Y:S04]  /*1450*/  @!P1 LDG.E R8, desc[UR56][R14.64] ;  /* 0x000000380e089981 */ /* 0x000368000c1e1900 */
[----:B------:R1:W5:Y:S01]  /*1460*/  @!P1 LDG.E R9, desc[UR56][R14.64+0x4] ;  /* 0x000004380e099981 */ /* 0x000362000c1e1900 */
[----:B------:R-:W-:Y:S01]  /*1470*/  ISETP.GE.AND P1, PT, R0, R3, PT ;  /* 0x000000030000720c */ /* 0x000fe20003f26270 */
[----:B------:R-:W-:Y:S01]  /*1480*/  UIADD3.X UR15, UR15, -0x1, URZ, UP6, !UPT ;  /* 0xffffffff0f0f7890 */ /* 0x000fe2000b7fe43f */
[----:B------:R-:W-:Y:S01]  /*1490*/  CS2R R6, SRZ ;  /* 0x0000000000067805 */ /* 0x000fe2000001ff00 */
[----:B------:R-:W-:Y:S01]  /*14a0*/  UIADD3 UR4, UR8, -0x1, URZ ;  /* 0xffffffff08047890 */ /* 0x000fe2000fffe03f */
[----:B------:R-:W-:Y:S01]  /*14b0*/  IMAD.MOV.U32 R27, RZ, RZ, 0x7fffffff ;  /* 0x7fffffffff1b7424 */ /* 0x000fe200078e00ff */
[----:B------:R-:W-:Y:S01]  /*14c0*/  UIADD3 UR5, UR7, -0x1, URZ ;  /* 0xffffffff07057890 */ /* 0x000fe2000fffe03f */
[----:B------:R-:W-:-:S07]  /*14d0*/  IMAD.MOV.U32 R29, RZ, RZ, RZ ;  /* 0x000000ffff1d7224 */ /* 0x000fce00078e00ff */
[----:B-1----:R-:W-:Y:S05]  /*14e0*/  @P1 BRA `(.L_x_8) ;  /* 0x0000000400081947 */ /* 0x002fea0003800000 */
[----:B------:R-:W-:Y:S02]  /*14f0*/  PLOP3.LUT P3, PT, PT, PT, UP0, 0x80, 0x0 ;  /* 0x000000000000781c */ /* 0x000fe40003f6f008 */
[C---:B------:R-:W-:Y:S02]  /*1500*/  IADD3 R21, P2, R17.reuse, UR16, RZ ;  /* 0x0000001011157c10 */ /* 0x040fe4000ff5e0ff */
[C---:B------:R-:W-:Y:S02]  /*1510*/  IADD3 R23, P1, R12.reuse, UR14, RZ ;  /* 0x0000000e0c177c10 */ /* 0x040fe4000ff3e0ff */
[----:B------:R-:W-:Y:S02]  /*1520*/  LEA.HI.X.SX32 R22, R17, UR17, 0x1, P2 ;  /* 0x0000001111167c11 */ /* 0x000fe400090f0eff */
[----:B------:R-:W-:-:S05]  /*1530*/  LEA.HI.X.SX32 R12, R12, UR15, 0x1, P1 ;  /* 0x0000000f0c0c7c11 */ /* 0x000fca00088f0eff */
[----:B------:R-:W-:Y:S05]  /*1540*/  @!P3 BRA `(.L_x_9) ;  /* 0x000000000030b947 */ /* 0x000fea0003800000 */
[----:B------:R-:W-:Y:S02]  /*1550*/  ULDC UR6, c[0x0][0x8dc] ;  /* 0x0002370000067ab9 */ /* 0x000fe40000000800 */
[----:B------:R-:W-:-:S05]  /*1560*/  IADD3 R17, P1, R23, UR6, RZ ;  /* 0x0000000617117c10 */ /* 0x000fca000ff3e0ff */
[----:B------:R-:W-:-:S04]  /*1570*/  IMAD.X R23, RZ, RZ, R12, P1 ;  /* 0x000000ffff177224 */ /* 0x000fc800008e060c */
[----:B------:R-:W-:-:S04]  /*1580*/  IMAD.WIDE.U32 R4, R23, UR20, RZ ;  /* 0x0000001417047c25 */ /* 0x000fc8000f8e00ff */
[----:B------:R-:W-:-:S04]  /*1590*/  IMAD.WIDE.U32 R14, P1, R17, UR21, R4 ;  /* 0x00000015110e7c25 */ /* 0x000fc8000f820004 */
[----:B------:R-:W-:-:S04]  /*15a0*/  IMAD.WIDE.U32 R4, R17, UR20, RZ ;  /* 0x0000001411047c25 */ /* 0x000fc8000f8e00ff */
[----:B------:R-:W-:Y:S01]  /*15b0*/  IMAD.X R19, RZ, RZ, RZ, P1 ;  /* 0x000000ffff137224 */ /* 0x000fe200008e06ff */
[----:B------:R-:W-:Y:S01]  /*15c0*/  IADD3 RZ, P1, R5, R14, RZ ;  /* 0x0000000e05ff7210 */ /* 0x000fe20007f3e0ff */
[----:B------:R-:W-:-:S04]  /*15d0*/  IMAD.MOV.U32 R18, RZ, RZ, R15 ;  /* 0x000000ffff127224 */ /* 0x000fc800078e000f */
[----:B------:R-:W-:-:S04]  /*15e0*/  IMAD.WIDE.U32.X R4, R23, UR21, R18, P1 ;  /* 0x0000001517047c25 */ /* 0x000fc800088e0412 */
[----:B------:R-:W-:Y:S02]  /*15f0*/  IMAD.MOV.U32 R23, RZ, RZ, R4 ;  /* 0x000000ffff177224 */ /* 0x000fe400078e0004 */
[----:B------:R-:W-:-:S07]  /*1600*/  IMAD.MOV.U32 R12, RZ, RZ, R5 ;  /* 0x000000ffff0c7224 */ /* 0x000fce00078e0005 */
.L_x_9:
        /* <DEDUP_REMOVED lines=13> */
.L_x_10:
[----:B------:R-:W-:Y:S02]  /*16e0*/  SHF.R.U64 R5, R23, UR18, R12 ;  /* 0x0000001217057c19 */ /* 0x000fe4000800120c */
[----:B------:R-:W-:-:S03]  /*16f0*/  SHF.R.U64 R4, R21, UR28, R22 ;  /* 0x0000001c15047c19 */ /* 0x000fc60008001216 */
[----:B------:R-:W-:Y:S02]  /*1700*/  VIADD R17, R5, UR4 ;  /* 0x0000000405117c36 */ /* 0x000fe40008000000 */
[----:B------:R-:W-:-:S03]  /*1710*/  VIADD R14, R4, UR5 ;  /* 0x00000005040e7c36 */ /* 0x000fc60008000000 */
[----:B------:R-:W-:Y:S02]  /*1720*/  IABS R15, R17 ;  /* 0x00000011000f7213 */ /* 0x000fe40000000000 */
[----:B------:R-:W-:-:S03]  /*1730*/  IABS R12, R14 ;  /* 0x0000000e000c7213 */ /* 0x000fc60000000000 */
[----:B------:R-:W-:-:S04]  /*1740*/  IMAD.HI.U32 R4, R15, UR13, RZ ;  /* 0x0000000d0f047c27 */ /* 0x000fc8000f8e00ff */
[----:B------:R-:W-:-:S04]  /*1750*/  IMAD.HI.U32 R5, R12, UR19, RZ ;  /* 0x000000130c057c27 */ /* 0x000fc8000f8e00ff */
[----:B------:R-:W-:Y:S02]  /*1760*/  IMAD R4, R4, UR29, R15 ;  /* 0x0000001d04047c24 */ /* 0x000fe4000f8e020f */
[----:B------:R-:W-:Y:S02]  /*1770*/  IMAD R5, R5, UR30, R12 ;  /* 0x0000001e05057c24 */ /* 0x000fe4000f8e020c */
[----:B------:R-:W-:Y:S01]  /*1780*/  IMAD.U32 R15, RZ, RZ, UR31 ;  /* 0x0000001fff0f7e24 */ /* 0x000fe2000f8e00ff */
[----:B------:R-:W-:Y:S01]  /*1790*/  ISETP.LT.U32.AND P1, PT, R4, UR27, PT ;  /* 0x0000001b04007c0c */ /* 0x000fe2000bf21070 */
[----:B------:R-:W-:Y:S01]  /*17a0*/  IMAD.U32 R12, RZ, RZ, UR32 ;  /* 0x00000020ff0c7e24 */ /* 0x000fe2000f8e00ff */
[----:B------:R-:W-:-:S11]  /*17b0*/  ISETP.LT.U32.AND P2, PT, R5, UR26, PT ;  /* 0x0000001a05007c0c */ /* 0x000fd6000bf41070 */
[----:B------:R-:W-:Y:S01]  /*17c0*/  @!P1 VIADD R4, R4, -UR27 ;  /* 0x8000001b04049c36 */ /* 0x000fe20008000000 */
[----:B------:R-:W-:Y:S01]  /*17d0*/  ISETP.GE.AND P1, PT, R14, RZ, PT ;  /* 0x000000ff0e00720c */ /* 0x000fe20003f26270 */
[----:B------:R-:W-:Y:S01]  /*17e0*/  @!P2 VIADD R5, R5, -UR26 ;  /* 0x8000001a0505ac36 */ /* 0x000fe20008000000 */
[----:B------:R-:W-:Y:S02]  /*17f0*/  ISETP.GE.AND P2, PT, R17, RZ, PT ;  /* 0x000000ff1100720c */ /* 0x000fe40003f46270 */
[----:B------:R-:W-:Y:S02]  /*1800*/  ISETP.LT.U32.AND P3, PT, R4, UR27, PT ;  /* 0x0000001b04007c0c */ /* 0x000fe4000bf61070 */
[----:B------:R-:W-:-:S11]  /*1810*/  ISETP.LT.U32.AND P4, PT, R5, UR26, PT ;  /* 0x0000001a05007c0c */ /* 0x000fd6000bf81070 */
[----:B------:R-:W-:Y:S01]  /*1820*/  @!P3 VIADD R4, R4, -UR27 ;  /* 0x8000001b0404bc36 */ /* 0x000fe20008000000 */
[----:B------:R-:W-:Y:S01]  /*1830*/  PLOP3.LUT P3, PT, PT, PT, UP4, 0x80, 0x0 ;  /* 0x000000000000781c */ /* 0x000fe20003f6f048 */
[----:B------:R-:W-:Y:S01]  /*1840*/  @!P4 VIADD R5, R5, -UR26 ;  /* 0x8000001a0505cc36 */ /* 0x000fe20008000000 */
[----:B------:R-:W-:Y:S01]  /*1850*/  PLOP3.LUT P4, PT, PT, PT, UP2, 0x80, 0x0 ;  /* 0x000000000000781c */ /* 0x000fe20003f8f028 */
[----:B------:R-:W-:Y:S02]  /*1860*/  @!P2 IMAD.MOV R4, RZ, RZ, -R4 ;  /* 0x000000ffff04a224 */ /* 0x000fe400078e0a04 */
[----:B------:R-:W-:Y:S01]  /*1870*/  @!P1 IMAD.MOV R5, RZ, RZ, -R5 ;  /* 0x000000ffff059224 */ /* 0x000fe200078e0a05 */
[----:B------:R-:W-:Y:S02]  /*1880*/  PLOP3.LUT P1, PT, PT, PT, UP3, 0x80, 0x0 ;  /* 0x000000000000781c */ /* 0x000fe40003f2f038 */
[----:B------:R-:W-:Y:S02]  /*1890*/  SEL R4, R15, R4, !P3 ;  /* 0x000000040f047207 */ /* 0x000fe40005800000 */
[----:B------:R-:W-:-:S03]  /*18a0*/  SEL R5, R12, R5, !P4 ;  /* 0x000000050c057207 */ /* 0x000fc60006000000 */
[----:B------:R-:W-:Y:S02]  /*18b0*/  IMAD.IADD R12, R17, 0x1, -R4 ;  /* 0x00000001110c7824 */ /* 0x000fe400078e0a04 */
[----:B------:R-:W-:-:S04]  /*18c0*/  IMAD.IADD R5, R14, 0x1, -R5 ;  /* 0x000000010e057824 */ /* 0x000fc800078e0a05 */
[----:B------:R-:W-:Y:S01]  /*18d0*/  IMAD R27, R12, R5, RZ ;  /* 0x000000050c1b7224 */ /* 0x000fe200078e02ff */
[----:B------:R-:W-:-:S04]  /*18e0*/  SEL R4, R5, R12, !P1 ;  /* 0x0000000c05047207 */ /* 0x000fc80004800000 */
[----:B------:R-:W-:Y:S02]  /*18f0*/  SHF.R.S32.HI R5, RZ, 0x1f, R4 ;  /* 0x0000001fff057819 */ /* 0x000fe40000011404 */
[----:B------:R-:W-:-:S07]  /*1900*/  SHF.R.S32.HI R29, RZ, 0x1f, R27 ;  /* 0x0000001fff1d7819 */ /* 0x000fce000001141b */
.L_x_8:
[----:B------:R-:W-:Y:S05]  /*1910*/  BSYNC B0 ;  /* 0x0000000000007941 */ /* 0x000fea0003800000 */
.L_x_7:
[----:B------:R-:W1:Y:S01]  /*1920*/  SHFL.UP PT, R14, R27, 0x1, RZ ;  /* 0x042000001b0e7989 */ /* 0x000e6200000e00ff */
[C---:B------:R-:W-:Y:S02]  /*1930*/  ISETP.NE.AND P2, PT, R34.reuse, RZ, PT ;  /* 0x000000ff2200720c */ /* 0x040fe40003f45270 */
[C---:B------:R-:W-:Y:S01]  /*1940*/  ISETP.GE.U32.AND P3, PT, R34.reuse, 0x2, PT ;  /* 0x000000022200780c */ /* 0x040fe20003f66070 */
[----:B------:R-:W2:Y:S01]  /*1950*/  SHFL.UP PT, R12, R29, 0x1, RZ ;  /* 0x042000001d0c7989 */ /* 0x000ea200000e00ff */
[C---:B------:R-:W-:Y:S02]  /*1960*/  ISETP.GE.U32.AND P4, PT, R34.reuse, 0x4, PT ;  /* 0x000000042200780c */ /* 0x040fe40003f86070 */
[C---:B------:R-:W-:Y:S02]  /*1970*/  ISETP.GE.U32.AND P5, PT, R34.reuse, 0x8, PT ;  /* 0x000000082200780c */ /* 0x040fe40003fa6070 */
[----:B------:R-:W-:Y:S02]  /*1980*/  ISETP.GE.U32.AND P6, PT, R34, 0x10, PT ;  /* 0x000000102200780c */ /* 0x000fe40003fc6070 */
[----:B-1----:R-:W-:-:S02]  /*1990*/  SEL R14, R14, RZ, P2 ;  /* 0x000000ff0e0e7207 */ /* 0x002fc40001000000 */
[----:B--2---:R-:W-:Y:S02]  /*19a0*/  SEL R12, R12, RZ, P2 ;  /* 0x000000ff0c0c7207 */ /* 0x004fe40001000000 */
[----:B------:R-:W-:-:S05]  /*19b0*/  IADD3 R19, P1, R14, R27, RZ ;  /* 0x0000001b0e137210 */ /* 0x000fca0007f3e0ff */
[----:B------:R-:W-:Y:S01]  /*19c0*/  IMAD.X R21, R12, 0x1, R29, P1 ;  /* 0x000000010c157824 */ /* 0x000fe200008e061d */
[----:B------:R-:W1:Y:S04]  /*19d0*/  SHFL.UP PT, R14, R19, 0x2, RZ ;  /* 0x04400000130e7989 */ /* 0x000e6800000e00ff */
[----:B------:R-:W2:Y:S01]  /*19e0*/  SHFL.UP PT, R12, R21, 0x2, RZ ;  /* 0x04400000150c7989 */ /* 0x000ea200000e00ff */
[----:B-1----:R-:W-:-:S04]  /*19f0*/  SEL R14, R14, RZ, P3 ;  /* 0x000000ff0e0e7207 */ /* 0x002fc80001800000 */
[----:B------:R-:W-:Y:S02]  /*1a00*/  IADD3 R15, P1, R14, R19, RZ ;  /* 0x000000130e0f7210 */ /* 0x000fe40007f3e0ff */
[----:B--2---:R-:W-:-:S03]  /*1a10*/  SEL R12, R12, RZ, P3 ;  /* 0x000000ff0c0c7207 */ /* 0x004fc60001800000 */
[----:B------:R-:W1:Y:S02]  /*1a20*/  SHFL.UP PT, R14, R15, 0x4, RZ ;  /* 0x048000000f0e7989 */ /* 0x000e6400000e00ff */
[----:B------:R-:W-:-:S05]  /*1a30*/  IMAD.X R17, R12, 0x1, R21, P1 ;  /* 0x000000010c117824 */ /* 0x000fca00008e0615 */
        /* <DEDUP_REMOVED lines=15> */
[----:B--2---:R-:W-:-:S05]  /*1b30*/  SEL R12, R12, RZ, P6 ;  /* 0x000000ff0c0c7207 */ /* 0x004fca0003000000 */
[----:B------:R-:W-:Y:S01]  /*1b40*/  IMAD.X R19, R12, 0x1, R17, P1 ;  /* 0x000000010c137824 */ /* 0x000fe200008e0611 */
[----:B------:R-:W-:-:S04]  /*1b50*/  ISETP.GT.U32.AND P1, PT, R18, UR10, PT ;  /* 0x0000000a12007c0c */ /* 0x000fc8000bf24070 */
[----:B------:R-:W-:-:S13]  /*1b60*/  ISETP.GT.U32.AND.EX P1, PT, R19, UR9, PT, P1 ;  /* 0x0000000913007c0c */ /* 0x000fda000bf24110 */
[----:B------:R-:W-:-:S04]  /*1b70*/  VOTE.ANY R12, PT, P1 ;  /* 0x00000000000c7806 */ /* 0x000fc800008e0100 */
[----:B------:R-:W-:-:S13]  /*1b80*/  ISETP.NE.AND P1, PT, R12, RZ, PT ;  /* 0x000000ff0c00720c */ /* 0x000fda0003f25270 */
[----:B------:R-:W-:Y:S05]  /*1b90*/  @P1 BRA `(.L_x_11) ;  /* 0x00000008006c1947 */ /* 0x000fea0003800000 */
[----:B------:R-:W1:Y:S01]  /*1ba0*/  LDC R3, c[0x0][0x910] ;  /* 0x00024400ff037b82 */ /* 0x000e620000000800 */
[----:B------:R-:W-:Y:S01]  /*1bb0*/  ULDC UR13, c[0x0][0x8f4] ;  /* 0x00023d00000d7ab9 */ /* 0x000fe20000000800 */
[----:B------:R-:W-:Y:S01]  /*1bc0*/  ULDC UR6, c[0x0][0x8dc] ;  /* 0x0002370000067ab9 */ /* 0x000fe20000000800 */
[----:B------:R-:W-:Y:S01]  /*1bd0*/  ULDC UR22, c[0x0][0x8d8] ;  /* 0x0002360000167ab9 */ /* 0x000fe20000000800 */
[----:B------:R-:W-:Y:S01]  /*1be0*/  ULDC UR23, c[0x0][0x8f0] ;  /* 0x00023c0000177ab9 */ /* 0x000fe20000000800 */
[----:B------:R-:W-:Y:S01]  /*1bf0*/  ULDC.64 UR18, c[0x0][0x8d0] ;  /* 0x0002340000127ab9 */ /* 0x000fe20000000a00 */
[----:B------:R-:W-:-:S05]  /*1c00*/  ULDC.64 UR20, c[0x0][0x8e8] ;  /* 0x00023a0000147ab9 */ /* 0x000fca0000000a00 */
.L_x_16:
[----:B------:R-:W-:Y:S02]  /*1c10*/  IMAD.MOV.U32 R0, RZ, RZ, R2 ;  /* 0x000000ffff007224 */ /* 0x000fe400078e0002 */
[----:B------:R-:W-:Y:S02]  /*1c20*/  VIADD R2, R2, 0x20 ;  /* 0x0000002002027836 */ /* 0x000fe40000000000 */
[----:B-----5:R-:W-:Y:S02]  /*1c30*/  IMAD.MOV.U32 R12, RZ, RZ, R8 ;  /* 0x000000ffff0c7224 */ /* 0x020fe400078e0008 */
[----:B------:R-:W-:Y:S01]  /*1c40*/  IMAD.MOV.U32 R17, RZ, RZ, R9 ;  /* 0x000000ffff117224 */ /* 0x000fe200078e0009 */
[----:B-1----:R-:W-:-:S13]  /*1c50*/  ISETP.GE.AND P1, PT, R2, R3, PT ;  /* 0x000000030200720c */ /* 0x002fda0003f26270 */
[----:B------:R-:W1:Y:S01]  /*1c60*/  @!P1 LDC.64 R6, c[0x0][0x918] ;  /* 0x00024600ff069b82 */ /* 0x000e620000000a00 */
[----:B------:R-:W-:Y:S01]  /*1c70*/  @!P1 VIADD R15, R0, 0x20 ;  /* 0x00000020000f9836 */ /* 0x000fe20000000000 */
[----:B------:R-:W-:Y:S01]  /*1c80*/  BSSY B0, `(.L_x_12) ;  /* 0x0000065000007945 */ /* 0x000fe20003800000 */
[----:B------:R-:W-:Y:S02]  /*1c90*/  IMAD.MOV.U32 R27, RZ, RZ, 0x7fffffff ;  /* 0x7fffffffff1b7424 */ /* 0x000fe400078e00ff */
[----:B-1----:R-:W-:-:S05]  /*1ca0*/  @!P1 IMAD.WIDE R14, R15, 0xc, R6 ;  /* 0x0000000c0f0e9825 */ /* 0x002fca00078e0206 */
[----:B------:R1:W5:Y:S04]  /*1cb0*/  @!P1 LDG.E R8, desc[UR56][R14.64] ;  /* 0x000000380e089981 */ /* 0x000368000c1e1900 */
[----:B------:R1:W5:Y:S01]  /*1cc0*/  @!P1 LDG.E R9, desc[UR56][R14.64+0x4] ;  /* 0x000004380e099981 */ /* 0x000362000c1e1900 */
[----:B------:R-:W-:Y:S01]  /*1cd0*/  ISETP.GE.AND P1, PT, R0, R3, PT ;  /* 0x000000030000720c */ /* 0x000fe20003f26270 */
[----:B------:R-:W-:Y:S02]  /*1ce0*/  IMAD.MOV.U32 R29, RZ, RZ, RZ ;  /* 0x000000ffff1d7224 */ /* 0x000fe400078e00ff */
[----:B------:R1:W2:Y:S04]  /*1cf0*/  SHFL.IDX PT, R6, R19, 0x1f, 0x1f ;  /* 0x03e01f0013067f89 */ /* 0x0002a800000e0000 */
[----:B------:R1:W3:Y:S06]  /*1d00*/  SHFL.IDX PT, R7, R18, 0x1f, 0x1f ;  /* 0x03e01f0012077f89 */ /* 0x0002ec00000e0000 */
[----:B------:R-:W-:Y:S05]  /*1d10*/  @P1 BRA `(.L_x_13) ;  /* 0x00000004006c1947 */ /* 0x000fea0003800000 */
[----:B------:R-:W-:Y:S02]  /*1d20*/  IABS R25, R11 ;  /* 0x0000000b00197213 */ /* 0x000fe40000000000 */
[C---:B------:R-:W-:Y:S02]  /*1d30*/  IADD3 R21, P1, R12.reuse, UR14, RZ ;  /* 0x0000000e0c157c10 */ /* 0x040fe4000ff3e0ff */
[----:B------:R-:W4:Y:S02]  /*1d40*/  I2F.RP R4, R25 ;  /* 0x0000001900047306 */ /* 0x000f240000209400 */
[----:B------:R-:W-:Y:S02]  /*1d50*/  LEA.HI.X.SX32 R22, R12, UR15, 0x1, P1 ;  /* 0x0000000f0c167c11 */ /* 0x000fe400088f0eff */
[----:B------:R-:W-:-:S04]  /*1d60*/  IADD3 R12, P1, R17, UR16, RZ ;  /* 0x00000010110c7c10 */ /* 0x000fc8000ff3e0ff */
[----:B------:R-:W-:Y:S02]  /*1d70*/  LEA.HI.X.SX32 R17, R17, UR17, 0x1, P1 ;  /* 0x0000001111117c11 */ /* 0x000fe400088f0eff */
[----:B------:R-:W-:Y:S01]  /*1d80*/  PLOP3.LUT P1, PT, PT, PT, UP0, 0x80, 0x0 ;  /* 0x000000000000781c */ /* 0x000fe20003f2f008 */
[----:B----4-:R-:W4:Y:S02]  /*1d90*/  MUFU.RCP R4, R4 ;  /* 0x0000000400047308 */ /* 0x010f240000001000 */
[----:B----4-:R-:W-:-:S06]  /*1da0*/  VIADD R5, R4, 0xffffffe ;  /* 0x0ffffffe04057836 */ /* 0x010fcc0000000000 */
[----:B------:R-:W4:Y:S02]  /*1db0*/  F2I.FTZ.U32.TRUNC.NTZ R27, R5 ;  /* 0x00000005001b7305 */ /* 0x000f24000021f000 */
[----:B----4-:R-:W-:Y:S02]  /*1dc0*/  IMAD.MOV R24, RZ, RZ, -R27 ;  /* 0x000000ffff187224 */ /* 0x010fe400078e0a1b */
[----:B------:R-:W-:Y:S05]  /*1dd0*/  @!P1 BRA `(.L_x_14) ;  /* 0x00000000002c9947 */ /* 0x000fea0003800000 */
[----:B------:R-:W-:-:S05]  /*1de0*/  IADD3 R21, P1, R21, UR6, RZ ;  /* 0x0000000615157c10 */ /* 0x000fca000ff3e0ff */
[----:B------:R-:W-:-:S04]  /*1df0*/  IMAD.X R23, RZ, RZ, R22, P1 ;  /* 0x000000ffff177224 */ /* 0x000fc800008e0616 */
[----:B------:R-:W-:-:S04]  /*1e00*/  IMAD.WIDE.U32 R4, R23, UR18, RZ ;  /* 0x0000001217047c25 */ /* 0x000fc8000f8e00ff */
[----:B-1----:R-:W-:-:S04]  /*1e10*/  IMAD.WIDE.U32 R14, P1, R21, UR19, R4 ;  /* 0x00000013150e7c25 */ /* 0x002fc8000f820004 */
[----:B------:R-:W-:-:S04]  /*1e20*/  IMAD.WIDE.U32 R4, R21, UR18, RZ ;  /* 0x0000001215047c25 */ /* 0x000fc8000f8e00ff */
[----:B------:R-:W-:Y:S01]  /*1e30*/  IMAD.X R19, RZ, RZ, RZ, P1 ;  /* 0x000000ffff137224 */ /* 0x000fe200008e06ff */
[----:B------:R-:W-:Y:S01]  /*1e40*/  IADD3 RZ, P1, R5, R14, RZ ;  /* 0x0000000e05ff7210 */ /* 0x000fe20007f3e0ff */
[----:B------:R-:W-:-:S04]  /*1e50*/  IMAD.MOV.U32 R18, RZ, RZ, R15 ;  /* 0x000000ffff127224 */ /* 0x000fc800078e000f */
[----:B------:R-:W-:-:S04]  /*1e60*/  IMAD.WIDE.U32.X R4, R23, UR19, R18, P1 ;  /* 0x0000001317047c25 */ /* 0x000fc800088e0412 */
[----:B------:R-:W-:Y:S02]  /*1e70*/  IMAD.MOV.U32 R21, RZ, RZ, R4 ;  /* 0x000000ffff157224 */ /* 0x000fe400078e0004 */
[----:B------:R-:W-:-:S07]  /*1e80*/  IMAD.MOV.U32 R22, RZ, RZ, R5 ;  /* 0x000000ffff167224 */ /* 0x000fce00078e0005 */
.L_x_14:
        /* <DEDUP_REMOVED lines=12> */
.L_x_15:
[----:B------:R-:W-:Y:S01]  /*1f50*/  SHF.R.U64 R12, R12, UR23, R17 ;  /* 0x000000170c0c7c19 */ /* 0x000fe20008001211 */
[----:B------:R-:W-:Y:S01]  /*1f60*/  IMAD.MOV.U32 R4, RZ, RZ, R24 ;  /* 0x000000ffff047224 */ /* 0x000fe200078e0018 */
[----:B------:R-:W-:Y:S02]  /*1f70*/  IABS R5, R11 ;  /* 0x0000000b00057213 */ /* 0x000fe40000000000 */
[-C--:B-1----:R-:W-:Y:S01]  /*1f80*/  IABS R18, R10.reuse ;  /* 0x0000000a00127213 */ /* 0x082fe20000000000 */
[----:B------:R-:W-:Y:S01]  /*1f90*/  VIADD R15, R12, UR5 ;  /* 0x000000050c0f7c36 */ /* 0x000fe20008000000 */
[----:B------:R-:W-:Y:S01]  /*1fa0*/  SHF.R.U64 R21, R21, UR22, R22 ;  /* 0x0000001615157c19 */ /* 0x000fe20008001216 */
[----:B------:R-:W-:Y:S01]  /*1fb0*/  IMAD R12, R4, R25, RZ ;  /* 0x00000019040c7224 */ /* 0x000fe200078e02ff */
[----:B------:R-:W-:Y:S01]  /*1fc0*/  IABS R23, R10 ;  /* 0x0000000a00177213 */ /* 0x000fe20000000000 */
[----:B------:R-:W-:Y:S01]  /*1fd0*/  IMAD.MOV R17, RZ, RZ, -R5 ;  /* 0x000000ffff117224 */ /* 0x000fe200078e0a05 */
[----:B------:R-:W-:Y:S01]  /*1fe0*/  IABS R14, R15 ;  /* 0x0000000f000e7213 */ /* 0x000fe20000000000 */
[----:B------:R-:W-:-:S02]  /*1ff0*/  IMAD.MOV.U32 R4, RZ, RZ, RZ ;  /* 0x000000ffff047224 */ /* 0x000fc400078e00ff */
[----:B------:R-:W-:Y:S02]  /*2000*/  IMAD.MOV.U32 R5, RZ, RZ, R27 ;  /* 0x000000ffff057224 */ /* 0x000fe400078e001b */
[----:B------:R-:W-:-:S04]  /*2010*/  IMAD.HI.U32 R4, R27, R12, R4 ;  /* 0x0000000c1b047227 */ /* 0x000fc800078e0004 */
[----:B------:R-:W-:Y:S02]  /*2020*/  IMAD.MOV.U32 R12, RZ, RZ, R17 ;  /* 0x000000ffff0c7224 */ /* 0x000fe400078e0011 */
[----:B------:R-:W1:Y:S01]  /*2030*/  I2F.RP R17, R18 ;  /* 0x0000001200117306 */ /* 0x000e620000209400 */
[----:B------:R-:W-:Y:S02]  /*2040*/  IMAD.MOV.U32 R5, RZ, RZ, R14 ;  /* 0x000000ffff057224 */ /* 0x000fe400078e000e */
[----:B------:R-:W-:Y:S02]  /*2050*/  VIADD R14, R21, UR4 ;  /* 0x00000004150e7c36 */ /* 0x000fe40008000000 */
[----:B------:R-:W-:-:S03]  /*2060*/  IMAD.HI.U32 R4, R4, R5, RZ ;  /* 0x0000000504047227 */ /* 0x000fc600078e00ff */
[----:B------:R-:W-:Y:S01]  /*2070*/  IABS R21, R14 ;  /* 0x0000000e00157213 */ /* 0x000fe20000000000 */
[----:B------:R-:W-:-:S05]  /*2080*/  IMAD R12, R4, R12, R5 ;  /* 0x0000000c040c7224 */ /* 0x000fca00078e0205 */
[----:B------:R-:W-:Y:S01]  /*2090*/  ISETP.GT.U32.AND P1, PT, R25, R12, PT ;  /* 0x0000000c1900720c */ /* 0x000fe20003f24070 */
[----:B-1----:R-:W1:-:S12]  /*20a0*/  MUFU.RCP R17, R17 ;  /* 0x0000001100117308 */ /* 0x002e580000001000 */
[----:B------:R-:W-:Y:S02]  /*20b0*/  @!P1 IMAD.IADD R12, R12, 0x1, -R25 ;  /* 0x000000010c0c9824 */ /* 0x000fe400078e0a19 */
[----:B-1----:R-:W-:Y:S02]  /*20c0*/  VIADD R4, R17, 0xffffffe ;  /* 0x0ffffffe11047836 */ /* 0x002fe40000000000 */
[----:B------:R-:W-:Y:S02]  /*20d0*/  IMAD.MOV R17, RZ, RZ, -R23 ;  /* 0x000000ffff117224 */ /* 0x000fe400078e0a17 */
[----:B------:R1:W4:Y:S02]  /*20e0*/  F2I.FTZ.U32.TRUNC.NTZ R5, R4 ;  /* 0x0000000400057305 */ /* 0x000324000021f000 */
[----:B-1----:R-:W-:Y:S02]  /*20f0*/  IMAD.MOV.U32 R4, RZ, RZ, RZ ;  /* 0x000000ffff047224 */ /* 0x002fe400078e00ff */
[----:B----4-:R-:W-:-:S04]  /*2100*/  IMAD.MOV R19, RZ, RZ, -R5 ;  /* 0x000000ffff137224 */ /* 0x010fc800078e0a05 */
[----:B------:R-:W-:-:S04]  /*2110*/  IMAD R19, R19, R18, RZ ;  /* 0x0000001213137224 */ /* 0x000fc800078e02ff */
[----:B------:R-:W-:-:S04]  /*2120*/  IMAD.HI.U32 R22, R5, R19, R4 ;  /* 0x0000001305167227 */ /* 0x000fc800078e0004 */
[----:B------:R-:W-:-:S04]  /*2130*/  IMAD.MOV.U32 R5, RZ, RZ, R21 ;  /* 0x000000ffff057224 */ /* 0x000fc800078e0015 */
[----:B------:R-:W-:-:S04]  /*2140*/  IMAD.HI.U32 R4, R22, R5, RZ ;  /* 0x0000000516047227 */ /* 0x000fc800078e00ff */
[----:B------:R-:W-:-:S05]  /*2150*/  IMAD R5, R4, R17, R5 ;  /* 0x0000001104057224 */ /* 0x000fca00078e0205 */
[----:B------:R-:W-:-:S13]  /*2160*/  ISETP.GT.U32.AND P1, PT, R18, R5, PT ;  /* 0x000000051200720c */ /* 0x000fda0003f24070 */
[----:B------:R-:W-:Y:S01]  /*2170*/  @!P1 IMAD.IADD R5, R5, 0x1, -R18 ;  /* 0x0000000105059824 */ /* 0x000fe200078e0a12 */
[----:B------:R-:W-:-:S13]  /*2180*/  ISETP.GT.U32.AND P1, PT, R25, R12, PT ;  /* 0x0000000c1900720c */ /* 0x000fda0003f24070 */
[----:B------:R-:W-:Y:S01]  /*2190*/  @!P1 IMAD.IADD R12, R12, 0x1, -R25 ;  /* 0x000000010c0c9824 */ /* 0x000fe200078e0a19 */
[----:B------:R-:W-:-:S03]  /*21a0*/  ISETP.GT.U32.AND P1, PT, R18, R5, PT ;  /* 0x000000051200720c */ /* 0x000fc60003f24070 */
[----:B------:R-:W-:-:S10]  /*21b0*/  IMAD.MOV.U32 R4, RZ, RZ, R12 ;  /* 0x000000ffff047224 */ /* 0x000fd400078e000c */
[----:B------:R-:W-:Y:S01]  /*21c0*/  @!P1 IMAD.IADD R5, R5, 0x1, -R18 ;  /* 0x0000000105059824 */ /* 0x000fe200078e0a12 */
[----:B------:R-:W-:-:S13]  /*21d0*/  ISETP.GE.AND P1, PT, R15, RZ, PT ;  /* 0x000000ff0f00720c */ /* 0x000fda0003f26270 */
[----:B------:R-:W-:Y:S01]  /*21e0*/  @!P1 IMAD.MOV R4, RZ, RZ, -R4 ;  /* 0x000000ffff049224 */ /* 0x000fe200078e0a04 */
[----:B------:R-:W-:-:S13]  /*21f0*/  ISETP.GE.AND P1, PT, R14, RZ, PT ;  /* 0x000000ff0e00720c */ /* 0x000fda0003f26270 */
[----:B------:R-:W-:Y:S01]  /*2200*/  @!P1 IMAD.MOV R5, RZ, RZ, -R5 ;  /* 0x000000ffff059224 */ /* 0x000fe200078e0a05 */
[----:B------:R-:W-:-:S13]  /*2210*/  ISETP.NE.AND P1, PT, RZ, UR7, PT ;  /* 0x00000007ff007c0c */ /* 0x000fda000bf25270 */
[----:B------:R-:W-:Y:S02]  /*2220*/  @!P1 LOP3.LUT R4, RZ, UR7, RZ, 0x33, !PT ;  /* 0x00000007ff049c12 */ /* 0x000fe4000f8e33ff */
[----:B------:R-:W-:-:S03]  /*2230*/  ISETP.NE.AND P1, PT, RZ, UR8, PT ;  /* 0x00000008ff007c0c */ /* 0x000fc6000bf25270 */
[----:B------:R-:W-:-:S10]  /*2240*/  IMAD.IADD R4, R15, 0x1, -R4 ;  /* 0x000000010f047824 */ /* 0x000fd400078e0a04 */
[----:B------:R-:W-:Y:S02]  /*2250*/  @!P1 LOP3.LUT R5, RZ, UR8, RZ, 0x33, !PT ;  /* 0x00000008ff059c12 */ /* 0x000fe4000f8e33ff */
[----:B------:R-:W-:-:S03]  /*2260*/  PLOP3.LUT P1, PT, PT, PT, UP3, 0x80, 0x0 ;  /* 0x000000000000781c */ /* 0x000fc60003f2f038 */
[----:B------:R-:W-:-:S04]  /*2270*/  IMAD.IADD R5, R14, 0x1, -R5 ;  /* 0x000000010e057824 */ /* 0x000fc800078e0a05 */
[CC--:B------:R-:W-:Y:S01]  /*2280*/  IMAD R27, R4.reuse, R5.reuse, RZ ;  /* 0x00000005041b7224 */ /* 0x0c0fe200078e02ff */
[----:B------:R-:W-:-:S04]  /*2290*/  SEL R15, R4, R5, !P1 ;  /* 0x00000005040f7207 */ /* 0x000fc80004800000 */
[--C-:B------:R-:W-:Y:S01]  /*22a0*/  SHF.R.S32.HI R5, RZ, 0x1f, R15.reuse ;  /* 0x0000001fff057819 */ /* 0x100fe2000001140f */
[----:B------:R-:W-:Y:S01]  /*22b0*/  IMAD.MOV.U32 R4, RZ, RZ, R15 ;  /* 0x000000ffff047224 */ /* 0x000fe200078e000f */
[----:B------:R-:W-:-:S07]  /*22c0*/  SHF.R.S32.HI R29, RZ, 0x1f, R27 ;  /* 0x0000001fff1d7819 */ /* 0x000fce000001141b */
.L_x_13:
[----:B------:R-:W-:Y:S05]  /*22d0*/  BSYNC B0 ;  /* 0x0000000000007941 */ /* 0x000fea0003800000 */
.L_x_12:
[----:B-1----:R-:W1:Y:S04]  /*22e0*/  SHFL.UP PT, R14, R27, 0x1, RZ ;  /* 0x042000001b0e7989 */ /* 0x002e6800000e00ff */
[----:B------:R-:W4:Y:S01]  /*22f0*/  SHFL.UP PT, R12, R29, 0x1, RZ ;  /* 0x042000001d0c7989 */ /* 0x000f2200000e00ff */
[----:B-1----:R-:W-:Y:S02]  /*2300*/  SEL R14, R14, RZ, P2 ;  /* 0x000000ff0e0e7207 */ /* 0x002fe40001000000 */
[----:B----4-:R-:W-:Y:S02]  /*2310*/  SEL R12, R12, RZ, P2 ;  /* 0x000000ff0c0c7207 */ /* 0x010fe40001000000 */
[----:B------:R-:W-:-:S05]  /*2320*/  IADD3 R17, P1, R14, R27, RZ ;  /* 0x0000001b0e117210 */ /* 0x000fca0007f3e0ff */
[----:B------:R-:W-:Y:S01]  /*2330*/  IMAD.X R25, R12, 0x1, R29, P1 ;  /* 0x000000010c197824 */ /* 0x000fe200008e061d */
[----:B------:R-:W1:Y:S04]  /*2340*/  SHFL.UP PT, R14, R17, 0x2, RZ ;  /* 0x04400000110e7989 */ /* 0x000e6800000e00ff */
        /* <DEDUP_REMOVED lines=23> */
[----:B---3--:R-:W-:-:S05]  /*24c0*/  IADD3 R18, P1, R14, R7, RZ ;  /* 0x000000070e127210 */ /* 0x008fca0007f3e0ff */
[----:B--2---:R-:W-:Y:S01]  /*24d0*/  IMAD.X R19, R15, 0x1, R6, P1 ;  /* 0x000000010f137824 */ /* 0x004fe200008e0606 */
[----:B------:R-:W-:-:S04]  /*24e0*/  ISETP.GT.U32.AND P1, PT, R18, UR10, PT ;  /* 0x0000000a12007c0c */ /* 0x000fc8000bf24070 */
[----:B------:R-:W-:-:S13]  /*24f0*/  ISETP.GT.U32.AND.EX P1, PT, R19, UR9, PT, P1 ;  /* 0x0000000913007c0c */ /* 0x000fda000bf24110 */
[----:B------:R-:W-:-:S04]  /*2500*/  VOTE.ANY R12, PT, P1 ;  /* 0x00000000000c7806 */ /* 0x000fc800008e0100 */
[----:B------:R-:W-:-:S13]  /*2510*/  ISETP.NE.AND P1, PT, R12, RZ, PT ;  /* 0x000000ff0c00720c */ /* 0x000fda0003f25270 */
[----:B------:R-:W-:Y:S05]  /*2520*/  @!P1 BRA `(.L_x_16) ;  /* 0xfffffff400b89947 */ /* 0x000fea000383ffff */
[----:B------:R-:W-:Y:S02]  /*2530*/  IMAD.MOV.U32 R18, RZ, RZ, R14 ;  /* 0x000000ffff127224 */ /* 0x000fe400078e000e */
[----:B------:R-:W-:-:S07]  /*2540*/  IMAD.MOV.U32 R19, RZ, RZ, R15 ;  /* 0x000000ffff137224 */ /* 0x000fce00078e000f */
.L_x_11:
[----:B------:R-:W1:Y:S08]  /*2550*/  BREV R12, R12 ;  /* 0x0000000c000c7301 */ /* 0x000e700000000000 */
[----:B-1----:R-:W1:Y:S02]  /*2560*/  FLO.U32.SH R17, R12 ;  /* 0x0000000c00117300 */ /* 0x002e6400000e0400 */
[----:B-1----:R-:W1:Y:S02]  /*2570*/  SHFL.IDX PT, R0, R0, R17, 0x1f ;  /* 0x00001f1100007589 */ /* 0x002e6400000e0000 */
[----:B-1----:R-:W-:-:S13]  /*2580*/  R2UR UR6, R0 ;  /* 0x00000000000672ca */ /* 0x002fda00000e0000 */
[----:B------:R-:W-:-:S05]  /*2590*/  VIADD R2, R34, UR6 ;  /* 0x0000000622027c36 */ /* 0x000fca0008000000 */
[----:B------:R-:W-:-:S13]  /*25a0*/  ISETP.GE.AND P1, PT, R2, R3, PT ;  /* 0x000000030200720c */ /* 0x000fda0003f26270 */
[----:B------:R-:W1:Y:S02]  /*25b0*/  @!P1 LDC.64 R14, c[0x0][0x918] ;  /* 0x00024600ff0e9b82 */ /* 0x000e640000000a00 */
[----:B-1----:R-:W-:-:S05]  /*25c0*/  @!P1 IMAD.WIDE R14, R2, 0xc, R14 ;  /* 0x0000000c020e9825 */ /* 0x002fca00078e020e */
[----:B-----5:R1:W5:Y:S04]  /*25d0*/  @!P1 LDG.E R8, desc[UR56][R14.64] ;  /* 0x000000380e089981 */ /* 0x020368000c1e1900 */
[----:B------:R1:W5:Y:S01]  /*25e0*/  @!P1 LDG.E R9, desc[UR56][R14.64+0x4] ;  /* 0x000004380e099981 */ /* 0x000362000c1e1900 */
[----:B------:R-:W-:-:S03]  /*25f0*/  IADD3 R2, P1, P2, R18, R7, -R27 ;  /* 0x0000000712027210 */ /* 0x000fc60007a3e81b */
[----:B------:R-:W-:Y:S01]  /*2600*/  SHFL.IDX PT, R7, R29, R17, 0x1f ;  /* 0x00001f111d077589 */ /* 0x000fe200000e0000 */
[----:B------:R-:W-:-:S03]  /*2610*/  IADD3.X R18, R19, R6, ~R29, P1, P2 ;  /* 0x0000000613127210 */ /* 0x000fc60000fe4c1d */
[----:B------:R-:W2:Y:S04]  /*2620*/  SHFL.IDX PT, R2, R2, R17, 0x1f ;  /* 0x00001f1102027589 */ /* 0x000ea800000e0000 */
[----:B------:R-:W3:Y:S04]  /*2630*/  SHFL.IDX PT, R18, R18, R17, 0x1f ;  /* 0x00001f1112127589 */ /* 0x000ee800000e0000 */
[----:B------:R1:W4:Y:S04]  /*2640*/  SHFL.IDX PT, R6, R27, R17, 0x1f ;  /* 0x00001f111b067589 */ /* 0x00032800000e0000 */
[----:B------:R1:W1:Y:S04]  /*2650*/  SHFL.IDX PT, R5, R5, R17, 0x1f ;  /* 0x00001f1105057589 */ /* 0x00026800000e0000 */
[----:B------:R1:W1:Y:S01]  /*2660*/  SHFL.IDX PT, R4, R4, R17, 0x1f ;  /* 0x00001f1104047589 */ /* 0x00026200000e0000 */
[----:B--2---:R-:W-:-:S02]  /*2670*/  R2UR UR5, R2 ;  /* 0x00000000020572ca */ /* 0x004fc400000e0000 */
[----:B---3--:R-:W-:-:S15]  /*2680*/  R2UR UR4, R18 ;  /* 0x00000000120472ca */ /* 0x008fde00000e0000 */
.L_x_6:
[----:B------:R-:W-:Y:S01]  /*2690*/  ISETP.LE.AND P1, PT, R3, UR6, PT ;  /* 0x0000000603007c0c */ /* 0x000fe2000bf23270 */
[----:B-1----:R-:W-:Y:S02]  /*26a0*/  IMAD.MOV.U32 R17, RZ, RZ, -0x1 ;  /* 0xffffffffff117424 */ /* 0x002fe400078e00ff */
[----:B------:R-:W-:-:S10]  /*26b0*/  IMAD.MOV.U32 R18, RZ, RZ, -0x1 ;  /* 0xffffffffff127424 */ /* 0x000fd400078e00ff */
[----:B------:R-:W-:Y:S05]  /*26c0*/  @P1 BRA `(.L_x_5) ;  /* 0x0000000400041947 */ /* 0x000fea0003800000 */
[----:B------:R-:W-:Y:S01]  /*26d0*/  UIADD3 UR15, UP2, -UR5, UR10, URZ ;  /* 0x0000000a050f7290 */ /* 0x000fe2000ff5e13f */
[----:B------:R-:W1:Y:S01]  /*26e0*/  S2UR UR18, SR_CTAID.Y ;  /* 0x00000000001279c3 */ /* 0x000e620000002600 */
[----:B------:R-:W-:Y:S01]  /*26f0*/  ULDC UR17, c[0x0][0x8c0] ;  /* 0x0002300000117ab9 */ /* 0x000fe20000000800 */
[----:B------:R-:W-:Y:S01]  /*2700*/  ULDC UR20, c[0x0][0x8b0] ;  /* 0x00022c0000147ab9 */ /* 0x000fe20000000800 */
[----:B------:R-:W-:Y:S01]  /*2710*/  UIADD3.X UR11, ~UR4, UR9, URZ, UP2, !UPT ;  /* 0x00000009040b7290 */ /* 0x000fe200097fe53f */
[--C-:B------:R-:W-:Y:S01]  /*2720*/  SHF.R.U32.HI R23, RZ, UR20, R5.reuse ;  /* 0x00000014ff177c19 */ /* 0x100fe20008011605 */
[----:B------:R-:W-:Y:S01]  /*2730*/  ULDC UR19, c[0x0][0x904] ;  /* 0x0002410000137ab9 */ /* 0x000fe20000000800 */
[----:B------:R-:W-:Y:S01]  /*2740*/  ULDC UR13, c[0x0][0x8a8] ;  /* 0x00022a00000d7ab9 */ /* 0x000fe20000000800 */
[----:B------:R-:W-:Y:S01]  /*2750*/  USHF.R.U32.HI UR16, URZ, UR17, UR11 ;  /* 0x000000113f107299 */ /* 0x000fe2000801160b */
[----:B------:R-:W-:Y:S01]  /*2760*/  SHF.R.U64 R16, R4, UR20, R5 ;  /* 0x0000001404107c19 */ /* 0x000fe20008001205 */
[----:B------:R-:W-:-:S02]  /*2770*/  USHF.R.U64 UR15, UR15, UR17, UR11 ;  /* 0x000000110f0f7299 */ /* 0x000fc4000800120b */
[----:B------:R-:W-:Y:S02]  /*2780*/  USHF.R.U32.HI UR14, URZ, UR20, UR16 ;  /* 0x000000143f0e7299 */ /* 0x000fe40008011610 */
[----:B------:R-:W-:Y:S02]  /*2790*/  UIADD3 UR13, UR13, -0x1, URZ ;  /* 0xffffffff0d0d7890 */ /* 0x000fe4000fffe03f */
[----:B------:R-:W-:Y:S02]  /*27a0*/  USHF.R.U32.HI UR21, URZ, UR19, UR14 ;  /* 0x000000133f157299 */ /* 0x000fe4000801160e */
[----:B------:R-:W-:Y:S02]  /*27b0*/  USHF.R.U64 UR16, UR15, UR20, UR16 ;  /* 0x000000140f107299 */ /* 0x000fe40008001210 */
[----:B------:R-:W-:Y:S02]  /*27c0*/  ULOP3.LUT UR15, UR15, UR13, URZ, 0xc0, !UPT ;  /* 0x0000000d0f0f7292 */ /* 0x000fe4000f8ec03f */
[----:B------:R-:W-:Y:S01]  /*27d0*/  LOP3.LUT R0, R23, UR21, RZ, 0xfc, !PT ;  /* 0x0000001517007c12 */ /* 0x000fe2000f8efcff */
[----:B------:R-:W-:-:S02]  /*27e0*/  USHF.R.U64 UR14, UR16, UR19, UR14 ;  /* 0x00000013100e7299 */ /* 0x000fc4000800120e */
[----:B-1----:R-:W-:Y:S01]  /*27f0*/  USEL UR11, UR40, UR18, !UP3 ;  /* 0x00000012280b7287 */ /* 0x002fe2000d800000 */
[----:B------:R-:W-:-:S13]  /*2800*/  ISETP.NE.U32.AND P1, PT, R0, RZ, PT ;  /* 0x000000ff0000720c */ /* 0x000fda0003f25070 */
[----:B------:R-:W-:Y:S05]  /*2810*/  @!P1 BRA `(.L_x_17) ;  /* 0x0000000000149947 */ /* 0x000fea0003800000 */
[----:B------:R-:W-:-:S07]  /*2820*/  MOV R12, 0x2840 ;  /* 0x00002840000c7802 */ /* 0x000fce0000000f00 */
[----:B----45:R-:W-:Y:S05]  /*2830*/  CALL.REL.NOINC `($__internal_0_$__cuda_sm20_div_u64) ;  /* 0x000000a800207944 */ /* 0x030fea0003c00000 */
[----:B------:R-:W-:-:S04]  /*2840*/  IMAD.MOV R12, RZ, RZ, -R0 ;  /* 0x000000ffff0c7224 */ /* 0x000fc800078e0a00 */
[----:B------:R-:W-:Y:S01]  /*2850*/  IMAD R12, R16, R12, UR14 ;  /* 0x0000000e100c7e24 */ /* 0x000fe2000f8e020c */
[----:B------:R-:W-:Y:S06]  /*2860*/  BRA `(.L_x_18) ;  /* 0x0000000000507947 */ /* 0x000fec0003800000 */
.L_x_17:
[----:B------:R-:W1:Y:S01]  /*2870*/  I2F.U32.RP R0, R16 ;  /* 0x0000001000007306 */ /* 0x000e620000209000 */
[----:B------:R-:W-:-:S07]  /*2880*/  ISETP.NE.U32.AND P3, PT, R16, RZ, PT ;  /* 0x000000ff1000720c */ /* 0x000fce0003f65070 */
[----:B-1----:R-:W1:Y:S02]  /*2890*/  MUFU.RCP R0, R0 ;  /* 0x0000000000007308 */ /* 0x002e640000001000 */
[----:B-1----:R-:W-:-:S06]  /*28a0*/  VIADD R2, R0, 0xffffffe ;  /* 0x0ffffffe00027836 */ /* 0x002fcc0000000000 */
[----:B------:R1:W2:Y:S02]  /*28b0*/  F2I.FTZ.U32.TRUNC.NTZ R3, R2 ;  /* 0x0000000200037305 */ /* 0x0002a4000021f000 */
[----:B-1----:R-:W-:Y:S02]  /*28c0*/  IMAD.MOV.U32 R2, RZ, RZ, RZ ;  /* 0x000000ffff027224 */ /* 0x002fe400078e00ff */
[----:B--2---:R-:W-:-:S04]  /*28d0*/  IMAD.MOV R15, RZ, RZ, -R3 ;  /* 0x000000ffff0f7224 */ /* 0x004fc800078e0a03 */
[----:B------:R-:W-:-:S04]  /*28e0*/  IMAD R15, R15, R16, RZ ;  /* 0x000000100f0f7224 */ /* 0x000fc800078e02ff */
[----:B------:R-:W-:-:S06]  /*28f0*/  IMAD.HI.U32 R3, R3, R15, R2 ;  /* 0x0000000f03037227 */ /* 0x000fcc00078e0002 */
[----:B------:R-:W-:-:S04]  /*2900*/  IMAD.HI.U32 R0, R3, UR14, RZ ;  /* 0x0000000e03007c27 */ /* 0x000fc8000f8e00ff */
[----:B------:R-:W-:-:S04]  /*2910*/  IMAD.MOV R3, RZ, RZ, -R0 ;  /* 0x000000ffff037224 */ /* 0x000fc800078e0a00 */
[----:B------:R-:W-:-:S05]  /*2920*/  IMAD R3, R16, R3, UR14 ;  /* 0x0000000e10037e24 */ /* 0x000fca000f8e0203 */
[----:B------:R-:W-:-:S13]  /*2930*/  ISETP.GE.U32.AND P1, PT, R3, R16, PT ;  /* 0x000000100300720c */ /* 0x000fda0003f26070 */
[----:B------:R-:W-:Y:S02]  /*2940*/  @P1 IMAD.IADD R3, R3, 0x1, -R16 ;  /* 0x0000000103031824 */ /* 0x000fe400078e0a10 */
[----:B------:R-:W-:-:S03]  /*2950*/  @P1 VIADD R0, R0, 0x1 ;  /* 0x0000000100001836 */ /* 0x000fc60000000000 */
[----:B------:R-:W-:-:S13]  /*2960*/  ISETP.GE.U32.AND P2, PT, R3, R16, PT ;  /* 0x000000100300720c */ /* 0x000fda0003f46070 */
[----:B------:R-:W-:Y:S01]  /*2970*/  @P2 VIADD R0, R0, 0x1 ;  /* 0x0000000100002836 */ /* 0x000fe20000000000 */
[----:B------:R-:W-:-:S05]  /*2980*/  @!P3 LOP3.LUT R0, RZ, R16, RZ, 0x33, !PT ;  /* 0x00000010ff00b212 */ /* 0x000fca00078e33ff */
[----:B------:R-:W-:-:S04]  /*2990*/  IMAD.MOV R12, RZ, RZ, -R0 ;  /* 0x000000ffff0c7224 */ /* 0x000fc800078e0a00 */
[----:B------:R-:W-:-:S07]  /*29a0*/  IMAD R12, R16, R12, UR14 ;  /* 0x0000000e100c7e24 */ /* 0x000fce000f8e020c */
.L_x_18:
[----:B------:R-:W1:Y:S01]  /*29b0*/  LDC R15, c[0x0][0x8a8] ;  /* 0x00022a00ff0f7b82 */ /* 0x000e620000000800 */
[----:B------:R-:W-:Y:S01]  /*29c0*/  ULDC UR14, c[0x0][0x904] ;  /* 0x00024100000e7ab9 */ /* 0x000fe20000000800 */
[----:B------:R-:W-:Y:S01]  /*29d0*/  UMOV UR13, 0xffffffff ;  /* 0xffffffff000d7882 */ /* 0x000fe20000000000 */
[----:B------:R-:W-:Y:S01]  /*29e0*/  PLOP3.LUT P1, PT, PT, PT, UP3, 0x80, 0x0 ;  /* 0x000000000000781c */ /* 0x000fe20003f2f038 */
[----:B------:R-:W-:-:S04]  /*29f0*/  USHF.L.U32 UR13, UR13, UR14, URZ ;  /* 0x0000000e0d0d7299 */ /* 0x000fc8000800063f */
[----:B------:R-:W2:Y:S02]  /*2a00*/  LDC R17, c[0x0][0x8b8] ;  /* 0x00022e00ff117b82 */ /* 0x000ea40000000800 */
[----:B------:R-:W-:Y:S01]  /*2a10*/  LOP3.LUT R2, RZ, UR13, RZ, 0x33, !PT ;  /* 0x0000000dff027c12 */ /* 0x000fe2000f8e33ff */
[----:B------:R-:W-:Y:S02]  /*2a20*/  UMOV UR13, 0x1 ;  /* 0x00000001000d7882 */ /* 0x000fe40000000000 */
[----:B------:R-:W-:Y:S01]  /*2a30*/  USHF.L.U32 UR13, UR13, UR14, URZ ;  /* 0x0000000e0d0d7299 */ /* 0x000fe2000800063f */
[----:B------:R-:W-:Y:S02]  /*2a40*/  LOP3.LUT R3, R2, UR16, RZ, 0xc0, !PT ;  /* 0x0000001002037c12 */ /* 0x000fe4000f8ec0ff */
[----:B------:R-:W-:Y:S02]  /*2a50*/  @P1 IMAD.U32 R18, RZ, RZ, UR6 ;  /* 0x00000006ff121e24 */ /* 0x000fe4000f8e00ff */
[----:B------:R-:W-:-:S02]  /*2a60*/  @!P1 IMAD.U32 R18, RZ, RZ, UR6 ;  /* 0x00000006ff129e24 */ /* 0x000fc4000f8e00ff */
[----:B------:R-:W-:Y:S02]  /*2a70*/  IMAD R0, R0, UR13, R3 ;  /* 0x0000000d00007c24 */ /* 0x000fe4000f8e0203 */
[----:B-1----:R-:W-:-:S04]  /*2a80*/  IMAD R12, R12, R15, UR15 ;  /* 0x0000000f0c0c7e24 */ /* 0x002fc8000f8e020f */
[----:B------:R-:W-:Y:S02]  /*2a90*/  @P1 IMAD.MOV.U32 R16, RZ, RZ, R12 ;  /* 0x000000ffff101224 */ /* 0x000fe400078e000c */
[----:B--2---:R-:W-:Y:S01]  /*2aa0*/  IMAD R17, R0, R17, UR11 ;  /* 0x0000000b00117e24 */ /* 0x004fe2000f8e0211 */
[----:B------:R-:W-:-:S03]  /*2ab0*/  UMOV UR11, 0x1 ;  /* 0x00000001000b7882 */ /* 0x000fc60000000000 */
[----:B------:R-:W-:Y:S02]  /*2ac0*/  @!P1 IMAD.MOV.U32 R16, RZ, RZ, R17 ;  /* 0x000000ffff109224 */ /* 0x000fe400078e0011 */
[----:B------:R-:W-:-:S07]  /*2ad0*/  @!P1 IMAD.MOV.U32 R17, RZ, RZ, R12 ;  /* 0x000000ffff119224 */ /* 0x000fce00078e000c */
.L_x_5:
[----:B------:R-:W-:-:S13]  /*2ae0*/  ISETP.NE.AND P1, PT, RZ, UR11, PT ;  /* 0x0000000bff007c0c */ /* 0x000fda000bf25270 */
[----:B------:R-:W-:Y:S05]  /*2af0*/  @!P1 EXIT ;  /* 0x000000000000994d */ /* 0x000fea0003800000 */
[----:B------:R-:W1:Y:S02]  /*2b00*/  LDC.64 R14, c[0x0][0x290] ;  /* 0x0000a400ff0e7b82 */ /* 0x000e640000000a00 */
[----:B-1----:R-:W-:-:S05]  /*2b10*/  IMAD.WIDE R14, R18, 0xc, R14 ;  /* 0x0000000c120e7825 */ /* 0x002fca00078e020e */
[----:B------:R1:W5:Y:S04]  /*2b20*/  LDG.E R2, desc[UR56][R14.64] ;  /* 0x000000380e027981 */ /* 0x000368000c1e1900 */
[----:B------:R1:W5:Y:S04]  /*2b30*/  LDG.E R0, desc[UR56][R14.64+0x4] ;  /* 0x000004380e007981 */ /* 0x000368000c1e1900 */
[----:B------:R1:W5:Y:S01]  /*2b40*/  LDG.E R19, desc[UR56][R14.64+0x8] ;  /* 0x000008380e137981 */ /* 0x000362000c1e1900 */
[----:B------:R-:W-:Y:S01]  /*2b50*/  PLOP3.LUT P1, PT, PT, PT, UP1, 0x80, 0x0 ;  /* 0x000000000000781c */ /* 0x000fe20003f2f018 */
[----:B------:R-:W2:Y:S01]  /*2b60*/  S2UR UR41, SR_CgaCtaId ;  /* 0x00000000002979c3 */ /* 0x000ea20000008800 */
[----:B------:R-:W-:-:S11]  /*2b70*/  SHF.R.S32.HI R3, RZ, 0x1f, R18 ;  /* 0x0000001fff037819 */ /* 0x000fd60000011412 */
[----:B-1----:R-:W-:Y:S05]  /*2b80*/  @!P1 BRA `(.L_x_19) ;  /* 0x0000003c00b49947 */ /* 0x002fea0003800000 */
[----:B------:R-:W-:-:S06]  /*2b90*/  UISETP.GT.U32.AND UP0, UPT, UR33, 0x1, UPT ;  /* 0x000000012100788c */ /* 0x000fcc000bf04070 */
[----:B------:R-:W-:-:S13]  /*2ba0*/  PLOP3.LUT P0, PT, PT, PT, UP0, 0x80, 0x0 ;  /* 0x000000000000781c */ /* 0x000fda0003f0f008 */
[----:B--2---:R-:W-:Y:S05]  /*2bb0*/  @P0 EXIT ;  /* 0x000000000000094d */ /* 0x004fea0003800000 */
.L_x_20:
[----:B------:R-:W-:-:S08]  /*2bc0*/  NOP ;  /* 0x0000000000007918 */ /* 0x000fd00000000000 */
[----:B------:R-:W1:Y:S02]  /*2bd0*/  USETMAXREG.TRY_ALLOC.CTAPOOL UP0, 0xe8 ;  /* 0x000000e8000079c8 */ /* 0x000e640008000600 */
[----:B-1----:R-:W-:-:S13]  /*2be0*/  PLOP3.LUT P0, PT, PT, PT, UP0, 0x80, 0x0 ;  /* 0x000000000000781c */ /* 0x002fda0003f0f008 */
[----:B------:R-:W-:Y:S05]  /*2bf0*/  @!P0 BRA `(.L_x_20) ;  /* 0xfffffffc00f08947 */ /* 0x000fea000383ffff */
[----:B------:R-:W1:Y:S01]  /*2c00*/  SHFL.IDX PT, R13, R13, RZ, 0x1f ;  /* 0x00001fff0d0d7589 */ /* 0x000e6200000e0000 */
[----:B------:R-:W2:Y:S01]  /*2c10*/  S2UR UR4, SR_CTAID.Y ;  /* 0x00000000000479c3 */ /* 0x000ea20000002600 */
[----:B------:R-:W-:Y:S01]  /*2c20*/  UMOV UR58, URZ ;  /* 0x0000003f003a7c82 */ /* 0x000fe20008000000 */
[----:B------:R-:W-:Y:S01]  /*2c30*/  UMOV UR59, URZ ;  /* 0x0000003f003b7c82 */ /* 0x000fe20008000000 */
[----:B-1----:R-:W-:Y:S01]  /*2c40*/  LOP3.LUT P0, RZ, R13, 0x3, RZ, 0xc0, !PT ;  /* 0x000000030dff7812 */ /* 0x002fe2000780c0ff */
[----:B--2---:R-:W-:-:S12]  /*2c50*/  UIMAD UR4, UR4, UR39, UR40 ;  /* 0x00000027040472a4 */ /* 0x004fd8000f8e0228 */
[----:B------:R-:W-:Y:S05]  /*2c60*/  @P0 BRA `(.L_x_21) ;  /* 0x0000000000a40947 */ /* 0x000fea0003800000 */
[----:B------:R-:W-:Y:S01]  /*2c70*/  ELECT P0, URZ, PT ;  /* 0x00000000003f782f */ /* 0x000fe20003800000 */
[----:B------:R-:W-:-:S12]  /*2c80*/  BSSY B0, `(.L_x_22) ;  /* 0x0000020000007945 */ /* 0x000fd80003800000 */
[----:B------:R-:W-:Y:S05]  /*2c90*/  @!P0 BRA `(.L_x_23) ;  /* 0x0000000000788947 */ /* 0x000fea0003800000 */
[----:B------:R-:W1:Y:S01]  /*2ca0*/  S2UR UR6, SR_CgaCtaId ;  /* 0x00000000000679c3 */ /* 0x000e620000008800 */
[----:B------:R-:W-:Y:S01]  /*2cb0*/  UISETP.NE.AND UP0, UPT, UR12, 0x1, UPT ;  /* 0x000000010c00788c */ /* 0x000fe2000bf05270 */
[----:B------:R-:W-:-:S06]  /*2cc0*/  UMOV UR5, 0x400 ;  /* 0x0000040000057882 */ /* 0x000fcc0000000000 */
[----:B------:R-:W2:Y:S08]  /*2cd0*/  LDC.64 R4, c[0x0][0x700] ;  /* 0x0001c000ff047b82 */ /* 0x000eb00000000a00 */
[----:B----4-:R-:W2:Y:S08]  /*2ce0*/  LDC.64 R6, c[0x0][0x708] ;  /* 0x0001c200ff067b82 */ /* 0x010eb00000000a00 */
[----:B-----5:R-:W3:Y:S01]  /*2cf0*/  LDC.64 R8, c[0x0][0x710] ;  /* 0x0001c400ff087b82 */ /* 0x020ee20000000a00 */
[----:B-1----:R-:W-:-:S04]  /*2d00*/  ULEA UR5, UR6, UR5, 0x18 ;  /* 0x0000000506057291 */ /* 0x002fc8000f8ec03f */
[----:B------:R-:W-:Y:S02]  /*2d10*/  UIADD3 UR6, UR5, 0x80, URZ ;  /* 0x0000008005067890 */ /* 0x000fe4000fffe03f */
[----:B------:R-:W-:Y:S01]  /*2d20*/  @!UP0 UIADD3 UR6, UR5, URZ, URZ ;  /* 0x0000003f05068290 */ /* 0x000fe2000fffe03f */
[----:B------:R-:W3:Y:S08]  /*2d30*/  LDC.64 R10, c[0x0][0x718] ;  /* 0x0001c600ff0a7b82 */ /* 0x000ef00000000a00 */
[----:B------:R-:W1:Y:S01]  /*2d40*/  LDC.64 R12, c[0x0][0x720] ;  /* 0x0001c800ff0c7b82 */ /* 0x000e620000000a00 */
[----:B--2---:R2:W-:Y:S07]  /*2d50*/  STS.128 [UR6+0x38780], R4 ;  /* 0x03878004ff007988 */ /* 0x0045ee0008000c06 */
[----:B------:R-:W1:Y:S08]  /*2d60*/  LDC.64 R14, c[0x0][0x728] ;  /* 0x0001ca00ff0e7b82 */ /* 0x000e700000000a00 */
[----:B------:R-:W4:Y:S01]  /*2d70*/  LDC.64 R20, c[0x0][0x730] ;  /* 0x0001cc00ff147b82 */ /* 0x000f220000000a00 */
[----:B---3--:R2:W-:Y:S07]  /*2d80*/  STS.128 [UR6+0x38790], R8 ;  /* 0x03879008ff007988 */ /* 0x0085ee0008000c06 */
[----:B------:R-:W4:Y:S08]  /*2d90*/  LDC.64 R22, c[0x0][0x738] ;  /* 0x0001ce00ff167b82 */ /* 0x000f300000000a00 */
[----:B------:R-:W3:Y:S01]  /*2da0*/  LDC.64 R24, c[0x0][0x740] ;  /* 0x0001d000ff187b82 */ /* 0x000ee20000000a00 */
[----:B-1----:R2:W-:Y:S07]  /*2db0*/  STS.128 [UR6+0x387a0], R12 ;  /* 0x0387a00cff007988 */ /* 0x0025ee0008000c06 */
[----:B------:R-:W3:Y:S08]  /*2dc0*/  LDC.64 R26, c[0x0][0x748] ;  /* 0x0001d200ff1a7b82 */ /* 0x000ef00000000a00 */
[----:B------:R-:W1:Y:S01]  /*2dd0*/  LDC.64 R28, c[0x0][0x750] ;  /* 0x0001d400ff1c7b82 */ /* 0x000e620000000a00 */
[----:B----4-:R2:W-:Y:S07]  /*2de0*/  STS.128 [UR6+0x387b0], R20 ;  /* 0x0387b014ff007988 */ /* 0x0105ee0008000c06 */
[----:B------:R-:W1:Y:S08]  /*2df0*/  LDC.64 R30, c[0x0][0x758] ;  /* 0x0001d600ff1e7b82 */ /* 0x000e700000000a00 */
[----:B------:R-:W4:Y:S01]  /*2e00*/  LDC.64 R36, c[0x0][0x760] ;  /* 0x0001d800ff247b82 */ /* 0x000f220000000a00 */
[----:B---3--:R2:W-:Y:S07]  /*2e10*/  STS.128 [UR6+0x387c0], R24 ;  /* 0x0387c018ff007988 */ /* 0x0085ee0008000c06 */
[----:B------:R-:W4:Y:S08]  /*2e20*/  LDC.64 R38, c[0x0][0x768] ;  /* 0x0001da00ff267b82 */ /* 0x000f300000000a00 */
[----:B------:R-:W3:Y:S01]  /*2e30*/  LDC.64 R40, c[0x0][0x770] ;  /* 0x0001dc00ff287b82 */ /* 0x000ee20000000a00 */
[----:B-1----:R2:W-:Y:S07]  /*2e40*/  STS.128 [UR6+0x387d0], R28 ;  /* 0x0387d01cff007988 */ /* 0x0025ee0008000c06 */
[----:B------:R-:W3:Y:S01]  /*2e50*/  LDC.64 R42, c[0x0][0x778] ;  /* 0x0001de00ff2a7b82 */ /* 0x000ee20000000a00 */
[----:B----4-:R2:W-:Y:S04]  /*2e60*/  STS.128 [UR6+0x387e0], R36 ;  /* 0x0387e024ff007988 */ /* 0x0105e80008000c06 */
[----:B---3--:R2:W-:Y:S02]  /*2e70*/  STS.128 [UR6+0x387f0], R40 ;  /* 0x0387f028ff007988 */ /* 0x0085e40008000c06 */
.L_x_23:
[----:B------:R-:W-:Y:S05]  /*2e80*/  BSYNC B0 ;  /* 0x0000000000007941 */ /* 0x000fea0003800000 */
.L_x_22:
[----:B------:R-:W-:Y:S01]  /*2e90*/  UISETP.NE.AND UP0, UPT, UR12, 0x1, UPT ;  /* 0x000000010c00788c */ /* 0x000fe2000bf05270 */
[----:B------:R-:W-:Y:S01]  /*2ea0*/  NOP ;  /* 0x0000000000007918 */ /* 0x000fe20000000000 */
[----:B------:R-:W-:Y:S01]  /*2eb0*/  ULDC UR5, c[0x0][0x884] ;  /* 0x0002210000057ab9 */ /* 0x000fe20000000800 */
[----:B------:R-:W-:Y:S01]  /*2ec0*/  ULDC.64 UR58, c[0x0][0x800] ;  /* 0x00020000003a7ab9 */ /* 0x000fe20000000a00 */
[----:B------:R-:W-:-:S04]  /*2ed0*/  USEL UR5, UR5, URZ, UP0 ;  /* 0x0000003f05057287 */ /* 0x000fc80008000000 */
[----:B------:R-:W-:-:S04]  /*2ee0*/  UIADD3 UR5, UR4, UR5, URZ ;  /* 0x0000000504057290 */ /* 0x000fc8000fffe03f */
[----:B------:R-:W-:-:S12]  /*2ef0*/  UIMAD.WIDE UR58, UR5, 0x80, UR58 ;  /* 0x00000080053a78a5 */ /* 0x000fd8000f8e023a */
.L_x_21:
[----:B------:R-:W-:-:S13]  /*2f00*/  ISETP.NE.AND P0, PT, RZ, UR54, PT ;  /* 0x00000036ff007c0c */ /* 0x000fda000bf05270 */
[----:B------:R-:W-:Y:S05]  /*2f10*/  @P0 BRA `(.L_x_24) ;  /* 0x00000004001c0947 */ /* 0x000fea0003800000 */
[----:B------:R-:W-:Y:S01]  /*2f20*/  ELECT P0, URZ, PT ;  /* 0x00000000003f782f */ /* 0x000fe20003800000 */
[----:B------:R-:W-:-:S12]  /*2f30*/  BSSY B0, `(.L_x_25) ;  /* 0x0000030000007945 */ /* 0x000fd80003800000 */
[----:B------:R-:W-:Y:S05]  /*2f40*/  @!P0 BRA `(.L_x_26) ;  /* 0x0000000000b88947 */ /* 0x000fea0003800000 */
[C---:B--2---:R-:W-:Y:S01]  /*2f50*/  IMAD.SHL.U32 R4, R18.reuse, 0x8, RZ ;  /* 0x0000000812047824 */ /* 0x044fe200078e00ff */
[----:B------:R-:W-:Y:S01]  /*2f60*/  ULDC.64 UR4, c[0x0][0x820] ;  /* 0x0002080000047ab9 */ /* 0x000fe20000000a00 */
[----:B------:R-:W-:-:S03]  /*2f70*/  SHF.L.U64.HI R3, R18, 0x3, R3 ;  /* 0x0000000312037819 */ /* 0x000fc60000010203 */
[----:B----4-:R-:W-:-:S04]  /*2f80*/  IADD3 R6, P0, R4, UR4, RZ ;  /* 0x0000000404067c10 */ /* 0x010fc8000ff1e0ff */
[----:B------:R-:W-:Y:S01]  /*2f90*/  IADD3.X R7, R3, UR5, RZ, P0, !PT ;  /* 0x0000000503077c10 */ /* 0x000fe200087fe4ff */
[----:B------:R-:W-:-:S05]  /*2fa0*/  ULDC.64 UR4, c[0x0][0x818] ;  /* 0x0002060000047ab9 */ /* 0x000fca0000000a00 */
[----:B------:R-:W2:Y:S01]  /*2fb0*/  LDG.E.64 R6, desc[UR56][R6.64] ;  /* 0x0000003806067981 */ /* 0x000ea2000c1e1b00 */
[----:B------:R-:W-:-:S04]  /*2fc0*/  IADD3 R4, P0, R4, UR4, RZ ;  /* 0x0000000404047c10 */ /* 0x000fc8000ff1e0ff */
[----:B------:R-:W-:-:S06]  /*2fd0*/  IADD3.X R5, R3, UR5, RZ, P0, !PT ;  /* 0x0000000503057c10 */ /* 0x000fcc00087fe4ff */
[----:B------:R-:W3:Y:S01]  /*2fe0*/  LDG.E.64 R4, desc[UR56][R4.64] ;  /* 0x0000003804047981 */ /* 0x000ee2000c1e1b00 */
[----:B------:R-:W1:Y:S01]  /*2ff0*/  S2UR UR5, SR_CgaCtaId ;  /* 0x00000000000579c3 */ /* 0x000e620000008800 */
[----:B------:R-:W-:Y:S01]  /*3000*/  UISETP.NE.AND UP0, UPT, UR12, 0x1, UPT ;  /* 0x000000010c00788c */ /* 0x000fe2000bf05270 */
[----:B-----5:R-:W-:Y:S01]  /*3010*/  VIADD R9, R0, 0xffffffff ;  /* 0xffffffff00097836 */ /* 0x020fe20000000000 */
[----:B------:R-:W-:Y:S01]  /*3020*/  UMOV UR4, 0x400 ;  /* 0x0000040000047882 */ /* 0x000fe20000000000 */
[----:B------:R-:W-:Y:S01]  /*3030*/  CS2R R10, SRZ ;  /* 0x00000000000a7805 */ /* 0x000fe2000001ff00 */
[----:B-1----:R-:W-:-:S04]  /*3040*/  ULEA UR4, UR5, UR4, 0x18 ;  /* 0x0000000405047291 */ /* 0x002fc8000f8ec03f */
[----:B------:R-:W-:-:S03]  /*3050*/  UIADD3 UR5, UR4, 0x80, URZ ;  /* 0x0000008004057890 */ /* 0x000fc6000fffe03f */
[----:B------:R-:W-:-:S04]  /*3060*/  @!UP0 UIADD3 UR5, UR4, URZ, URZ ;  /* 0x0000003f04058290 */ /* 0x000fc8000fffe03f */
[----:B------:R-:W-:-:S05]  /*3070*/  UIADD3 UR4, UR5, 0x38780, URZ ;  /* 0x0003878005047890 */ /* 0x000fca000fffe03f */
[----:B------:R-:W1:Y:S01]  /*3080*/  LDS R3, [UR5+0x3879c] ;  /* 0x03879c05ff037984 */ /* 0x000e620008000800 */
[----:B------:R-:W-:-:S03]  /*3090*/  IMAD.U32 R14, RZ, RZ, UR4 ;  /* 0x00000004ff0e7e24 */ /* 0x000fc6000f8e00ff */
[----:B------:R-:W-:Y:S02]  /*30a0*/  STS [UR5+0x387b0], RZ ;  /* 0x0387b0ffff007988 */ /* 0x000fe40008000805 */
[----:B------:R-:W-:-:S05]  /*30b0*/  SHF.R.U64 R14, R14, 0x4, RZ ;  /* 0x000000040e0e7819 */ /* 0x000fca00000012ff */
[----:B------:R-:W-:Y:S04]  /*30c0*/  STS [UR5+0x38790], R14 ;  /* 0x0387900eff007988 */ /* 0x000fe80008000805 */
[----:B------:R-:W-:Y:S01]  /*30d0*/  STS [UR5+0x38794], R14 ;  /* 0x0387940eff007988 */ /* 0x000fe20008000805 */
[C---:B--2---:R-:W-:Y:S01]  /*30e0*/  SHF.L.U64.HI R13, R6.reuse, 0x1, R7 ;  /* 0x00000001060d7819 */ /* 0x044fe20000010207 */
[----:B------:R-:W-:-:S03]  /*30f0*/  IMAD.SHL.U32 R6, R6, 0x2, RZ ;  /* 0x0000000206067824 */ /* 0x000fc600078e00ff */
[----:B------:R-:W-:Y:S02]  /*3100*/  LOP3.LUT R13, R13, 0x1fffffff, RZ, 0xc0, !PT ;  /* 0x1fffffff0d0d7812 */ /* 0x000fe400078ec0ff */
[----:B------:R-:W-:Y:S02]  /*3110*/  LOP3.LUT R0, R6, 0xfffffffe, RZ, 0xc0, !PT ;  /* 0xfffffffe06007812 */ /* 0x000fe400078ec0ff */
[--C-:B------:R-:W-:Y:S02]  /*3120*/  SHF.R.U32.HI R8, RZ, 0x4, R13.reuse ;  /* 0x00000004ff087819 */ /* 0x100fe4000001160d */
[----:B------:R-:W-:Y:S01]  /*3130*/  SHF.R.U64 R0, R0, 0x4, R13 ;  /* 0x0000000400007819 */ /* 0x000fe2000000120d */
[----:B---3--:R-:W-:Y:S01]  /*3140*/  STS.64 [UR5+0x38780], R4 ;  /* 0x03878004ff007988 */ /* 0x008fe20008000a05 */
[----:B-1----:R-:W-:-:S03]  /*3150*/  LOP3.LUT R3, R3, 0xf, R8, 0xb8, !PT ;  /* 0x0000000f03037812 */ /* 0x002fc600078eb808 */
[----:B------:R-:W-:Y:S04]  /*3160*/  STS [UR5+0x3878c], R0 ;  /* 0x03878c00ff007988 */ /* 0x000fe80008000805 */
[----:B------:R-:W-:Y:S04]  /*3170*/  STS [UR5+0x3879c], R3 ;  /* 0x03879c03ff007988 */ /* 0x000fe80008000805 */
[----:B------:R-:W1:Y:S02]  /*3180*/  LDS R7, [UR5+0x3879c] ;  /* 0x03879c05ff077984 */ /* 0x000e640008000800 */
[----:B-1----:R-:W-:-:S05]  /*3190*/  LOP3.LUT R7, R7, 0xf0, RZ, 0xb8, !PT ;  /* 0x000000f007077812 */ /* 0x002fca00078eb8ff */
[----:B------:R-:W-:Y:S04]  /*31a0*/  STS [UR5+0x3879c], R7 ;  /* 0x03879c07ff007988 */ /* 0x000fe80008000805 */
[----:B------:R-:W1:Y:S02]  /*31b0*/  LDS R8, [UR5+0x3879c] ;  /* 0x03879c05ff087984 */ /* 0x000e640008000800 */
[----:B-1----:R-:W-:Y:S01]  /*31c0*/  LOP3.LUT R15, R8, 0xf00, RZ, 0xb8, !PT ;  /* 0x00000f00080f7812 */ /* 0x002fe200078eb8ff */
[----:B------:R-:W-:-:S04]  /*31d0*/  VIADD R8, R2, 0xffffffff ;  /* 0xffffffff02087836 */ /* 0x000fc80000000000 */
[----:B------:R-:W-:Y:S04]  /*31e0*/  STS.64 [UR5+0x38798], R14 ;  /* 0x0387980eff007988 */ /* 0x000fe80008000a05 */
[----:B------:R-:W1:Y:S04]  /*31f0*/  LDS R12, [UR5+0x3879c] ;  /* 0x03879c05ff0c7984 */ /* 0x000e680008000800 */
[----:B------:R3:W-:Y:S01]  /*3200*/  STS.128 [UR5+0x387a0], R8 ;  /* 0x0387a008ff007988 */ /* 0x0007e20008000c05 */
[----:B-1----:R-:W-:-:S05]  /*3210*/  LOP3.LUT R12, R12, 0xf000, RZ, 0xb8, !PT ;  /* 0x0000f0000c0c7812 */ /* 0x002fca00078eb8ff */
[----:B------:R3:W-:Y:S02]  /*3220*/  STS [UR5+0x3879c], R12 ;  /* 0x03879c0cff007988 */ /* 0x0007e40008000805 */
.L_x_26:
[----:B------:R-:W-:Y:S05]  /*3230*/  BSYNC B0 ;  /* 0x0000000000007941 */ /* 0x000fea0003800000 */
.L_x_25:
[----:B------:R-:W-:Y:S01]  /*3240*/  ELECT P0, URZ, PT ;  /* 0x00000000003f782f */ /* 0x000fe20003800000 */
[----:B------:R-:W-:Y:S01]  /*3250*/  NOP ;  /* 0x0000000000007918 */ /* 0x000fe20000000000 */
[----:B------:R-:W-:Y:S11]  /*3260*/  BSSY B0, `(.L_x_27) ;  /* 0x0000004000007945 */ /* 0x000ff60003800000 */
[----:B------:R-:W-:Y:S05]  /*3270*/  @!P0 BRA `(.L_x_28) ;  /* 0x0000000000088947 */ /* 0x000fea0003800000 */
[----:B------:R0:W-:Y:S01]  /*3280*/  UTMACMDFLUSH ;  /* 0x00000000000079b7 */ /* 0x0001e20000000000 */
[----:B------:R-:W-:-:S04]  /*3290*/  DEPBAR.LE SB0, 0x0 ;  /* 0x000080000000791a */ /* 0x000fc80000000000 */
.L_x_28:
[----:B------:R-:W-:Y:S05]  /*32a0*/  BSYNC B0 ;  /* 0x0000000000007941 */ /* 0x000fea0003800000 */
.L_x_27:
[----:B------:R-:W1:Y:S01]  /*32b0*/  S2UR UR5, SR_CgaCtaId ;  /* 0x00000000000579c3 */ /* 0x000e620000008800 */
[----:B-----5:R-:W2:Y:S01]  /*32c0*/  S2R R0, SR_LANEID ;  /* 0x0000000000007919 */ /* 0x020ea20000000000 */
[----:B------:R-:W-:Y:S01]  /*32d0*/  UISETP.NE.AND UP0, UPT, UR12, 0x1, UPT ;  /* 0x000000010c00788c */ /* 0x000fe2000bf05270 */
[----:B------:R-:W-:Y:S02]  /*32e0*/  UMOV UR4, 0x400 ;  /* 0x0000040000047882 */ /* 0x000fe40000000000 */
[----:B-1----:R-:W-:-:S04]  /*32f0*/  ULEA UR4, UR5, UR4, 0x18 ;  /* 0x0000000405047291 */ /* 0x002fc8000f8ec03f */
[----:B------:R-:W-:-:S04]  /*3300*/  UIADD3 UR5, UR4, 0x80, URZ ;  /* 0x0000008004057890 */ /* 0x000fc8000fffe03f */
[----:B------:R-:W-:Y:S01]  /*3310*/  @!UP0 UIADD3 UR5, UR4, URZ, URZ ;  /* 0x0000003f04058290 */ /* 0x000fe2000fffe03f */
[----:B--2---:R-:W-:-:S05]  /*3320*/  IMAD.SHL.U32 R0, R0, 0x4, RZ ;  /* 0x0000000400007824 */ /* 0x004fca00078e00ff */
[----:B------:R-:W-:Y:S01]  /*3330*/  IMAD.U32 R3, RZ, RZ, UR5 ;  /* 0x00000005ff037e24 */ /* 0x000fe2000f8e00ff */
[----:B------:R-:W-:-:S04]  /*3340*/  IADD3 R2, P0, R0, UR58, RZ ;  /* 0x0000003a00027c10 */ /* 0x000fc8000ff1e0ff */
[----:B------:R-:W-:Y:S01]  /*3350*/  IADD3 R4, R0, 0x38780, R3 ;  /* 0x0003878000047810 */ /* 0x000fe20007ffe003 */
[----:B------:R-:W-:-:S04]  /*3360*/  IMAD.X R3, RZ, RZ, UR59, P0 ;  /* 0x0000003bff037e24 */ /* 0x000fc800080e06ff */
[----:B------:R-:W1:Y:S04]  /*3370*/  LDS R5, [R4] ;  /* 0x0000000004057984 */ /* 0x000e680000000800 */
[----:B-1----:R1:W5:Y:S02]  /*3380*/  ATOMG.E.EXCH.STRONG.GPU PT, RZ, [R2], R5 ;  /* 0x0000000502ff73a8 */ /* 0x00236400041ee100 */
.L_x_24:
[----:B-----5:R-:W-:Y:S01]  /*3390*/  SHF.R.S32.HI R0, RZ, 0x1f, R33 ;  /* 0x0000001fff007819 */ /* 0x020fe20000011421 */
[----:B------:R-:W3:Y:S01]  /*33a0*/  S2UR UR42, SR_CgaCtaId ;  /* 0x00000000002a79c3 */ /* 0x000ee20000008800 */
[----:B------:R-:W-:Y:S01]  /*33b0*/  UISETP.NE.AND UP0, UPT, UR12, 0x1, UPT ;  /* 0x000000010c00788c */ /* 0x000fe2000bf05270 */
[----:B------:R-:W-:Y:S01]  /*33c0*/  IMAD.MOV.U32 R90, RZ, RZ, 0x1 ;  /* 0x00000001ff5a7424 */ /* 0x000fe200078e00ff */
[----:B------:R-:W-:Y:S01]  /*33d0*/  LEA.HI R0, R0, R33, RZ, 0x8 ;  /* 0x0000002100007211 */ /* 0x000fe200078f40ff */
[----:B------:R-:W-:Y:S01]  /*33e0*/  UMOV UR43, 0x400 ;  /* 0x00000400002b7882 */ /* 0x000fe20000000000 */
[----:B------:R-:W-:Y:S01]  /*33f0*/  IMAD.MOV.U32 R91, RZ, RZ, RZ ;  /* 0x000000ffff5b7224 */ /* 0x000fe200078e00ff */
[----:B------:R-:W-:Y:S01]  /*3400*/  ULOP3.LUT UR50, UR52, 0x1, URZ, 0xfc, !UPT ;  /* 0x0000000134327892 */ /* 0x000fe2000f8efc3f */
[----:B------:R-:W-:Y:S01]  /*3410*/  LOP3.LUT R0, R0, 0xffffff00, RZ, 0xc0, !PT ;  /* 0xffffff0000007812 */ /* 0x000fe200078ec0ff */
[----:B------:R-:W-:Y:S02]  /*3420*/  ULOP3.LUT UR47, UR53, 0x1, URZ, 0xfc, !UPT ;  /* 0x00000001352f7892 */ /* 0x000fe4000f8efc3f */
[----:B------:R-:W-:-:S02]  /*3430*/  ULOP3.LUT UR48, UR51, 0x1, URZ, 0xfc, !UPT ;  /* 0x0000000133307892 */ /* 0x000fc4000f8efc3f */
[----:B------:R-:W-:Y:S01]  /*3440*/  IMAD.IADD R0, R33, 0x1, -R0 ;  /* 0x0000000121007824 */ /* 0x000fe200078e0a00 */
[----:B------:R-:W-:Y:S01]  /*3450*/  UMOV UR36, URZ ;  /* 0x0000003f00247c82 */ /* 0x000fe20008000000 */
[----:B------:R-:W-:Y:S01]  /*3460*/  UMOV UR55, URZ ;  /* 0x0000003f00377c82 */ /* 0x000fe20008000000 */
[----:B------:R-:W-:Y:S01]  /*3470*/  UMOV UR60, URZ ;  /* 0x0000003f003c7c82 */ /* 0x000fe20008000000 */
[C---:B-12---:R-:W-:Y:S01]  /*3480*/  IMAD.SHL.U32 R5, R0.reuse, 0x40, RZ ;  /* 0x0000004000057824 */ /* 0x046fe200078e00ff */
[----:B------:R-:W-:Y:S01]  /*3490*/  SHF.R.S32.HI R3, RZ, 0x1f, R0 ;  /* 0x0000001fff037819 */ /* 0x000fe20000011400 */
[C---:B------:R-:W-:Y:S01]  /*34a0*/  VIADD R88, R0.reuse, 0x1f ;  /* 0x0000001f00587836 */ /* 0x040fe20000000000 */
[-C--:B------:R-:W-:Y:S01]  /*34b0*/  LEA.HI R2, R0, R0.reuse, RZ, 0x1 ;  /* 0x0000000000027211 */ /* 0x080fe200078f08ff */
[----:B------:R-:W-:Y:S01]  /*34c0*/  UMOV UR37, URZ ;  /* 0x0000003f00257c82 */ /* 0x000fe20008000000 */
[----:B------:R-:W-:Y:S01]  /*34d0*/  LEA.HI R4, R3, R0, RZ, 0x5 ;  /* 0x0000000003047211 */ /* 0x000fe200078f28ff */
[----:B------:R-:W-:Y:S01]  /*34e0*/  UMOV UR38, URZ ;  /* 0x0000003f00267c82 */ /* 0x000fe20008000000 */
[----:B------:R-:W-:Y:S01]  /*34f0*/  SHF.R.S32.HI R2, RZ, 0x1, R2 ;  /* 0x00000001ff027819 */ /* 0x000fe20000011402 */
[----:B---3--:R-:W-:Y:S01]  /*3500*/  ULEA UR43, UR42, UR43, 0x18 ;  /* 0x0000002b2a2b7291 */ /* 0x008fe2000f8ec03f */
[----:B------:R-:W-:-:S02]  /*3510*/  SHF.R.S32.HI R4, RZ, 0x5, R4 ;  /* 0x00000005ff047819 */ /* 0x000fc40000011404 */
[-C--:B------:R-:W-:Y:S01]  /*3520*/  LEA.HI R7, R3, R0.reuse, RZ, 0x4 ;  /* 0x0000000003077211 */ /* 0x080fe200078f20ff */
[----:B------:R-:W-:Y:S01]  /*3530*/  UIADD3 UR49, UR43, 0x80, URZ ;  /* 0x000000802b317890 */ /* 0x000fe2000fffe03f */
[----:B------:R-:W-:Y:S01]  /*3540*/  LOP3.LUT R5, R5, 0x40, RZ, 0xc0, !PT ;  /* 0x0000004005057812 */ /* 0x000fe200078ec0ff */
[----:B----4-:R-:W-:Y:S01]  /*3550*/  IMAD.SHL.U32 R6, R4, 0x10, RZ ;  /* 0x0000001004067824 */ /* 0x010fe200078e00ff */
[----:B------:R-:W-:Y:S01]  /*3560*/  SHF.R.S32.HI R8, RZ, 0x4, R7 ;  /* 0x00000004ff087819 */ /* 0x000fe20000011407 */
[----:B------:R-:W-:Y:S01]  /*3570*/  IMAD.SHL.U32 R4, R2, 0x80, RZ ;  /* 0x0000008002047824 */ /* 0x000fe200078e00ff */
[----:B------:R-:W-:Y:S01]  /*3580*/  LEA.HI R2, R3, R0, RZ, 0x3 ;  /* 0x0000000003027211 */ /* 0x000fe200078f18ff */
[----:B------:R-:W-:Y:S01]  /*3590*/  @!UP0 UIADD3 UR49, UR43, URZ, URZ ;  /* 0x0000003f2b318290 */ /* 0x000fe2000fffe03f */
[----:B------:R-:W-:Y:S02]  /*35a0*/  LEA.HI R9, R7, R8, RZ, 0x1 ;  /* 0x0000000807097211 */ /* 0x000fe400078f08ff */
[----:B------:R-:W-:Y:S01]  /*35b0*/  LOP3.LUT R4, R4, 0x180, RZ, 0xc0, !PT ;  /* 0x0000018004047812 */ /* 0x000fe200078ec0ff */
[----:B------:R-:W-:Y:S01]  /*35c0*/  UIADD3 UR49, UR49, 0x38780, URZ ;  /* 0x0003878031317890 */ /* 0x000fe2000fffe03f */
[----:B------:R-:W-:-:S02]  /*35d0*/  LOP3.LUT R7, R5, 0x30, R6, 0xf8, !PT ;  /* 0x0000003005077812 */ /* 0x000fc400078ef806 */
[----:B------:R-:W-:Y:S02]  /*35e0*/  LOP3.LUT R9, R9, 0x7ffffe, RZ, 0xc0, !PT ;  /* 0x007ffffe09097812 */ /* 0x000fe400078ec0ff */
[----:B------:R-:W-:Y:S02]  /*35f0*/  LOP3.LUT R5, R4, R5, RZ, 0xfc, !PT ;  /* 0x0000000504057212 */ /* 0x000fe400078efcff */
[----:B------:R-:W-:Y:S01]  /*3600*/  LEA.HI R22, R3, R0, RZ, 0x7 ;  /* 0x0000000003167211 */ /* 0x000fe200078f38ff */
[----:B------:R-:W-:Y:S01]  /*3610*/  IMAD.IADD R9, R8, 0x1, -R9 ;  /* 0x0000000108097824 */ /* 0x000fe200078e0a09 */
[----:B------:R-:W-:Y:S02]  /*3620*/  LOP3.LUT R7, R7, 0x8, R2, 0xf8, !PT ;  /* 0x0000000807077812 */ /* 0x000fe400078ef802 */
[----:B------:R-:W-:Y:S02]  /*3630*/  SHF.R.U32.HI R5, RZ, 0x3, R5 ;  /* 0x00000003ff057819 */ /* 0x000fe40000011605 */
[----:B------:R-:W-:-:S02]  /*3640*/  SHF.R.S32.HI R22, RZ, 0x7, R22 ;  /* 0x00000007ff167819 */ /* 0x000fc40000011416 */
[----:B------:R-:W-:Y:S01]  /*3650*/  LOP3.LUT R5, R5, R7, R4, 0x1e, !PT ;  /* 0x0000000705057212 */ /* 0x000fe200078e1e04 */
[----:B------:R-:W-:Y:S02]  /*3660*/  IMAD.MOV.U32 R4, RZ, RZ, 0x1 ;  /* 0x00000001ff047424 */ /* 0x000fe400078e00ff */
[----:B------:R-:W-:-:S04]  /*3670*/  IMAD R2, R22, 0x4, R9 ;  /* 0x0000000416027824 */ /* 0x000fc800078e0209 */
[----:B------:R-:W-:-:S07]  /*3680*/  IMAD.U32 R23, R2, 0x200, R5 ;  /* 0x0000020002177824 */ /* 0x000fce00078e0005 */
.L_x_93:
[----:B--23--:R-:W1:Y:S02]  /*3690*/  LDC.64 R2, c[0x0][0x290] ;  /* 0x0000a400ff027b82 */ /* 0x00ce640000000a00 */
[----:B-1----:R-:W-:-:S05]  /*36a0*/  IMAD.WIDE R2, R18, 0xc, R2 ;  /* 0x0000000c12027825 */ /* 0x002fca00078e0202 */
[----:B------:R-:W2:Y:S01]  /*36b0*/  LDG.E R5, desc[UR56][R2.64+0x8] ;  /* 0x0000083802057981 */ /* 0x000ea2000c1e1900 */
[----:B------:R-:W-:Y:S01]  /*36c0*/  UMOV UR8, URZ ;  /* 0x0000003f00087c82 */ /* 0x000fe20008000000 */
[----:B------:R-:W-:Y:S01]  /*36d0*/  UMOV UR10, UR60 ;  /* 0x0000003c000a7c82 */ /* 0x000fe20008000000 */
[--C-:B------:R-:W-:Y:S01]  /*36e0*/  IMAD.MOV.U32 R89, RZ, RZ, R18.reuse ;  /* 0x000000ffff597224 */ /* 0x100fe200078e0012 */
[----:B-----5:R-:W1:Y:S01]  /*36f0*/  SHFL.IDX PT, R0, R22, RZ, 0x1f ;  /* 0x00001fff16007589 */ /* 0x020e6200000e0000 */
[----:B------:R-:W-:Y:S02]  /*3700*/  SHF.R.S32.HI R19, RZ, 0x1f, R18 ;  /* 0x0000001fff137819 */ /* 0x000fe40000011412 */
[----:B------:R-:W-:Y:S02]  /*3710*/  CS2R R86, SRZ ;  /* 0x0000000000567805 */ /* 0x000fe4000001ff00 */
[----:B------:R-:W-:Y:S02]  /*3720*/  CS2R R24, SRZ ;  /* 0x0000000000187805 */ /* 0x000fe4000001ff00 */
[----:B------:R-:W-:-:S02]  /*3730*/  CS2R R26, SRZ ;  /* 0x00000000001a7805 */ /* 0x000fc4000001ff00 */
[----:B------:R-:W-:Y:S02]  /*3740*/  CS2R R28, SRZ ;  /* 0x00000000001c7805 */ /* 0x000fe4000001ff00 */
[----:B------:R-:W-:Y:S02]  /*3750*/  CS2R R30, SRZ ;  /* 0x00000000001e7805 */ /* 0x000fe4000001ff00 */
[----:B------:R-:W-:Y:S02]  /*3760*/  CS2R R32, SRZ ;  /* 0x0000000000207805 */ /* 0x000fe4000001ff00 */
        /* <DEDUP_REMOVED lines=16> */
[----:B-1----:R-:W-:Y:S01]  /*3870*/  R2UR UR4, R0 ;  /* 0x00000000000472ca */ /* 0x002fe200000e0000 */
[----:B------:R-:W-:Y:S01]  /*3880*/  IMAD.U32 R0, RZ, RZ, UR37 ;  /* 0x00000025ff007e24 */ /* 0x000fe2000f8e00ff */
        /* <DEDUP_REMOVED lines=9> */
[----:B------:R-:W-:Y:S01]  /*3920*/  CS2R R84, SRZ ;  /* 0x0000000000547805 */ /* 0x000fe2000001ff00 */
[----:B------:R-:W-:-:S04]  /*3930*/  ULEA.HI UR5, UR4, UR4, URZ, 0x1 ;  /* 0x0000000404057291 */ /* 0x000fc8000f8f083f */
[----:B------:R-:W-:-:S04]  /*3940*/  ULOP3.LUT UR5, UR5, 0x1e, URZ, 0xc0, !UPT ;  /* 0x0000001e05057892 */ /* 0x000fc8000f8ec03f */
[----:B------:R-:W-:-:S04]  /*3950*/  UIADD3 UR5, UR4, -UR5, URZ ;  /* 0x8000000504057290 */ /* 0x000fc8000fffe03f */
[----:B------:R-:W-:-:S04]  /*3960*/  ULEA UR5, UR5, UR43, 0xd ;  /* 0x0000002b05057291 */ /* 0x000fc8000f8e683f */
[----:B------:R-:W-:-:S04]  /*3970*/  USHF.R.U32.HI UR5, URZ, 0x4, UR5 ;  /* 0x000000043f057899 */ /* 0x000fc80008011605 */
[----:B------:R-:W-:-:S04]  /*3980*/  ULOP3.LUT UR5, UR5, 0x3fff, URZ, 0xc0, !UPT ;  /* 0x00003fff05057892 */ /* 0x000fc8000f8ec03f */
[----:B------:R-:W-:Y:S01]  /*3990*/  ULOP3.LUT UR9, UR5, 0x10000, URZ, 0xfc, !UPT ;  /* 0x0001000005097892 */ /* 0x000fe2000f8efc3f */
[----:B--2---:R-:W-:-:S13]  /*39a0*/  ISETP.GE.AND P0, PT, R5, 0x1, PT ;  /* 0x000000010500780c */ /* 0x004fda0003f06270 */
[----:B------:R-:W-:Y:S05]  /*39b0*/  @!P0 BRA `(.L_x_29) ;  /* 0x0000000000d88947 */ /* 0x000fea0003800000 */
[----:B------:R-:W-:-:S06]  /*39c0*/  UISETP.NE.AND UP0, UPT, UR50, 0x3, UPT ;  /* 0x000000033200788c */ /* 0x000fcc000bf05270 */
[----:B------:R-:W-:-:S13]  /*39d0*/  PLOP3.LUT P1, PT, PT, PT, UP0, 0x80, 0x0 ;  /* 0x000000000000781c */ /* 0x000fda0003f2f008 */
[----:B------:R-:W-:Y:S05]  /*39e0*/  @!P1 BRA `(.L_x_30) ;  /* 0x0000000000049947 */ /* 0x000fea0003800000 */
[----:B------:R-:W-:Y:S01]  /*39f0*/  BPT.TRAP 0x1 ;  /* 0x000000040000795c */ /* 0x000fe20000300000 */
.L_x_30:
[----:B------:R-:W-:Y:S01]  /*3a00*/  ULEA UR4, UR60, UR43, 0x3 ;  /* 0x0000002b3c047291 */ /* 0x000fe2000f8e183f */
[----:B------:R-:W-:-:S05]  /*3a10*/  IMAD.U32 R0, RZ, RZ, UR37 ;  /* 0x00000025ff007e24 */ /* 0x000fca000f8e00ff */
[----:B------:R-:W-:-:S04]  /*3a20*/  SHF.L.U32 R0, R0, 0x1f, RZ ;  /* 0x0000001f00007819 */ /* 0x000fc800000006ff */
[----:B------:R1:W2:Y:S01]  /*3a30*/  SYNCS.PHASECHK.TRANS64.TRYWAIT P0, [UR4+0x38480], R0 ;  /* 0x03848000ff0075a7 */ /* 0x0002a20008000144 */
[----:B------:R-:W-:Y:S05]  /*3a40*/  @!P1 BRA `(.L_x_31) ;  /* 0x0000000000049947 */ /* 0x000fea0003800000 */
[----:B------:R-:W-:Y:S01]  /*3a50*/  BPT.TRAP 0x1 ;  /* 0x000000040000795c */ /* 0x000fe20000300000 */
.L_x_31:
[----:B--2---:R-:W-:Y:S05]  /*3a60*/  @P0 BRA `(.L_x_32) ;  /* 0x0000000000080947 */ /* 0x004fea0003800000 */
[----:B------:R-:W2:Y:S02]  /*3a70*/  SYNCS.PHASECHK.TRANS64.TRYWAIT P0, [UR4+0x38480], R0 ;  /* 0x03848000ff0075a7 */ /* 0x000ea40008000144 */
[----:B--2---:R-:W-:Y:S05]  /*3a80*/  @!P0 BRA `(.L_x_33) ;  /* 0x0000008800388947 */ /* 0x004fea0003800000 */
.L_x_32:
[----:B------:R-:W-:Y:S01]  /*3a90*/  UIADD3 UR4, UR43, 0x18000, URZ ;  /* 0x000180002b047890 */ /* 0x000fe2000fffe03f */
[----:B------:R-:W-:Y:S01]  /*3aa0*/  WARPGROUP.ARRIVE ;  /* 0x00000000000079c5 */ /* 0x000fe20000000000 */
[----:B------:R-:W-:Y:S02]  /*3ab0*/  ULEA UR8, UR60, UR9, 0xa ;  /* 0x000000093c087291 */ /* 0x000fe4000f8e503f */
[----:B------:R-:W-:Y:S01]  /*3ac0*/  USHF.R.U32.HI UR4, URZ, 0x4, UR4 ;  /* 0x000000043f047899 */ /* 0x000fe20008011604 */
[----:B------:R-:W-:Y:S01]  /*3ad0*/  UMOV UR5, 0x40000040 ;  /* 0x4000004000057882 */ /* 0x000fe20000000000 */
[----:B------:R-:W-:Y:S02]  /*3ae0*/  UMOV UR7, 0x40000040 ;  /* 0x4000004000077882 */ /* 0x000fe40000000000 */
[----:B------:R-:W-:-:S04]  /*3af0*/  ULOP3.LUT UR4, UR4, 0x3fff, URZ, 0xc0, !UPT ;  /* 0x00003fff04047892 */ /* 0x000fc8000f8ec03f */
[----:B------:R-:W-:-:S04]  /*3b00*/  ULOP3.LUT UR4, UR4, 0x10000, URZ, 0xfc, !UPT ;  /* 0x0001000004047892 */ /* 0x000fc8000f8efc3f */
[----:B------:R-:W-:-:S03]  /*3b10*/  ULEA UR10, UR60, UR4, 0xa ;  /* 0x000000043c0a7291 */ /* 0x000fc6000f8e503f */
[----:B------:R-:W-:-:S04]  /*3b20*/  UMOV UR4, UR8 ;  /* 0x0000000800047c82 */ /* 0x000fc80008000000 */
[----:B------:R-:W-:Y:S02]  /*3b30*/  UMOV UR6, UR10 ;  /* 0x0000000a00067c82 */ /* 0x000fe40008000000 */
[----:B------:R-:W-:Y:S01]  /*3b40*/  HGMMA.64x128x16.F32.BF16 R24, gdesc[UR4], RZ, !UPT, gsb0 ;  /* 0x01e00000041879f0 */ /* 0x000fe2000c0018ff */
[----:B------:R-:W-:Y:S02]  /*3b50*/  UIADD3 UR4, UR8, 0x2, URZ ;  /* 0x0000000208047890 */ /* 0x000fe4000fffe03f */
[----:B------:R-:W-:Y:S01]  /*3b60*/  UIADD3 UR6, UR10, 0x2, URZ ;  /* 0x000000020a067890 */ /* 0x000fe2000fffe03f */
[----:B------:R-:W-:Y:S01]  /*3b70*/  UMOV UR5, 0x40000040 ;  /* 0x4000004000057882 */ /* 0x000fe20000000000 */
[----:B------:R-:W-:Y:S01]  /*3b80*/  UMOV UR7, 0x40000040 ;  /* 0x4000004000077882 */ /* 0x000fe20000000000 */
[----:B------:R-:W-:Y:S02]  /*3b90*/  WARPGROUP.DEPBAR.LE gsb0, 0x0 ;  /* 0x00008000000079c5 */ /* 0x000fe40000010000 */
[----:B------:R-:W-:-:S06]  /*3ba0*/  WARPGROUP.ARRIVE ;  /* 0x00000000000079c5 */ /* 0x000fcc0000000000 */
[----:B------:R-:W-:Y:S01]  /*3bb0*/  HGMMA.64x128x16.F32.BF16 R24, gdesc[UR4], R24, gsb0 ;  /* 0x01e00000041879f0 */ /* 0x000fe20008001818 */
        /* <DEDUP_REMOVED lines=11> */
[----:B------:R-:W-:Y:S01]  /*3c70*/  UIADD3 UR10, UR60, 0x1, URZ ;  /* 0x000000013c0a7890 */ /* 0x000fe2000fffe03f */
[----:B------:R-:W-:-:S03]  /*3c80*/  UMOV UR8, 0x1 ;  /* 0x0000000100087882 */ /* 0x000fc60000000000 */
[----:B------:R-:W-:-:S04]  /*3c90*/  UISETP.NE.AND UP0, UPT, UR10, 0x6, UPT ;  /* 0x000000060a00788c */ /* 0x000fc8000bf05270 */
[----:B------:R-:W-:Y:S01]  /*3ca0*/  USEL UR10, UR10, URZ, UP0 ;  /* 0x0000003f0a0a7287 */ /* 0x000fe20008000000 */
[----:B------:R-:W-:Y:S02]  /*3cb0*/  WARPGROUP.DEPBAR.LE gsb0, 0x0 ;  /* 0x00008000000079c5 */ /* 0x000fe40000010000 */
[----:B------:R-:W-:-:S06]  /*3cc0*/  WARPGROUP.ARRIVE ;  /* 0x00000000000079c5 */ /* 0x000fcc0000000000 */
[----:B------:R-:W-:Y:S01]  /*3cd0*/  HGMMA.64x128x16.F32.BF16 R24, gdesc[UR4], R24, gsb0 ;  /* 0x01e00000041879f0 */ /* 0x000fe20008001818 */
[----:B------:R-:W-:-:S04]  /*3ce0*/  USEL UR4, URZ, 0x1, UP0 ;  /* 0x000000013f047887 */ /* 0x000fc80008000000 */
[----:B------:R-:W-:-:S06]  /*3cf0*/  ULOP3.LUT UR4, UR37, UR4, URZ, 0x3c, !UPT ;  /* 0x0000000425047292 */ /* 0x000fcc000f8e3c3f */
[----:B-12---:R-:W-:Y:S01]  /*3d00*/  IMAD.U32 R0, RZ, RZ, UR4 ;  /* 0x00000004ff007e24 */ /* 0x006fe2000f8e00ff */
[----:B------:R-:W-:-:S06]  /*3d10*/  WARPGROUP.DEPBAR.LE gsb0, 0x0 ;  /* 0x00008000000079c5 */ /* 0x000fcc0000010000 */
.L_x_29:
[----:B------:R-:W-:-:S05]  /*3d20*/  VIADD R2, R5, 0x3f ;  /* 0x0000003f05027836 */ /* 0x000fca0000000000 */
[----:B------:R-:W-:-:S04]  /*3d30*/  SHF.R.S32.HI R3, RZ, 0x1f, R2 ;  /* 0x0000001fff037819 */ /* 0x000fc80000011402 */
[----:B------:R-:W-:-:S04]  /*3d40*/  LEA.HI R3, R3, R2, RZ, 0x6 ;  /* 0x0000000203037211 */ /* 0x000fc800078f30ff */
[----:B------:R-:W-:-:S04]  /*3d50*/  SHF.R.S32.HI R3, RZ, 0x6, R3 ;  /* 0x00000006ff037819 */ /* 0x000fc80000011403 */
[----:B------:R-:W-:-:S05]  /*3d60*/  VIMNMX R2, R3, 0x1, PT ;  /* 0x0000000103027848 */ /* 0x000fca0003fe0100 */
[----:B------:R-:W-:-:S05]  /*3d70*/  IMAD.IADD R6, R3, 0x1, -R2 ;  /* 0x0000000103067824 */ /* 0x000fca00078e0a02 */
[----:B------:R-:W-:-:S13]  /*3d80*/  ISETP.GE.AND P0, PT, R6, 0x1, PT ;  /* 0x000000010600780c */ /* 0x000fda0003f06270 */
[----:B------:R-:W-:Y:S05]  /*3d90*/  @!P0 BRA `(.L_x_34) ;  /* 0x0000000400188947 */ /* 0x000fea0003800000 */
[----:B------:R-:W-:Y:S01]  /*3da0*/  IMAD.MOV.U32 R2, RZ, RZ, R6 ;  /* 0x000000ffff027224 */ /* 0x000fe200078e0006 */
[----:B------:R-:W-:-:S06]  /*3db0*/  UMOV UR11, UR60 ;  /* 0x0000003c000b7c82 */ /* 0x000fcc0008000000 */
.L_x_41:
[----:B------:R-:W-:-:S06]  /*3dc0*/  UISETP.NE.AND UP0, UPT, UR50, 0x3, UPT ;  /* 0x000000033200788c */ /* 0x000fcc000bf05270 */
[----:B------:R-:W-:-:S13]  /*3dd0*/  PLOP3.LUT P1, PT, PT, PT, UP0, 0x80, 0x0 ;  /* 0x000000000000781c */ /* 0x000fda0003f2f008 */
[----:B-12---:R-:W-:Y:S05]  /*3de0*/  @!P1 BRA `(.L_x_35) ;  /* 0x0000000000049947 */ /* 0x006fea0003800000 */
[----:B------:R-:W-:Y:S01]  /*3df0*/  BPT.TRAP 0x1 ;  /* 0x000000040000795c */ /* 0x000fe20000300000 */
.L_x_35:
[----:B------:R-:W-:Y:S01]  /*3e00*/  ULEA UR4, UR10, UR43, 0x3 ;  /* 0x0000002b0a047291 */ /* 0x000fe2000f8e183f */
[----:B------:R-:W-:-:S08]  /*3e10*/  SHF.L.U32 R3, R0, 0x1f, RZ ;  /* 0x0000001f00037819 */ /* 0x000fd000000006ff */
[----:B------:R1:W2:Y:S01]  /*3e20*/  SYNCS.PHASECHK.TRANS64.TRYWAIT P0, [UR4+0x38480], R3 ;  /* 0x03848003ff0075a7 */ /* 0x0002a20008000144 */
[----:B------:R-:W-:Y:S05]  /*3e30*/  @!P1 BRA `(.L_x_36) ;  /* 0x0000000000049947 */ /* 0x000fea0003800000 */
[----:B------:R-:W-:Y:S01]  /*3e40*/  BPT.TRAP 0x1 ;  /* 0x000000040000795c */ /* 0x000fe20000300000 */
.L_x_36:
[----:B--2---:R-:W-:Y:S05]  /*3e50*/  @P0 BRA `(.L_x_37) ;  /* 0x0000000000080947 */ /* 0x004fea0003800000 */
[----:B------:R-:W2:Y:S02]  /*3e60*/  SYNCS.PHASECHK.TRANS64.TRYWAIT P0, [UR4+0x38480], R3 ;  /* 0x03848003ff0075a7 */ /* 0x000ea40008000144 */
[----:B--2---:R-:W-:Y:S05]  /*3e70*/  @!P0 BRA `(.L_x_38) ;  /* 0x0000008400548947 */ /* 0x004fea0003800000 */
.L_x_37:
[----:B------:R-:W-:Y:S01]  /*3e80*/  UIADD3 UR4, UR43, 0x18000, URZ ;  /* 0x000180002b047890 */ /* 0x000fe2000fffe03f */
[----:B------:R-:W-:Y:S01]  /*3e90*/  WARPGROUP.ARRIVE ;  /* 0x00000000000079c5 */ /* 0x000fe20000000000 */
[----:B------:R-:W-:Y:S02]  /*3ea0*/  UISETP.NE.U32.AND UP0, UPT, UR8, URZ, UPT ;  /* 0x0000003f0800728c */ /* 0x000fe4000bf05070 */
[----:B------:R-:W-:Y:S02]  /*3eb0*/  USHF.R.U32.HI UR4, URZ, 0x4, UR4 ;  /* 0x000000043f047899 */ /* 0x000fe40008011604 */
[----:B------:R-:W-:Y:S02]  /*3ec0*/  ULEA UR12, UR10, UR9, 0xa ;  /* 0x000000090a0c7291 */ /* 0x000fe4000f8e503f */
[----:B------:R-:W-:Y:S01]  /*3ed0*/  ULOP3.LUT UR4, UR4, 0x3fff, URZ, 0xc0, !UPT ;  /* 0x00003fff04047892 */ /* 0x000fe2000f8ec03f */
[----:B------:R-:W-:Y:S01]  /*3ee0*/  UMOV UR5, 0x40000040 ;  /* 0x4000004000057882 */ /* 0x000fe20000000000 */
[----:B------:R-:W-:-:S02]  /*3ef0*/  UMOV UR7, 0x40000040 ;  /* 0x4000004000077882 */ /* 0x000fc40000000000 */
[----:B------:R-:W-:-:S04]  /*3f00*/  ULOP3.LUT UR4, UR4, 0x10000, URZ, 0xfc, !UPT ;  /* 0x0001000004047892 */ /* 0x000fc8000f8efc3f */
[----:B------:R-:W-:-:S03]  /*3f10*/  ULEA UR13, UR10, UR4, 0xa ;  /* 0x000000040a0d7291 */ /* 0x000fc6000f8e503f */
[----:B------:R-:W-:-:S04]  /*3f20*/  UMOV UR4, UR12 ;  /* 0x0000000c00047c82 */ /* 0x000fc80008000000 */
[----:B------:R-:W-:Y:S02]  /*3f30*/  UMOV UR6, UR13 ;  /* 0x0000000d00067c82 */ /* 0x000fe40008000000 */
[----:B------:R-:W-:Y:S01]  /*3f40*/  HGMMA.64x128x16.F32.BF16 R24, gdesc[UR4], R24, UP0, gsb0 ;  /* 0x01e00000041879f0 */ /* 0x000fe2000b801818 */
[----:B------:R-:W-:Y:S02]  /*3f50*/  UIADD3 UR4, UR12, 0x2, URZ ;  /* 0x000000020c047890 */ /* 0x000fe4000fffe03f */
[----:B------:R-:W-:Y:S01]  /*3f60*/  UIADD3 UR6, UR13, 0x2, URZ ;  /* 0x000000020d067890 */ /* 0x000fe2000fffe03f */
[----:B------:R-:W-:Y:S01]  /*3f70*/  UMOV UR5, 0x40000040 ;  /* 0x4000004000057882 */ /* 0x000fe20000000000 */
[----:B------:R-:W-:Y:S01]  /*3f80*/  UMOV UR7, 0x40000040 ;  /* 0x4000004000077882 */ /* 0x000fe20000000000 */
[----:B------:R-:W-:Y:S02]  /*3f90*/  WARPGROUP.DEPBAR.LE gsb0, 0x0 ;  /* 0x00008000000079c5 */ /* 0x000fe40000010000 */
[----:B------:R-:W-:-:S06]  /*3fa0*/  WARPGROUP.ARRIVE ;  /* 0x00000000000079c5 */ /* 0x000fcc0000000000 */
        /* <DEDUP_REMOVED lines=14> */
[----:B------:R-:W-:Y:S03]  /*4090*/  HGMMA.64x128x16.F32.BF16 R24, gdesc[UR4], R24, UP0, gsb0 ;  /* 0x01e00000041879f0 */ /* 0x000fe6000b801818 */
[----:B------:R-:W-:Y:S02]  /*40a0*/  WARPGROUP.DEPBAR.LE gsb0, 0x0 ;  /* 0x00008000000079c5 */ /* 0x000fe40000010000 */
[----:B------:R-:W-:Y:S05]  /*40b0*/  @!P1 BRA `(.L_x_39) ;  /* 0x0000000000049947 */ /* 0x000fea0003800000 */
[----:B------:R-:W-:Y:S01]  /*40c0*/  BPT.TRAP 0x1 ;  /* 0x000000040000795c */ /* 0x000fe20000300000 */
.L_x_39:
[----:B------:R-:W-:Y:S02]  /*40d0*/  UISETP.GT.U32.AND UP0, UPT, UR52, 0x1, UPT ;  /* 0x000000013400788c */ /* 0x000fe4000bf04070 */
[----:B------:R-:W-:-:S04]  /*40e0*/  ULEA UR4, UR11, UR43, 0x3 ;  /* 0x0000002b0b047291 */ /* 0x000fc8000f8e183f */
[----:B------:R-:W-:Y:S01]  /*40f0*/  UIADD3 UR4, UR4, 0x384b0, URZ ;  /* 0x000384b004047890 */ /* 0x000fe2000fffe03f */
[----:B------:R-:W-:-:S03]  /*4100*/  PLOP3.LUT P0, PT, PT, PT, UP0, 0x80, 0x0 ;  /* 0x000000000000781c */ /* 0x000fc60003f0f008 */
[----:B------:R-:W-:-:S09]  /*4110*/  UPRMT UR4, URZ, 0x654, UR4 ;  /* 0x000006543f047896 */ /* 0x000fd20008000004 */
[----:B------:R-:W-:Y:S01]  /*4120*/  SYNCS.ARRIVE.TRANS64.RED.A1T0 RZ, [UR4], RZ ;  /* 0x000000ffffff79a7 */ /* 0x000fe20008100404 */
[----:B------:R-:W-:Y:S05]  /*4130*/  @P0 BRA `(.L_x_40) ;  /* 0x0000000000040947 */ /* 0x000fea0003800000 */
[----:B------:R-:W-:Y:S01]  /*4140*/  BPT.TRAP 0x1 ;  /* 0x000000040000795c */ /* 0x000fe20000300000 */
.L_x_40:
[----:B------:R-:W-:Y:S01]  /*4150*/  UIADD3 UR10, UR10, 0x1, URZ ;  /* 0x000000010a0a7890 */ /* 0x000fe2000fffe03f */
[C---:B------:R-:W-:Y:S01]  /*4160*/  ISETP.GT.AND P0, PT, R2.reuse, 0x1, PT ;  /* 0x000000010200780c */ /* 0x040fe20003f04270 */
[----:B------:R-:W-:Y:S01]  /*4170*/  UIADD3 UR11, UR11, 0x1, URZ ;  /* 0x000000010b0b7890 */ /* 0x000fe2000fffe03f */
[----:B------:R-:W-:Y:S01]  /*4180*/  VIADD R2, R2, 0xffffffff ;  /* 0xffffffff02027836 */ /* 0x000fe20000000000 */
[----:B------:R-:W-:Y:S02]  /*4190*/  UISETP.NE.AND UP0, UPT, UR10, 0x6, UPT ;  /* 0x000000060a00788c */ /* 0x000fe4000bf05270 */
[----:B------:R-:W-:Y:S02]  /*41a0*/  UISETP.NE.AND UP1, UPT, UR11, 0x6, UPT ;  /* 0x000000060b00788c */ /* 0x000fe4000bf25270 */
[----:B------:R-:W-:Y:S02]  /*41b0*/  USEL UR4, URZ, 0x1, UP0 ;  /* 0x000000013f047887 */ /* 0x000fe40008000000 */
[----:B------:R-:W-:-:S02]  /*41c0*/  USEL UR10, UR10, URZ, UP0 ;  /* 0x0000003f0a0a7287 */ /* 0x000fc40008000000 */
[----:B------:R-:W-:Y:S02]  /*41d0*/  USEL UR11, UR11, URZ, UP1 ;  /* 0x0000003f0b0b7287 */ /* 0x000fe40008800000 */
[----:B------:R-:W-:Y:S01]  /*41e0*/  LOP3.LUT R0, R0, UR4, RZ, 0x3c, !PT ;  /* 0x0000000400007c12 */ /* 0x000fe2000f8e3cff */
[----:B------:R-:W-:Y:S09]  /*41f0*/  @P0 BRA `(.L_x_41) ;  /* 0xfffffff800f00947 */ /* 0x000ff2000383ffff */
.L_x_34:
[----:B------:R-:W-:-:S13]  /*4200*/  ISETP.GE.AND P0, PT, R5, 0x1, PT ;  /* 0x000000010500780c */ /* 0x000fda0003f06270 */
[----:B------:R-:W-:Y:S05]  /*4210*/  @!P0 BRA `(.L_x_42) ;  /* 0x0000000000408947 */ /* 0x000fea0003800000 */
[----:B------:R-:W-:-:S06]  /*4220*/  UISETP.NE.AND UP0, UPT, UR50, 0x3, UPT ;  /* 0x000000033200788c */ /* 0x000fcc000bf05270 */
[----:B------:R-:W-:-:S13]  /*4230*/  PLOP3.LUT P0, PT, PT, PT, UP0, 0x80, 0x0 ;  /* 0x000000000000781c */ /* 0x000fda0003f0f008 */
[----:B------:R-:W-:Y:S05]  /*4240*/  @!P0 BRA `(.L_x_43) ;  /* 0x0000000000048947 */ /* 0x000fea0003800000 */
[----:B------:R-:W-:Y:S01]  /*4250*/  BPT.TRAP 0x1 ;  /* 0x000000040000795c */ /* 0x000fe20000300000 */
.L_x_43:
[----:B------:R-:W-:Y:S01]  /*4260*/  VIADD R0, R6, UR60 ;  /* 0x0000003c06007c36 */ /* 0x000fe20008000000 */
[----:B------:R-:W-:-:S03]  /*4270*/  UISETP.GT.U32.AND UP0, UPT, UR52, 0x1, UPT ;  /* 0x000000013400788c */ /* 0x000fc6000bf04070 */
[----:B-12---:R-:W-:-:S03]  /*4280*/  IMAD.WIDE.U32 R2, R0, -0x55555555, RZ ;  /* 0xaaaaaaab00027825 */ /* 0x006fc600078e00ff */
[----:B------:R-:W-:Y:S02]  /*4290*/  PLOP3.LUT P0, PT, PT, PT, UP0, 0x80, 0x0 ;  /* 0x000000000000781c */ /* 0x000fe40003f0f008 */
[----:B------:R-:W-:-:S05]  /*42a0*/  SHF.R.U32.HI R3, RZ, 0x2, R3 ;  /* 0x00000002ff037819 */ /* 0x000fca0000011603 */
[----:B------:R-:W-:-:S05]  /*42b0*/  IMAD R0, R3, -0x6, R0 ;  /* 0xfffffffa03007824 */ /* 0x000fca00078e0200 */
[----:B------:R-:W-:-:S05]  /*42c0*/  LEA R0, R0, UR43, 0x3 ;  /* 0x0000002b00007c11 */ /* 0x000fca000f8e18ff */
[----:B------:R-:W-:-:S05]  /*42d0*/  VIADD R0, R0, 0x384b0 ;  /* 0x000384b000007836 */ /* 0x000fca0000000000 */
[----:B------:R-:W-:-:S04]  /*42e0*/  PRMT R0, RZ, 0x654, R0 ;  /* 0x00000654ff007816 */ /* 0x000fc80000000000 */
[----:B------:R3:W-:Y:S01]  /*42f0*/  SYNCS.ARRIVE.TRANS64.RED.A1T0 RZ, [R0+URZ], RZ ;  /* 0x000000ff00ff79a7 */ /* 0x0007e2000810043f */
[----:B------:R-:W-:Y:S05]  /*4300*/  @P0 BRA `(.L_x_42) ;  /* 0x0000000000040947 */ /* 0x000fea0003800000 */
[----:B------:R-:W-:Y:S01]  /*4310*/  BPT.TRAP 0x1 ;  /* 0x000000040000795c */ /* 0x000fe20000300000 */
.L_x_42:
[----:B------:R-:W-:Y:S02]  /*4320*/  R2UR UR4, R5 ;  /* 0x00000000050472ca */ /* 0x000fe400000e0000 */
[----:B------:R-:W-:Y:S02]  /*4330*/  R2UR UR45, R16 ;  /* 0x00000000102d72ca */ /* 0x000fe400000e0000 */
[----:B------:R-:W-:Y:S02]  /*4340*/  R2UR UR46, R17 ;  /* 0x00000000112e72ca */ /* 0x000fe400000e0000 */
[----:B------:R-:W-:-:S07]  /*4350*/  LOP3.LUT P0, RZ, R4, 0xff, RZ, 0xc0, !PT ;  /* 0x000000ff04ff7812 */ /* 0x000fce000780c0ff */
[----:B------:R-:W-:Y:S02]  /*4360*/  UIADD3 UR4, UR4, 0x3f, URZ ;  /* 0x0000003f04047890 */ /* 0x000fe4000fffe03f */
[----:B------:R-:W-:Y:S02]  /*4370*/  USHF.L.U32 UR45, UR45, 0x7, URZ ;  /* 0x000000072d2d7899 */ /* 0x000fe4000800063f */
[----:B------:R-:W-:Y:S02]  /*4380*/  USHF.R.S32.HI UR5, URZ, 0x1f, UR4 ;  /* 0x0000001f3f057899 */ /* 0x000fe40008011404 */
[----:B------:R-:W-:Y:S02]  /*4390*/  USHF.L.U32 UR46, UR46, 0x7, URZ ;  /* 0x000000072e2e7899 */ /* 0x000fe4000800063f */
[----:B------:R-:W-:Y:S02]  /*43a0*/  ULEA.HI UR5, UR5, UR4, URZ, 0x6 ;  /* 0x0000000405057291 */ /* 0x000fe4000f8f303f */
[----:B------:R-:W-:-:S02]  /*43b0*/  UIADD3 UR4, UR43, 0x30000, URZ ;  /* 0x000300002b047890 */ /* 0x000fc4000fffe03f */
[----:B------:R-:W-:Y:S02]  /*43c0*/  USHF.R.S32.HI UR5, URZ, 0x6, UR5 ;  /* 0x000000063f057899 */ /* 0x000fe40008011405 */
[----:B------:R-:W-:Y:S02]  /*43d0*/  ULOP3.LUT UP2, URZ, UR4, 0x3ff, URZ, 0xc0, !UPT ;  /* 0x000003ff043f7892 */ /* 0x000fe4000f84c03f */
[----:B------:R-:W-:Y:S02]  /*43e0*/  UIADD3 UR60, UR5, UR60, URZ ;  /* 0x0000003c053c7290 */ /* 0x000fe4000fffe03f */
[----:B------:R-:W-:Y:S02]  /*43f0*/  UISETP.GE.U32.AND UP1, UPT, UR5, 0x6, UPT ;  /* 0x000000060500788c */ /* 0x000fe4000bf26070 */
[----:B------:R-:W-:Y:S01]  /*4400*/  UISETP.GT.U32.AND UP0, UPT, UR60, 0x5, UPT ;  /* 0x000000053c00788c */ /* 0x000fe2000bf04070 */
[----:B------:R-:W-:-:S03]  /*4410*/  PLOP3.LUT P1, PT, PT, PT, UP2, 0x80, 0x0 ;  /* 0x000000000000781c */ /* 0x000fc60003f2f028 */
[----:B------:R-:W-:-:S04]  /*4420*/  UISETP.LT.U32.AND UP0, UPT, UR5, 0x6, UP0 ;  /* 0x000000060500788c */ /* 0x000fc80008701070 */
[----:B------:R-:W-:Y:S02]  /*4430*/  USEL UR6, URZ, 0x1, !UP0 ;  /* 0x000000013f067887 */ /* 0x000fe4000c000000 */
[----:B------:R-:W-:Y:S02]  /*4440*/  @UP1 UIMAD.WIDE.U32 UR4, UR60, -0x55555555, URZ ;  /* 0xaaaaaaab3c0418a5 */ /* 0x000fe4000f8e003f */
[----:B------:R-:W-:Y:S02]  /*4450*/  ULOP3.LUT UR37, UR37, UR6, URZ, 0x3c, !UPT ;  /* 0x0000000625257292 */ /* 0x000fe4000f8e3c3f */
[----:B------:R-:W-:-:S04]  /*4460*/  @UP1 USHF.R.U32.HI UR4, URZ, 0x2, UR5 ;  /* 0x000000023f041899 */ /* 0x000fc80008011605 */
[----:B------:R-:W-:Y:S01]  /*4470*/  @UP1 ULOP3.LUT UR37, UR37, 0x1, UR4, 0x78, !UPT ;  /* 0x0000000125251892 */ /* 0x000fe2000f8e7804 */
[----:B------:R-:W-:Y:S11]  /*4480*/  @!P0 BRA `(.L_x_44) ;  /* 0x00000000000c8947 */ /* 0x000ff60003800000 */
[----:B------:R-:W-:-:S04]  /*4490*/  DEPBAR {5,4,3,2,1,0} ;  /* 0x0000003f0000791a */ /* 0x000fc80000000000 */
[----:B------:R4:W-:Y:S02]  /*44a0*/  UTMACCTL.IV [UR58] ;  /* 0x000000003a0079b9 */ /* 0x0009e40008000000 */
[----:B----4-:R-:W-:Y:S01]  /*44b0*/  NOP ;  /* 0x0000000000007918 */ /* 0x010fe20000000000 */
.L_x_44:
[----:B------:R-:W-:Y:S05]  /*44c0*/  @!P1 BRA `(.L_x_45) ;  /* 0x00000000007c9947 */ /* 0x000fea0003800000 */
[----:B------:R-:W-:Y:S01]  /*44d0*/  MOV R2, 0x0 ;  /* 0x0000000000027802 */ /* 0x000fe20000000f00 */
[----:B------:R-:W-:Y:S01]  /*44e0*/  ULDC.64 UR4, c[0x4][0x68] ;  /* 0x01001a0000047ab9 */ /* 0x000fe20000000a00 */
[----:B------:R-:W-:Y:S01]  /*44f0*/  ULDC.64 UR6, c[0x4][0x8] ;  /* 0x0100020000067ab9 */ /* 0x000fe20000000a00 */
[----:B------:R-:W-:Y:S01]  /*4500*/  IMAD.U32 R4, RZ, RZ, UR4 ;  /* 0x00000004ff047e24 */ /* 0x000fe2000f8e00ff */
[----:B------:R4:W1:Y:S01]  /*4510*/  LDC.64 R14, c[0x4][R2] ;  /* 0x01000000020e7b82 */ /* 0x0008620000000a00 */
[----:B------:R-:W-:Y:S01]  /*4520*/  IMAD.U32 R5, RZ, RZ, UR5 ;  /* 0x00000005ff057e24 */ /* 0x000fe2000f8e00ff */
[----:B------:R-:W-:Y:S01]  /*4530*/  ULDC.64 UR4, c[0x4][0x70] ;  /* 0x01001c0000047ab9 */ /* 0x000fe20000000a00 */
[----:B------:R-:W-:Y:S02]  /*4540*/  IMAD.U32 R10, RZ, RZ, UR6 ;  /* 0x00000006ff0a7e24 */ /* 0x000fe4000f8e00ff */
[----:B------:R-:W-:Y:S02]  /*4550*/  IMAD.U32 R6, RZ, RZ, UR4 ;  /* 0x00000004ff067e24 */ /* 0x000fe4000f8e00ff */
[----:B------:R-:W-:-:S02]  /*4560*/  IMAD.U32 R7, RZ, RZ, UR5 ;  /* 0x00000005ff077e24 */ /* 0x000fc4000f8e00ff */
[----:B------:R-:W-:Y:S02]  /*4570*/  IMAD.U32 R11, RZ, RZ, UR7 ;  /* 0x00000007ff0b7e24 */ /* 0x000fe4000f8e00ff */
[----:B--2---:R-:W-:Y:S02]  /*4580*/  IMAD.MOV.U32 R8, RZ, RZ, 0x70 ;  /* 0x00000070ff087424 */ /* 0x004fe400078e00ff */
[----:B------:R-:W-:Y:S02]  /*4590*/  IMAD.MOV.U32 R12, RZ, RZ, 0x1 ;  /* 0x00000001ff0c7424 */ /* 0x000fe400078e00ff */
[----:B----4-:R-:W-:-:S07]  /*45a0*/  IMAD.MOV.U32 R13, RZ, RZ, RZ ;  /* 0x000000ffff0d7224 */ /* 0x010fce00078e00ff */
[----:B------:R-:W-:-:S07]  /*45b0*/  LEPC R20, `(.L_x_46) ;  /* 0x000000001014794e */ /* 0x000fce0000000000 */
[----:B-1-3--:R-:W-:Y:S05]  /*45c0*/  CALL.ABS.NOINC R14 ;  /* 0x000000000e007343 */ /* 0x00afea0003c00000 */
.L_x_46:
[----:B------:R-:W1:Y:S01]  /*45d0*/  LDC.64 R2, c[0x4][R2] ;  /* 0x0100000002027b82 */ /* 0x000e620000000a00 */
[----:B------:R-:W-:Y:S01]  /*45e0*/  ULDC.64 UR4, c[0x4][0x68] ;  /* 0x01001a0000047ab9 */ /* 0x000fe20000000a00 */
[----:B------:R-:W-:Y:S01]  /*45f0*/  ULDC.64 UR6, c[0x4][0x8] ;  /* 0x0100020000067ab9 */ /* 0x000fe20000000a00 */
[----:B------:R-:W-:Y:S02]  /*4600*/  IMAD.U32 R4, RZ, RZ, UR4 ;  /* 0x00000004ff047e24 */ /* 0x000fe4000f8e00ff */
[----:B------:R-:W-:Y:S01]  /*4610*/  IMAD.U32 R5, RZ, RZ, UR5 ;  /* 0x00000005ff057e24 */ /* 0x000fe2000f8e00ff */
[----:B------:R-:W-:Y:S01]  /*4620*/  ULDC.64 UR4, c[0x4][0x70] ;  /* 0x01001c0000047ab9 */ /* 0x000fe20000000a00 */
[----:B------:R-:W-:Y:S02]  /*4630*/  IMAD.U32 R10, RZ, RZ, UR6 ;  /* 0x00000006ff0a7e24 */ /* 0x000fe4000f8e00ff */
[----:B------:R-:W-:Y:S02]  /*4640*/  IMAD.U32 R6, RZ, RZ, UR4 ;  /* 0x00000004ff067e24 */ /* 0x000fe4000f8e00ff */
[----:B------:R-:W-:-:S02]  /*4650*/  IMAD.U32 R7, RZ, RZ, UR5 ;  /* 0x00000005ff077e24 */ /* 0x000fc4000f8e00ff */
[----:B------:R-:W-:Y:S02]  /*4660*/  IMAD.U32 R11, RZ, RZ, UR7 ;  /* 0x00000007ff0b7e24 */ /* 0x000fe4000f8e00ff */
[----:B------:R-:W-:Y:S02]  /*4670*/  IMAD.MOV.U32 R8, RZ, RZ, 0x70 ;  /* 0x00000070ff087424 */ /* 0x000fe400078e00ff */
[----:B------:R-:W-:Y:S02]  /*4680*/  IMAD.MOV.U32 R12, RZ, RZ, 0x1 ;  /* 0x00000001ff0c7424 */ /* 0x000fe400078e00ff */
[----:B------:R-:W-:-:S07]  /*4690*/  IMAD.MOV.U32 R13, RZ, RZ, RZ ;  /* 0x000000ffff0d7224 */ /* 0x000fce00078e00ff */
[----:B------:R-:W-:-:S07]  /*46a0*/  LEPC R20, `(.L_x_45) ;  /* 0x000000001014794e */ /* 0x000fce0000000000 */
[----:B-1----:R-:W-:Y:S05]  /*46b0*/  CALL.ABS.NOINC R2 ;  /* 0x0000000002007343 */ /* 0x002fea0003c00000 */
.L_x_45:
[----:B------:R-:W-:Y:S02]  /*46c0*/  ULDC.64 UR4, c[0x0][0x590] ;  /* 0x0001640000047ab9 */ /* 0x000fe40000000a00 */
[----:B------:R-:W-:-:S04]  /*46d0*/  ISETP.NE.U32.AND P0, PT, RZ, UR4, PT ;  /* 0x00000004ff007c0c */ /* 0x000fc8000bf05070 */
[----:B------:R-:W-:-:S13]  /*46e0*/  ISETP.NE.AND.EX P0, PT, RZ, UR5, PT, P0 ;  /* 0x00000005ff007c0c */ /* 0x000fda000bf05300 */
[----:B------:R-:W-:Y:S05]  /*46f0*/  @!P0 BRA `(.L_x_47) ;  /* 0x0000000000148947 */ /* 0x000fea0003800000 */
[----:B------:R-:W-:-:S04]  /*4700*/  LEA R2, P0, R18, UR4, 0x3 ;  /* 0x0000000412027c11 */ /* 0x000fc8000f8018ff */
[----:B-12---:R-:W-:-:S06]  /*4710*/  LEA.HI.X R3, R18, UR5, R19, 0x3, P0 ;  /* 0x0000000512037c11 */ /* 0x006fcc00080f1c13 */
[----:B------:R-:W3:Y:S04]  /*4720*/  LDG.E.64 R2, desc[UR56][R2.64] ;  /* 0x0000003802027981 */ /* 0x000ee8000c1e1b00 */
[----:B---3--:R1:W5:Y:S01]  /*4730*/  LD.E R0, desc[UR56][R2.64] ;  /* 0x0000003802007980 */ /* 0x008362000c101900 */
[----:B------:R-:W-:Y:S05]  /*4740*/  BRA `(.L_x_48) ;  /* 0x0000000000307947 */ /* 0x000fea0003800000 */
.L_x_47:
[----:B------:R-:W-:Y:S02]  /*4750*/  ULDC.64 UR4, c[0x0][0x588] ;  /* 0x0001620000047ab9 */ /* 0x000fe40000000a00 */
[----:B------:R-:W-:-:S04]  /*4760*/  ISETP.NE.U32.AND P0, PT, RZ, UR4, PT ;  /* 0x00000004ff007c0c */ /* 0x000fc8000bf05070 */
[----:B------:R-:W-:-:S13]  /*4770*/  ISETP.NE.AND.EX P0, PT, RZ, UR5, PT, P0 ;  /* 0x00000005ff007c0c */ /* 0x000fda000bf05300 */
[----:B------:R-:W-:Y:S05]  /*4780*/  @!P0 BRA `(.L_x_49) ;  /* 0x0000000000188947 */ /* 0x000fea0003800000 */
[----:B-12---:R-:W1:Y:S01]  /*4790*/  LDC.64 R2, c[0x0][0x588] ;  /* 0x00016200ff027b82 */ /* 0x006e620000000a00 */
[----:B------:R-:W-:Y:S02]  /*47a0*/  ULDC UR4, c[0x0][0x598] ;  /* 0x0001660000047ab9 */ /* 0x000fe40000000800 */
[----:B------:R-:W-:-:S04]  /*47b0*/  IMAD R5, R18, UR4, RZ ;  /* 0x0000000412057c24 */ /* 0x000fc8000f8e02ff */
[----:B-1----:R-:W-:-:S05]  /*47c0*/  IMAD.WIDE R2, R5, 0x4, R2 ;  /* 0x0000000405027825 */ /* 0x002fca00078e0202 */
[----:B---3--:R2:W5:Y:S01]  /*47d0*/  LDG.E R0, desc[UR56][R2.64] ;  /* 0x0000003802007981 */ /* 0x008562000c1e1900 */
[----:B------:R-:W-:Y:S05]  /*47e0*/  BRA `(.L_x_48) ;  /* 0x0000000000087947 */ /* 0x000fea0003800000 */
.L_x_49:
[----:B------:R-:W-:Y:S02]  /*47f0*/  ULDC UR4, c[0x0][0x580] ;  /* 0x0001600000047ab9 */ /* 0x000fe40000000800 */
[----:B---3--:R-:W-:-:S07]  /*4800*/  IMAD.U32 R0, RZ, RZ, UR4 ;  /* 0x00000004ff007e24 */ /* 0x008fce000f8e00ff */
.L_x_48:
[----:B------:R-:W-:Y:S02]  /*4810*/  ULDC.64 UR4, c[0x0][0x5b8] ;  /* 0x00016e0000047ab9 */ /* 0x000fe40000000a00 */
[----:B------:R-:W-:-:S04]  /*4820*/  ISETP.NE.U32.AND P0, PT, RZ, UR4, PT ;  /* 0x00000004ff007c0c */ /* 0x000fc8000bf05070 */
[----:B------:R-:W-:-:S13]  /*4830*/  ISETP.NE.AND.EX P0, PT, RZ, UR5, PT, P0 ;  /* 0x00000005ff007c0c */ /* 0x000fda000bf05300 */
[----:B------:R-:W-:Y:S05]  /*4840*/  @!P0 BRA `(.L_x_50) ;  /* 0x0000000000148947 */ /* 0x000fea0003800000 */
[----:B------:R-:W-:-:S04]  /*4850*/  LEA R4, P0, R18, UR4, 0x3 ;  /* 0x0000000412047c11 */ /* 0x000fc8000f8018ff */
[----:B------:R-:W-:-:S05]  /*4860*/  LEA.HI.X R5, R18, UR5, R19, 0x3, P0 ;  /* 0x0000000512057c11 */ /* 0x000fca00080f1c13 */
[----:B-12---:R-:W2:Y:S04]  /*4870*/  LDG.E.64 R2, desc[UR56][R4.64] ;  /* 0x0000003804027981 */ /* 0x006ea8000c1e1b00 */
[----:B--2---:R2:W5:Y:S01]  /*4880*/  LD.E R2, desc[UR56][R2.64] ;  /* 0x0000003802027980 */ /* 0x004562000c101900 */
[----:B------:R-:W-:Y:S05]  /*4890*/  BRA `(.L_x_51) ;  /* 0x0000000000307947 */ /* 0x000fea0003800000 */
.L_x_50:
[----:B------:R-:W-:Y:S02]  /*48a0*/  ULDC.64 UR4, c[0x0][0x5b0] ;  /* 0x00016c0000047ab9 */ /* 0x000fe40000000a00 */
[----:B------:R-:W-:-:S04]  /*48b0*/  ISETP.NE.U32.AND P0, PT, RZ, UR4, PT ;  /* 0x00000004ff007c0c */ /* 0x000fc8000bf05070 */
[----:B------:R-:W-:-:S13]  /*48c0*/  ISETP.NE.AND.EX P0, PT, RZ, UR5, PT, P0 ;  /* 0x00000005ff007c0c */ /* 0x000fda000bf05300 */
[----:B------:R-:W-:Y:S05]  /*48d0*/  @!P0 BRA `(.L_x_52) ;  /* 0x0000000000188947 */ /* 0x000fea0003800000 */
[----:B-12---:R-:W1:Y:S01]  /*48e0*/  LDC.64 R2, c[0x0][0x5b0] ;  /* 0x00016c00ff027b82 */ /* 0x006e620000000a00 */
[----:B------:R-:W-:Y:S02]  /*48f0*/  ULDC UR4, c[0x0][0x5c0] ;  /* 0x0001700000047ab9 */ /* 0x000fe40000000800 */
[----:B------:R-:W-:-:S04]  /*4900*/  IMAD R5, R18, UR4, RZ ;  /* 0x0000000412057c24 */ /* 0x000fc8000f8e02ff */
[----:B-1----:R-:W-:-:S06]  /*4910*/  IMAD.WIDE R2, R5, 0x4, R2 ;  /* 0x0000000405027825 */ /* 0x002fcc00078e0202 */
[----:B------:R1:W5:Y:S01]  /*4920*/  LDG.E R2, desc[UR56][R2.64] ;  /* 0x0000003802027981 */ /* 0x000362000c1e1900 */
[----:B------:R-:W-:Y:S05]  /*4930*/  BRA `(.L_x_51) ;  /* 0x0000000000087947 */ /* 0x000fea0003800000 */
.L_x_52:
[----:B------:R-:W-:Y:S02]  /*4940*/  ULDC UR4, c[0x0][0x5a8] ;  /* 0x00016a0000047ab9 */ /* 0x000fe40000000800 */
[----:B-12---:R-:W-:-:S07]  /*4950*/  IMAD.U32 R2, RZ, RZ, UR4 ;  /* 0x00000004ff027e24 */ /* 0x006fce000f8e00ff */
.L_x_51:
[----:B------:R-:W-:Y:S01]  /*4960*/  ISETP.GT.U32.AND P0, PT, R88, 0x3e, PT ;  /* 0x0000003e5800780c */ /* 0x000fe20003f04070 */
[----:B------:R-:W-:Y:S01]  /*4970*/  BSSY B0, `(.L_x_53) ;  /* 0x0000007000007945 */ /* 0x000fe20003800000 */
[----:B------:R-:W-:-:S11]  /*4980*/  PRMT R4, RZ, 0x7610, R4 ;  /* 0x00007610ff047816 */ /* 0x000fd60000000004 */
[----:B------:R-:W-:Y:S05]  /*4990*/  @P0 BRA `(.L_x_54) ;  /* 0x0000000000100947 */ /* 0x000fea0003800000 */
[----:B------:R-:W-:-:S03]  /*49a0*/  UMOV UR4, 0xffffffff ;  /* 0xffffffff00047882 */ /* 0x000fc60000000000 */
[----:B------:R-:W-:Y:S05]  /*49b0*/  BRA.DIV UR4, `(.L_x_55) ;  /* 0x0000007a049c7947 */ /* 0x000fea000b800000 */
[----:B------:R-:W-:-:S13]  /*49c0*/  ELECT P6, URZ, PT ;  /* 0x00000000003f782f */ /* 0x000fda00038c0000 */
.L_x_226:
[----:B------:R-:W-:-:S07]  /*49d0*/  SEL R4, RZ, 0x1, !P6 ;  /* 0x00000001ff047807 */ /* 0x000fce0007000000 */
.L_x_54:
[----:B------:R-:W-:Y:S05]  /*49e0*/  BSYNC B0 ;  /* 0x0000000000007941 */ /* 0x000fea0003800000 */
.L_x_53:
[----:B-12---:R-:W-:Y:S01]  /*49f0*/  IMAD.U32 R3, RZ, RZ, UR48 ;  /* 0x00000030ff037e24 */ /* 0x006fe2000f8e00ff */
[----:B------:R-:W-:-:S04]  /*4a00*/  LOP3.LUT R90, R90, 0x1, RZ, 0x3c, !PT ;  /* 0x000000015a5a7812 */ /* 0x000fc800078e3cff */
[----:B------:R-:W-:-:S13]  /*4a10*/  ISETP.NE.AND P1, PT, R3, 0x3, PT ;  /* 0x000000030300780c */ /* 0x000fda0003f25270 */
[----:B------:R-:W-:Y:S05]  /*4a20*/  @!P1 BRA `(.L_x_56) ;  /* 0x0000000000049947 */ /* 0x000fea0003800000 */
[----:B------:R-:W-:Y:S01]  /*4a30*/  BPT.TRAP 0x1 ;  /* 0x000000040000795c */ /* 0x000fe20000300000 */
.L_x_56:
[----:B------:R-:W-:Y:S01]  /*4a40*/  SHF.L.U32 R3, R90, 0x1f, RZ ;  /* 0x0000001f5a037819 */ /* 0x000fe200000006ff */
[----:B------:R-:W-:Y:S01]  /*4a50*/  BSSY B0, `(.L_x_57) ;  /* 0x000000a000007945 */ /* 0x000fe20003800000 */
[----:B-----5:R-:W-:Y:S01]  /*4a60*/  FSETP.NEU.AND P2, PT, R0, RZ, PT ;  /* 0x000000ff0000720b */ /* 0x020fe20003f4d000 */
[-C--:B------:R-:W-:Y:S01]  /*4a70*/  FMUL R24, R24, R2.reuse ;  /* 0x0000000218187220 */ /* 0x080fe20000400000 */
[----:B------:R-:W1:Y:S01]  /*4a80*/  SYNCS.PHASECHK.TRANS64.TRYWAIT P3, [UR43+0x384e0], R3 ;  /* 0x0384e003ff0075a7 */ /* 0x000e62000806016b */
[----:B------:R-:W-:Y:S01]  /*4a90*/  PRMT R4, R4, 0x9910, RZ ;  /* 0x0000991004047816 */ /* 0x000fe200000000ff */
[-C--:B------:R-:W-:Y:S01]  /*4aa0*/  FMUL R14, R25, R2.reuse ;  /* 0x00000002190e7220 */ /* 0x080fe20000400000 */
[----:B------:R-:W-:Y:S02]  /*4ab0*/  FMUL R26, R26, R2 ;  /* 0x000000021a1a7220 */ /* 0x000fe40000400000 */
[----:B------:R-:W-:-:S06]  /*4ac0*/  ISETP.NE.AND P0, PT, R4, RZ, PT ;  /* 0x000000ff0400720c */ /* 0x000fcc0003f05270 */
[----:B------:R-:W-:Y:S01]  /*4ad0*/  @P2 LEA R12, R23, UR43, 0x1 ;  /* 0x0000002b170c2c11 */ /* 0x000fe2000f8e08ff */
[----:B-1----:R-:W-:Y:S06]  /*4ae0*/  @!P3 BRA `(.L_x_58) ;  /* 0x000000780068b947 */ /* 0x002fec0003800000 */
.L_x_227:
[----:B------:R-:W-:Y:S05]  /*4af0*/  BSYNC B0 ;  /* 0x0000000000007941 */ /* 0x000fea0003800000 */
.L_x_57:
[----:B------:R-:W-:Y:S05]  /*4b00*/  @P2 WARPSYNC.ALL ;  /* 0x0000000000002948 */ /* 0x000fea0003800000 */
[----:B-1----:R1:W2:Y:S01]  /*4b10*/  @P2 LDSM.16.MT88.4 R4, [R12+0x30000] ;  /* 0x030000000c04283b */ /* 0x0022a20000004200 */
[----:B------:R-:W-:Y:S03]  /*4b20*/  BSSY B0, `(.L_x_59) ;  /* 0x0000007000007945 */ /* 0x000fe60003800000 */
[----:B------:R1:W3:Y:S01]  /*4b30*/  @P2 LDSM.16.MT88.4 R8, [R12+0x30800] ;  /* 0x030800000c08283b */ /* 0x0002e20000004200 */
[----:B------:R-:W-:Y:S05]  /*4b40*/  @P2 BRA `(.L_x_60) ;  /* 0x0000000000102947 */ /* 0x000fea0003800000 */
[----:B---3--:R-:W-:Y:S02]  /*4b50*/  CS2R R10, SRZ ;  /* 0x00000000000a7805 */ /* 0x008fe4000001ff00 */
[----:B------:R-:W-:Y:S02]  /*4b60*/  CS2R R8, SRZ ;  /* 0x0000000000087805 */ /* 0x000fe4000001ff00 */
[----:B--2---:R-:W-:Y:S02]  /*4b70*/  CS2R R6, SRZ ;  /* 0x0000000000067805 */ /* 0x004fe4000001ff00 */
[----:B------:R-:W-:-:S07]  /*4b80*/  CS2R R4, SRZ ;  /* 0x0000000000047805 */ /* 0x000fce000001ff00 */
.L_x_60:
[----:B------:R-:W-:Y:S05]  /*4b90*/  BSYNC B0 ;  /* 0x0000000000007941 */ /* 0x000fea0003800000 */
.L_x_59:
[--C-:B--2---:R-:W-:Y:S02]  /*4ba0*/  HADD2.F32 R13, -RZ, R4.reuse.H0_H0 ;  /* 0x20000004ff0d7230 */ /* 0x104fe40000004100 */
[-C--:B-1----:R-:W-:Y:S01]  /*4bb0*/  FMUL R12, R27, R2.reuse ;  /* 0x000000021b0c7220 */ /* 0x082fe20000400000 */
[----:B------:R-:W-:Y:S02]  /*4bc0*/  HADD2.F32 R15, -RZ, R4.H1_H1 ;  /* 0x30000004ff0f7230 */ /* 0x000fe40000004100 */
[----:B------:R-:W-:Y:S01]  /*4bd0*/  FMUL R28, R28, R2 ;  /* 0x000000021c1c7220 */ /* 0x000fe20000400000 */
[--C-:B------:R-:W-:Y:S02]  /*4be0*/  HADD2.F32 R19, -RZ, R5.reuse.H1_H1 ;  /* 0x30000005ff137230 */ /* 0x100fe40000004100 */
[-C--:B------:R-:W-:Y:S01]  /*4bf0*/  FFMA R24, R13, R0.reuse, R24 ;  /* 0x000000000d187223 */ /* 0x080fe20000000018 */
[----:B------:R-:W-:Y:S02]  /*4c00*/  HADD2.F32 R17, -RZ, R5.H0_H0 ;  /* 0x20000005ff117230 */ /* 0x000fe40000004100 */
[----:B------:R-:W-:Y:S01]  /*4c10*/  FFMA R21, R15, R0, R14 ;  /* 0x000000000f157223 */ /* 0x000fe2000000000e */
[----:B------:R-:W-:-:S02]  /*4c20*/  HADD2.F32 R13, -RZ, R6.H0_H0 ;  /* 0x20000006ff0d7230 */ /* 0x000fc40000004100 */
[-C--:B------:R-:W-:Y:S01]  /*4c30*/  FFMA R25, R19, R0.reuse, R12 ;  /* 0x0000000013197223 */ /* 0x080fe2000000000c */
[----:B------:R-:W-:Y:S02]  /*4c40*/  HADD2.F32 R15, -RZ, R6.H1_H1 ;  /* 0x30000006ff0f7230 */ /* 0x000fe40000004100 */
[----:B------:R-:W-:Y:S01]  /*4c50*/  FFMA R26, R17, R0, R26 ;  /* 0x00000000111a7223 */ /* 0x000fe2000000001a */
[-C--:B------:R-:W-:Y:S01]  /*4c60*/  FMUL R12, R29, R2.reuse ;  /* 0x000000021d0c7220 */ /* 0x080fe20000400000 */
[--C-:B------:R-:W-:Y:S02]  /*4c70*/  HADD2.F32 R17, -RZ, R7.reuse.H0_H0 ;  /* 0x20000007ff117230 */ /* 0x100fe40000004100 */
[-C--:B------:R-:W-:Y:S01]  /*4c80*/  FMUL R30, R30, R2.reuse ;  /* 0x000000021e1e7220 */ /* 0x080fe20000400000 */
[----:B------:R-:W-:Y:S02]  /*4c90*/  HADD2.F32 R19, -RZ, R7.H1_H1 ;  /* 0x30000007ff137230 */ /* 0x000fe40000004100 */
[----:B------:R-:W-:Y:S01]  /*4ca0*/  FMUL R14, R31, R2 ;  /* 0x000000021f0e7220 */ /* 0x000fe20000400000 */
[-C--:B------:R-:W-:Y:S01]  /*4cb0*/  FFMA R28, R13, R0.reuse, R28 ;  /* 0x000000000d1c7223 */ /* 0x080fe2000000001c */
[----:B------:R-:W-:Y:S01]  /*4cc0*/  FFMA R27, R15, R0, R12 ;  /* 0x000000000f1b7223 */ /* 0x000fe2000000000c */
[----:B---3--:R-:W-:-:S02]  /*4cd0*/  HADD2.F32 R13, -RZ, R8.H0_H0 ;  /* 0x20000008ff0d7230 */ /* 0x008fc40000004100 */
[-C--:B------:R-:W-:Y:S01]  /*4ce0*/  FFMA R30, R17, R0.reuse, R30 ;  /* 0x00000000111e7223 */ /* 0x080fe2000000001e */
[----:B------:R-:W-:Y:S02]  /*4cf0*/  HADD2.F32 R15, -RZ, R8.H1_H1 ;  /* 0x30000008ff0f7230 */ /* 0x000fe40000004100 */
[----:B------:R-:W-:Y:S01]  /*4d00*/  FFMA R29, R19, R0, R14 ;  /* 0x00000000131d7223 */ /* 0x000fe2000000000e */
[-C--:B------:R-:W-:Y:S01]  /*4d10*/  FMUL R32, R32, R2.reuse ;  /* 0x0000000220207220 */ /* 0x080fe20000400000 */
[-C--:B------:R-:W-:Y:S01]  /*4d20*/  FMUL R12, R33, R2.reuse ;  /* 0x00000002210c7220 */ /* 0x080fe20000400000 */
[--C-:B------:R-:W-:Y:S02]  /*4d30*/  HADD2.F32 R17, -RZ, R9.reuse.H0_H0 ;  /* 0x20000009ff117230 */ /* 0x100fe40000004100 */
[-C--:B------:R-:W-:Y:S01]  /*4d40*/  FMUL R34, R34, R2.reuse ;  /* 0x0000000222227220 */ /* 0x080fe20000400000 */
[----:B------:R-:W-:Y:S02]  /*4d50*/  HADD2.F32 R19, -RZ, R9.H1_H1 ;  /* 0x30000009ff137230 */ /* 0x000fe40000004100 */
[----:B------:R-:W-:Y:S01]  /*4d60*/  FMUL R14, R35, R2 ;  /* 0x00000002230e7220 */ /* 0x000fe20000400000 */
[-C--:B------:R-:W-:Y:S01]  /*4d70*/  FFMA R32, R13, R0.reuse, R32 ;  /* 0x000000000d207223 */ /* 0x080fe20000000020 */
[----:B------:R-:W-:Y:S01]  /*4d80*/  FFMA R31, R15, R0, R12 ;  /* 0x000000000f1f7223 */ /* 0x000fe2000000000c */
[----:B------:R-:W-:-:S02]  /*4d90*/  HADD2.F32 R13, -RZ, R10.H0_H0 ;  /* 0x2000000aff0d7230 */ /* 0x000fc40000004100 */
        /* <DEDUP_REMOVED lines=10> */
[-C--:B------:R-:W-:Y:S01]  /*4e40*/  FFMA R12, R15, R0.reuse, R12 ;  /* 0x000000000f0c7223 */ /* 0x080fe2000000000c */
[-C--:B------:R-:W-:Y:S01]  /*4e50*/  FFMA R17, R17, R0.reuse, R38 ;  /* 0x0000000011117223 */ /* 0x080fe20000000026 */
[----:B------:R-:W-:Y:S01]  /*4e60*/  FFMA R14, R19, R0, R14 ;  /* 0x00000000130e7223 */ /* 0x000fe2000000000e */
[----:B------:R-:W-:Y:S01]  /*4e70*/  F2FP.F16.F32.PACK_AB R25, R25, R26 ;  /* 0x0000001a1919723e */ /* 0x000fe200000000ff */
[----:B------:R-:W-:Y:S05]  /*4e80*/  WARPSYNC.ALL ;  /* 0x0000000000007948 */ /* 0x000fea0003800000 */
[----:B------:R-:W-:Y:S01]  /*4e90*/  F2FP.F16.F32.PACK_AB R33, R33, R34 ;  /* 0x000000222121723e */ /* 0x000fe200000000ff */
[----:B------:R-:W-:Y:S01]  /*4ea0*/  BSSY B0, `(.L_x_61) ;  /* 0x000001a000007945 */ /* 0x000fe20003800000 */
[----:B------:R-:W-:-:S02]  /*4eb0*/  F2FP.F16.F32.PACK_AB R26, R27, R28 ;  /* 0x0000001c1b1a723e */ /* 0x000fc400000000ff */
[----:B------:R-:W-:Y:S02]  /*4ec0*/  F2FP.F16.F32.PACK_AB R34, R12, R13 ;  /* 0x0000000d0c22723e */ /* 0x000fe400000000ff */
[----:B------:R-:W-:Y:S02]  /*4ed0*/  F2FP.F16.F32.PACK_AB R24, R21, R24 ;  /* 0x000000181518723e */ /* 0x000fe400000000ff */
[----:B------:R-:W-:Y:S02]  /*4ee0*/  F2FP.F16.F32.PACK_AB R27, R29, R30 ;  /* 0x0000001e1d1b723e */ /* 0x000fe400000000ff */
[----:B------:R-:W-:Y:S02]  /*4ef0*/  LEA R12, R23, UR43, 0x1 ;  /* 0x0000002b170c7c11 */ /* 0x000fe4000f8e08ff */
[----:B------:R-:W-:Y:S02]  /*4f00*/  F2FP.F16.F32.PACK_AB R32, R31, R32 ;  /* 0x000000201f20723e */ /* 0x000fe400000000ff */
[----:B------:R-:W-:Y:S01]  /*4f10*/  F2FP.F16.F32.PACK_AB R35, R14, R17 ;  /* 0x000000110e23723e */ /* 0x000fe200000000ff */
[----:B------:R1:W-:Y:S04]  /*4f20*/  STSM.16.MT88.4 [R12+0x30000], R24 ;  /* 0x030000180c007844 */ /* 0x0003e80000004200 */
[----:B------:R1:W-:Y:S01]  /*4f30*/  STSM.16.MT88.4 [R12+0x30800], R32 ;  /* 0x030800200c007844 */ /* 0x0003e20000004200 */
[----:B------:R-:W-:Y:S01]  /*4f40*/  @!PT LDS RZ, [RZ] ;  /* 0x00000000fffff984 */ /* 0x000fe20000000800 */
[----:B------:R-:W-:Y:S01]  /*4f50*/  @!PT LDS RZ, [RZ] ;  /* 0x00000000fffff984 */ /* 0x000fe20000000800 */
[----:B------:R-:W-:Y:S01]  /*4f60*/  @!PT LDS RZ, [RZ] ;  /* 0x00000000fffff984 */ /* 0x000fe20000000800 */
[----:B------:R-:W-:Y:S01]  /*4f70*/  @!PT LDS RZ, [RZ] ;  /* 0x00000000fffff984 */ /* 0x000fe20000000800 */
[----:B------:R2:W-:Y:S06]  /*4f80*/  MEMBAR.ALL.CTA ;  /* 0x0000000000007992 */ /* 0x0005ec0000008000 */
[----:B--2---:R-:W2:Y:S02]  /*4f90*/  FENCE.VIEW.ASYNC.S ;  /* 0x00000000000073c6 */ /* 0x004ea40000000000 */
[----:B--2---:R-:W-:Y:S06]  /*4fa0*/  BAR.SYNC.DEFER_BLOCKING 0x1, 0x100 ;  /* 0x0044000000007b1d */ /* 0x004fec0000010000 */
[----:B------:R-:W-:Y:S05]  /*4fb0*/  @!P0 BRA `(.L_x_62) ;  /* 0x0000000000208947 */ /* 0x000fea0003800000 */
[----:B------:R-:W-:Y:S02]  /*4fc0*/  UIADD3 UR44, UR43, 0x30000, URZ ;  /* 0x000300002b2c7890 */ /* 0x000fe4000fffe03f */
[----:B------:R-:W-:Y:S02]  /*4fd0*/  UIADD3 UR5, UR45, 0x40, URZ ;  /* 0x000000402d057890 */ /* 0x000fe4000fffe03f */
[----:B------:R-:W-:Y:S01]  /*4fe0*/  UIADD3 UR4, UR43, 0x31000, URZ ;  /* 0x000310002b047890 */ /* 0x000fe2000fffe03f */
[----:B------:R-:W-:-:S04]  /*4ff0*/  UMOV UR6, UR46 ;  /* 0x0000002e00067c82 */ /* 0x000fc80008000000 */
[----:B------:R2:W-:Y:S04]  /*5000*/  UTMASTG.2D [UR44], [UR58] ;  /* 0x0000002c3a0073b5 */ /* 0x0005e80008008000 */
[----:B------:R2:W-:Y:S01]  /*5010*/  UTMASTG.2D [UR4], [UR58] ;  /* 0x000000043a0073b5 */ /* 0x0005e20008008000 */
[----:B------:R0:W-:Y:S01]  /*5020*/  UTMACMDFLUSH ;  /* 0x00000000000079b7 */ /* 0x0001e20000000000 */
[----:B--2---:R-:W-:-:S04]  /*5030*/  DEPBAR.LE SB0, 0x1 ;  /* 0x000080400000791a */ /* 0x004fc80000000000 */
.L_x_62:
[----:B------:R-:W-:Y:S05]  /*5040*/  BSYNC B0 ;  /* 0x0000000000007941 */ /* 0x000fea0003800000 */
.L_x_61:
[----:B------:R-:W-:Y:S01]  /*5050*/  BAR.SYNC.DEFER_BLOCKING 0x1, 0x100 ;  /* 0x0044000000007b1d */ /* 0x000fe20000010000 */
[----:B------:R-:W-:-:S13]  /*5060*/  ISETP.NE.AND P3, PT, RZ, UR36, PT ;  /* 0x00000024ff007c0c */ /* 0x000fda000bf65270 */
[----:B------:R-:W-:Y:S05]  /*5070*/  @!P3 BRA `(.L_x_63) ;  /* 0x000000000024b947 */ /* 0x000fea0003800000 */
[----:B------:R-:W-:Y:S05]  /*5080*/  @!P1 BRA `(.L_x_64) ;  /* 0x0000000000049947 */ /* 0x000fea0003800000 */
[----:B------:R-:W-:Y:S01]  /*5090*/  BPT.TRAP 0x1 ;  /* 0x000000040000795c */ /* 0x000fe20000300000 */
.L_x_64:
[----:B------:R-:W-:Y:S02]  /*50a0*/  ULEA UR4, UR55, UR43, 0x3 ;  /* 0x0000002b37047291 */ /* 0x000fe4000f8e183f */
[----:B------:R-:W-:Y:S02]  /*50b0*/  UIADD3 UR55, UR55, 0x1, URZ ;  /* 0x0000000137377890 */ /* 0x000fe4000fffe03f */
[----:B------:R-:W-:Y:S02]  /*50c0*/  UIADD3 UR4, UR4, 0x38500, URZ ;  /* 0x0003850004047890 */ /* 0x000fe4000fffe03f */
[----:B------:R-:W-:Y:S02]  /*50d0*/  UISETP.NE.AND UP0, UPT, UR55, 0x4, UPT ;  /* 0x000000043700788c */ /* 0x000fe4000bf05270 */
[----:B------:R-:W-:Y:S02]  /*50e0*/  UPRMT UR4, UR42, 0x654, UR4 ;  /* 0x000006542a047896 */ /* 0x000fe40008000004 */
[----:B------:R-:W-:-:S07]  /*50f0*/  USEL UR55, UR55, URZ, UP0 ;  /* 0x0000003f37377287 */ /* 0x000fce0008000000 */
[----:B------:R-:W-:Y:S05]  /*5100*/  SYNCS.ARRIVE.TRANS64.RED.A1T0 RZ, [UR4], RZ ;  /* 0x000000ffffff79a7 */ /* 0x000fea0008100404 */
.L_x_63:
[----:B------:R-:W-:Y:S05]  /*5110*/  @!P1 BRA `(.L_x_65) ;  /* 0x0000000000049947 */ /* 0x000fea0003800000 */
[----:B------:R-:W-:Y:S01]  /*5120*/  BPT.TRAP 0x1 ;  /* 0x000000040000795c */ /* 0x000fe20000300000 */
.L_x_65:
[----:B------:R-:W2:Y:S01]  /*5130*/  SYNCS.PHASECHK.TRANS64.TRYWAIT P3, [UR43+0x384e8], R3 ;  /* 0x0384e803ff0075a7 */ /* 0x000ea2000806016b */
[----:B------:R-:W-:Y:S04]  /*5140*/  BSSY B0, `(.L_x_66) ;  /* 0x0000002000007945 */ /* 0x000fe80003800000 */
[----:B--2---:R-:W-:Y:S05]  /*5150*/  @!P3 BRA `(.L_x_67) ;  /* 0x0000007000e4b947 */ /* 0x004fea0003800000 */
.L_x_228:
[----:B------:R-:W-:Y:S05]  /*5160*/  BSYNC B0 ;  /* 0x0000000000007941 */ /* 0x000fea0003800000 */
.L_x_66:
[----:B------:R-:W-:Y:S05]  /*5170*/  @P2 WARPSYNC.ALL ;  /* 0x0000000000002948 */ /* 0x000fea0003800000 */
[----:B------:R-:W2:Y:S01]  /*5180*/  @P2 LDSM.16.MT88.4 R4, [R12+0x32000] ;  /* 0x032000000c04283b */ /* 0x000ea20000004200 */
[-C--:B------:R-:W-:Y:S01]  /*5190*/  FMUL R13, R40, R2.reuse ;  /* 0x00000002280d7220 */ /* 0x080fe20000400000 */
[-C--:B------:R-:W-:Y:S01]  /*51a0*/  FMUL R41, R41, R2.reuse ;  /* 0x0000000229297220 */ /* 0x080fe20000400000 */
[-C--:B------:R-:W-:Y:S01]  /*51b0*/  FMUL R15, R42, R2.reuse ;  /* 0x000000022a0f7220 */ /* 0x080fe20000400000 */
[----:B------:R-:W3:Y:S01]  /*51c0*/  @P2 LDSM.16.MT88.4 R8, [R12+0x32800] ;  /* 0x032800000c08283b */ /* 0x000ee20000004200 */
[-C--:B------:R-:W-:Y:S01]  /*51d0*/  FMUL R43, R43, R2.reuse ;  /* 0x000000022b2b7220 */ /* 0x080fe20000400000 */
[-C--:B------:R-:W-:Y:S01]  /*51e0*/  FMUL R17, R44, R2.reuse ;  /* 0x000000022c117220 */ /* 0x080fe20000400000 */
[-C--:B------:R-:W-:Y:S01]  /*51f0*/  FMUL R45, R45, R2.reuse ;  /* 0x000000022d2d7220 */ /* 0x080fe20000400000 */
[-C--:B------:R-:W-:Y:S01]  /*5200*/  FMUL R19, R46, R2.reuse ;  /* 0x000000022e137220 */ /* 0x080fe20000400000 */
[-C--:B------:R-:W-:Y:S01]  /*5210*/  FMUL R47, R47, R2.reuse ;  /* 0x000000022f2f7220 */ /* 0x080fe20000400000 */
[-C--:B------:R-:W-:Y:S01]  /*5220*/  FMUL R21, R48, R2.reuse ;  /* 0x0000000230157220 */ /* 0x080fe20000400000 */
[-C--:B------:R-:W-:Y:S01]  /*5230*/  FMUL R49, R49, R2.reuse ;  /* 0x0000000231317220 */ /* 0x080fe20000400000 */
[-C--:B-1----:R-:W-:Y:S01]  /*5240*/  FMUL R25, R50, R2.reuse ;  /* 0x0000000232197220 */ /* 0x082fe20000400000 */
[-C--:B------:R-:W-:Y:S01]  /*5250*/  FMUL R51, R51, R2.reuse ;  /* 0x0000000233337220 */ /* 0x080fe20000400000 */
[-C--:B------:R-:W-:Y:S01]  /*5260*/  FMUL R27, R52, R2.reuse ;  /* 0x00000002341b7220 */ /* 0x080fe20000400000 */
[-C--:B------:R-:W-:Y:S01]  /*5270*/  FMUL R53, R53, R2.reuse ;  /* 0x0000000235357220 */ /* 0x080fe20000400000 */
[-C--:B------:R-:W-:Y:S01]  /*5280*/  FMUL R29, R54, R2.reuse ;  /* 0x00000002361d7220 */ /* 0x080fe20000400000 */
[----:B------:R-:W-:Y:S01]  /*5290*/  FMUL R55, R55, R2 ;  /* 0x0000000237377220 */ /* 0x000fe20000400000 */
[----:B------:R-:W-:Y:S05]  /*52a0*/  WARPSYNC.ALL ;  /* 0x0000000000007948 */ /* 0x000fea0003800000 */
[----:B------:R-:W-:Y:S01]  /*52b0*/  BSSY B0, `(.L_x_68) ;  /* 0x000003d000007945 */ /* 0x000fe20003800000 */
[----:B--2---:R-:W-:-:S02]  /*52c0*/  HADD2.F32 R14, -RZ, R4.H0_H0 ;  /* 0x20000004ff0e7230 */ /* 0x004fc40000004100 */
[----:B------:R-:W-:Y:S02]  /*52d0*/  HADD2.F32 R16, -RZ, R4.H1_H1 ;  /* 0x30000004ff107230 */ /* 0x000fe40000004100 */
[--C-:B------:R-:W-:Y:S02]  /*52e0*/  HADD2.F32 R18, -RZ, R5.reuse.H0_H0 ;  /* 0x20000005ff127230 */ /* 0x100fe40000004100 */
[-C--:B------:R-:W-:Y:S01]  /*52f0*/  FFMA R13, R14, R0.reuse, R13 ;  /* 0x000000000e0d7223 */ /* 0x080fe2000000000d */
[----:B------:R-:W-:Y:S02]  /*5300*/  HADD2.F32 R20, -RZ, R5.H1_H1 ;  /* 0x30000005ff147230 */ /* 0x000fe40000004100 */
[-C--:B------:R-:W-:Y:S01]  /*5310*/  FFMA R14, R16, R0.reuse, R41 ;  /* 0x00000000100e7223 */ /* 0x080fe20000000029 */
[----:B------:R-:W-:Y:S02]  /*5320*/  HADD2.F32 R24, -RZ, R7.H0_H0 ;  /* 0x20000007ff187230 */ /* 0x000fe40000004100 */
[----:B------:R-:W-:Y:S01]  /*5330*/  FFMA R15, R18, R0, R15 ;  /* 0x00000000120f7223 */ /* 0x000fe2000000000f */
[----:B------:R-:W-:-:S02]  /*5340*/  HADD2.F32 R18, -RZ, R6.H0_H0 ;  /* 0x20000006ff127230 */ /* 0x000fc40000004100 */
[-C--:B------:R-:W-:Y:S01]  /*5350*/  FFMA R16, R20, R0.reuse, R43 ;  /* 0x0000000014107223 */ /* 0x080fe2000000002b */
[----:B------:R-:W-:Y:S02]  /*5360*/  HADD2.F32 R20, -RZ, R6.H1_H1 ;  /* 0x30000006ff147230 */ /* 0x000fe40000004100 */
[-C--:B------:R-:W-:Y:S01]  /*5370*/  FFMA R19, R24, R0.reuse, R19 ;  /* 0x0000000018137223 */ /* 0x080fe20000000013 */
[----:B------:R-:W-:Y:S02]  /*5380*/  HADD2.F32 R26, -RZ, R7.H1_H1 ;  /* 0x30000007ff1a7230 */ /* 0x000fe40000004100 */
[-C--:B------:R-:W-:Y:S01]  /*5390*/  FFMA R17, R18, R0.reuse, R17 ;  /* 0x0000000012117223 */ /* 0x080fe20000000011 */
[----:B---3--:R-:W-:Y:S02]  /*53a0*/  HADD2.F32 R24, -RZ, R8.H0_H0 ;  /* 0x20000008ff187230 */ /* 0x008fe40000004100 */
[----:B------:R-:W-:Y:S01]  /*53b0*/  FFMA R18, R20, R0, R45 ;  /* 0x0000000014127223 */ /* 0x000fe2000000002d */
[----:B------:R-:W-:-:S02]  /*53c0*/  HADD2.F32 R28, -RZ, R9.H0_H0 ;  /* 0x20000009ff1c7230 */ /* 0x000fc40000004100 */
[-C--:B------:R-:W-:Y:S01]  /*53d0*/  FFMA R20, R26, R0.reuse, R47 ;  /* 0x000000001a147223 */ /* 0x080fe2000000002f */
[----:B------:R-:W-:Y:S02]  /*53e0*/  HADD2.F32 R26, -RZ, R8.H1_H1 ;  /* 0x30000008ff1a7230 */ /* 0x000fe40000004100 */
        /* <DEDUP_REMOVED lines=11> */
[----:B------:R-:W-:Y:S01]  /*54a0*/  F2FP.F16.F32.PACK_AB R25, R26, R25 ;  /* 0x000000191a19723e */ /* 0x000fe200000000ff */
[-C--:B------:R-:W-:Y:S01]  /*54b0*/  FFMA R28, R30, R0.reuse, R53 ;  /* 0x000000001e1c7223 */ /* 0x080fe20000000035 */
[----:B------:R-:W-:Y:S01]  /*54c0*/  F2FP.F16.F32.PACK_AB R32, R14, R13 ;  /* 0x0000000d0e20723e */ /* 0x000fe200000000ff */
[----:B------:R-:W-:Y:S01]  /*54d0*/  FFMA R30, R34, R0, R55 ;  /* 0x00000000221e7223 */ /* 0x000fe20000000037 */
[----:B------:R-:W-:-:S02]  /*54e0*/  F2FP.F16.F32.PACK_AB R33, R16, R15 ;  /* 0x0000000f1021723e */ /* 0x000fc400000000ff */
[----:B------:R-:W-:Y:S02]  /*54f0*/  F2FP.F16.F32.PACK_AB R34, R18, R17 ;  /* 0x000000111222723e */ /* 0x000fe400000000ff */
[----:B------:R-:W-:Y:S02]  /*5500*/  F2FP.F16.F32.PACK_AB R35, R20, R19 ;  /* 0x000000131423723e */ /* 0x000fe400000000ff */
[----:B------:R-:W-:Y:S02]  /*5510*/  F2FP.F16.F32.PACK_AB R26, R28, R27 ;  /* 0x0000001b1c1a723e */ /* 0x000fe400000000ff */
[----:B------:R-:W-:Y:S01]  /*5520*/  F2FP.F16.F32.PACK_AB R24, R24, R21 ;  /* 0x000000151818723e */ /* 0x000fe200000000ff */
[----:B------:R1:W-:Y:S01]  /*5530*/  STSM.16.MT88.4 [R12+0x32000], R32 ;  /* 0x032000200c007844 */ /* 0x0003e20000004200 */
[----:B------:R-:W-:-:S05]  /*5540*/  F2FP.F16.F32.PACK_AB R27, R30, R29 ;  /* 0x0000001d1e1b723e */ /* 0x000fca00000000ff */
        /* <DEDUP_REMOVED lines=11> */
[----:B------:R-:W-:Y:S02]  /*5600*/  UIADD3 UR9, UR45, 0x40, URZ ;  /* 0x000000402d097890 */ /* 0x000fe4000fffe03f */
[----:B------:R-:W-:Y:S01]  /*5610*/  UIADD3 UR8, UR43, 0x33000, URZ ;  /* 0x000330002b087890 */ /* 0x000fe2000fffe03f */
[----:B------:R-:W-:Y:S01]  /*5620*/  UMOV UR5, UR45 ;  /* 0x0000002d00057c82 */ /* 0x000fe20008000000 */
[----:B------:R-:W-:-:S03]  /*5630*/  UMOV UR10, UR6 ;  /* 0x00000006000a7c82 */ /* 0x000fc60008000000 */
[----:B------:R2:W-:Y:S04]  /*5640*/  UTMASTG.2D [UR4], [UR58] ;  /* 0x000000043a0073b5 */ /* 0x0005e80008008000 */
[----:B------:R2:W-:Y:S01]  /*5650*/  UTMASTG.2D [UR8], [UR58] ;  /* 0x000000083a0073b5 */ /* 0x0005e20008008000 */
[----:B------:R0:W-:Y:S01]  /*5660*/  UTMACMDFLUSH ;  /* 0x00000000000079b7 */ /* 0x0001e20000000000 */
[----:B--2---:R-:W-:-:S04]  /*5670*/  DEPBAR.LE SB0, 0x1 ;  /* 0x000080400000791a */ /* 0x004fc80000000000 */
.L_x_69:
[----:B------:R-:W-:Y:S05]  /*5680*/  BSYNC B0 ;  /* 0x0000000000007941 */ /* 0x000fea0003800000 */
.L_x_68:
[----:B------:R-:W-:Y:S06]  /*5690*/  BAR.SYNC.DEFER_BLOCKING 0x1, 0x100 ;  /* 0x0044000000007b1d */ /* 0x000fec0000010000 */
[----:B------:R-:W-:Y:S05]  /*56a0*/  @!P1 BRA `(.L_x_70) ;  /* 0x0000000000049947 */ /* 0x000fea0003800000 */
[----:B------:R-:W-:Y:S01]  /*56b0*/  BPT.TRAP 0x1 ;  /* 0x000000040000795c */ /* 0x000fe20000300000 */
.L_x_70:
[----:B------:R-:W-:-:S04]  /*56c0*/  ULEA UR4, UR55, UR43, 0x3 ;  /* 0x0000002b37047291 */ /* 0x000fc8000f8e183f */
[----:B------:R-:W-:-:S04]  /*56d0*/  UIADD3 UR4, UR4, 0x38500, URZ ;  /* 0x0003850004047890 */ /* 0x000fc8000fffe03f */
[----:B------:R-:W-:-:S09]  /*56e0*/  UPRMT UR4, UR42, 0x654, UR4 ;  /* 0x000006542a047896 */ /* 0x000fd20008000004 */
[----:B------:R-:W-:Y:S01]  /*56f0*/  SYNCS.ARRIVE.TRANS64.RED.A1T0 RZ, [UR4], RZ ;  /* 0x000000ffffff79a7 */ /* 0x000fe20008100404 */
[----:B------:R-:W-:Y:S05]  /*5700*/  @!P1 BRA `(.L_x_71) ;  /* 0x0000000000049947 */ /* 0x000fea0003800000 */
[----:B------:R-:W-:Y:S01]  /*5710*/  BPT.TRAP 0x1 ;  /* 0x000000040000795c */ /* 0x000fe20000300000 */
.L_x_71:
[----:B------:R-:W2:Y:S01]  /*5720*/  SYNCS.PHASECHK.TRANS64.TRYWAIT P3, [UR43+0x384f0], R3 ;  /* 0x0384f003ff0075a7 */ /* 0x000ea2000806016b */
[----:B------:R-:W-:Y:S04]  /*5730*/  BSSY B0, `(.L_x_72) ;  /* 0x0000002000007945 */ /* 0x000fe80003800000 */
[----:B--2---:R-:W-:Y:S05]  /*5740*/  @!P3 BRA `(.L_x_73) ;  /* 0x0000006c0080b947 */ /* 0x004fea0003800000 */
.L_x_229:
[----:B------:R-:W-:Y:S05]  /*5750*/  BSYNC B0 ;  /* 0x0000000000007941 */ /* 0x000fea0003800000 */
.L_x_72:
        /* <DEDUP_REMOVED lines=81> */
.L_x_75:
[----:B------:R-:W-:Y:S05]  /*5c70*/  BSYNC B0 ;  /* 0x0000000000007941 */ /* 0x000fea0003800000 */
.L_x_74:
[----:B------:R-:W-:Y:S06]  /*5c80*/  BAR.SYNC.DEFER_BLOCKING 0x1, 0x100 ;  /* 0x0044000000007b1d */ /* 0x000fec0000010000 */
[----:B------:R-:W-:Y:S05]  /*5c90*/  @!P1 BRA `(.L_x_76) ;  /* 0x0000000000049947 */ /* 0x000fea0003800000 */
[----:B------:R-:W-:Y:S01]  /*5ca0*/  BPT.TRAP 0x1 ;  /* 0x000000040000795c */ /* 0x000fe20000300000 */
.L_x_76:
[----:B------:R-:W-:-:S04]  /*5cb0*/  UIADD3 UR55, UR55, 0x1, URZ ;  /* 0x0000000137377890 */ /* 0x000fc8000fffe03f */
[----:B------:R-:W-:-:S04]  /*5cc0*/  UISETP.NE.AND UP0, UPT, UR55, 0x4, UPT ;  /* 0x000000043700788c */ /* 0x000fc8000bf05270 */
[----:B------:R-:W-:-:S04]  /*5cd0*/  USEL UR55, UR55, URZ, UP0 ;  /* 0x0000003f37377287 */ /* 0x000fc80008000000 */
[----:B------:R-:W-:-:S04]  /*5ce0*/  ULEA UR4, UR55, UR43, 0x3 ;  /* 0x0000002b37047291 */ /* 0x000fc8000f8e183f */
[----:B------:R-:W-:-:S04]  /*5cf0*/  UIADD3 UR4, UR4, 0x38500, URZ ;  /* 0x0003850004047890 */ /* 0x000fc8000fffe03f */
[----:B------:R-:W-:-:S09]  /*5d00*/  UPRMT UR4, UR42, 0x654, UR4 ;  /* 0x000006542a047896 */ /* 0x000fd20008000004 */
[----:B------:R-:W-:Y:S01]  /*5d10*/  SYNCS.ARRIVE.TRANS64.RED.A1T0 RZ, [UR4], RZ ;  /* 0x000000ffffff79a7 */ /* 0x000fe20008100404 */
[----:B------:R-:W-:Y:S05]  /*5d20*/  @!P1 BRA `(.L_x_77) ;  /* 0x0000000000049947 */ /* 0x000fea0003800000 */
[----:B------:R-:W-:Y:S01]  /*5d30*/  BPT.TRAP 0x1 ;  /* 0x000000040000795c */ /* 0x000fe20000300000 */
.L_x_77:
[----:B------:R-:W2:Y:S01]  /*5d40*/  SYNCS.PHASECHK.TRANS64.TRYWAIT P3, [UR43+0x384f8], R3 ;  /* 0x0384f803ff0075a7 */ /* 0x000ea2000806016b */
[----:B------:R-:W-:Y:S04]  /*5d50*/  BSSY B0, `(.L_x_78) ;  /* 0x0000002000007945 */ /* 0x000fe80003800000 */
[----:B--2---:R-:W-:Y:S05]  /*5d60*/  @!P3 BRA `(.L_x_79) ;  /* 0x000000680010b947 */ /* 0x004fea0003800000 */
.L_x_230:
[----:B------:R-:W-:Y:S05]  /*5d70*/  BSYNC B0 ;  /* 0x0000000000007941 */ /* 0x000fea0003800000 */
.L_x_78:
[----:B------:R-:W-:Y:S05]  /*5d80*/  @P2 WARPSYNC.ALL ;  /* 0x0000000000002948 */ /* 0x000fea0003800000 */
[----:B------:R-:W3:Y:S01]  /*5d90*/  @P2 LDSM.16.MT88.4 R4, [R12+0x36000] ;  /* 0x036000000c04283b */ /* 0x000ee20000004200 */
[-C--:B------:R-:W-:Y:S01]  /*5da0*/  FMUL R80, R80, R2.reuse ;  /* 0x0000000250507220 */ /* 0x080fe20000400000 */
[-C--:B-1----:R-:W-:Y:S01]  /*5db0*/  FMUL R24, R81, R2.reuse ;  /* 0x0000000251187220 */ /* 0x082fe20000400000 */
[-C--:B------:R-:W-:Y:S01]  /*5dc0*/  FMUL R72, R72, R2.reuse ;  /* 0x0000000248487220 */ /* 0x080fe20000400000 */
[----:B------:R-:W1:Y:S01]  /*5dd0*/  @P2 LDSM.16.MT88.4 R8, [R12+0x36800] ;  /* 0x036800000c08283b */ /* 0x000e620000004200 */
[-C--:B--2---:R-:W-:Y:S01]  /*5de0*/  FMUL R14, R73, R2.reuse ;  /* 0x00000002490e7220 */ /* 0x084fe20000400000 */
[-C--:B------:R-:W-:Y:S01]  /*5df0*/  FMUL R74, R74, R2.reuse ;  /* 0x000000024a4a7220 */ /* 0x080fe20000400000 */
        /* <DEDUP_REMOVED lines=10> */
[----:B------:R-:W-:Y:S01]  /*5ea0*/  FMUL R2, R87, R2 ;  /* 0x0000000257027220 */ /* 0x000fe20000400000 */
[----:B------:R-:W-:Y:S05]  /*5eb0*/  WARPSYNC.ALL ;  /* 0x0000000000007948 */ /* 0x000fea0003800000 */
[----:B------:R-:W-:Y:S01]  /*5ec0*/  BSSY B0, `(.L_x_80) ;  /* 0x000003c000007945 */ /* 0x000fe20003800000 */
[----:B---3--:R-:W-:-:S02]  /*5ed0*/  HADD2.F32 R15, -RZ, R5.H0_H0 ;  /* 0x20000005ff0f7230 */ /* 0x008fc40000004100 */
[----:B------:R-:W-:Y:S02]  /*5ee0*/  HADD2.F32 R21, -RZ, R7.H0_H0 ;  /* 0x20000007ff157230 */ /* 0x000fe40000004100 */
[--C-:B-1----:R-:W-:Y:S02]  /*5ef0*/  HADD2.F32 R25, -RZ, R8.reuse.H0_H0 ;  /* 0x20000008ff197230 */ /* 0x102fe40000004100 */
        /* <DEDUP_REMOVED lines=11> */
[--C-:B------:R-:W-:Y:S02]  /*5fb0*/  HADD2.F32 R17, -RZ, R6.reuse.H0_H0 ;  /* 0x20000006ff117230 */ /* 0x100fe40000004100 */
[----:B------:R-:W-:Y:S01]  /*5fc0*/  FFMA R14, R13, R0, R14 ;  /* 0x000000000d0e7223 */ /* 0x000fe2000000000e */
[----:B------:R-:W-:-:S02]  /*5fd0*/  HADD2.F32 R19, -RZ, R6.H1_H1 ;  /* 0x30000006ff137230 */ /* 0x000fc40000004100 */
        /* <DEDUP_REMOVED lines=40> */
[----:B------:R2:W-:Y:S02]  /*6260*/  UTMASTG.2D [UR8], [UR58] ;  /* 0x000000083a0073b5 */ /* 0x0005e40008008000 */
[----:B--2---:R0:W-:Y:S02]  /*6270*/  UTMACMDFLUSH ;  /* 0x00000000000079b7 */ /* 0x0041e40000000000 */
.L_x_81:
[----:B------:R-:W-:Y:S05]  /*6280*/  BSYNC B0 ;  /* 0x0000000000007941 */ /* 0x000fea0003800000 */
.L_x_80:
[----:B------:R-:W-:Y:S04]  /*6290*/  BSSY B0, `(.L_x_82) ;  /* 0x0000003000007945 */ /* 0x000fe80003800000 */
[----:B------:R-:W-:Y:S05]  /*62a0*/  @!P0 BRA `(.L_x_83) ;  /* 0x0000000000048947 */ /* 0x000fea0003800000 */
[----:B------:R-:W-:-:S04]  /*62b0*/  DEPBAR.LE SB0, 0x1 ;  /* 0x000080400000791a */ /* 0x000fc80000000000 */
.L_x_83:
[----:B------:R-:W-:Y:S05]  /*62c0*/  BSYNC B0 ;  /* 0x0000000000007941 */ /* 0x000fea0003800000 */
.L_x_82:
[----:B------:R-:W-:Y:S06]  /*62d0*/  BAR.SYNC.DEFER_BLOCKING 0x1, 0x100 ;  /* 0x0044000000007b1d */ /* 0x000fec0000010000 */
[----:B------:R-:W-:Y:S05]  /*62e0*/  @!P1 BRA `(.L_x_84) ;  /* 0x0000000000049947 */ /* 0x000fea0003800000 */
[----:B------:R-:W-:Y:S01]  /*62f0*/  BPT.TRAP 0x1 ;  /* 0x000000040000795c */ /* 0x000fe20000300000 */
.L_x_84:
[----:B------:R-:W-:Y:S02]  /*6300*/  UIADD3 UR4, UR55, 0x1, URZ ;  /* 0x0000000137047890 */ /* 0x000fe4000fffe03f */
[----:B------:R-:W-:Y:S02]  /*6310*/  UISETP.NE.AND UP1, UPT, UR47, 0x3, UPT ;  /* 0x000000032f00788c */ /* 0x000fe4000bf25270 */
[----:B------:R-:W-:-:S04]  /*6320*/  UISETP.NE.AND UP0, UPT, UR4, 0x4, UPT ;  /* 0x000000040400788c */ /* 0x000fc8000bf05270 */
[----:B------:R-:W-:Y:S01]  /*6330*/  USEL UR4, UR4, URZ, UP0 ;  /* 0x0000003f04047287 */ /* 0x000fe20008000000 */
[----:B------:R-:W-:-:S03]  /*6340*/  PLOP3.LUT P2, PT, PT, PT, UP1, 0x80, 0x0 ;  /* 0x000000000000781c */ /* 0x000fc60003f4f018 */
[----:B------:R-:W-:Y:S02]  /*6350*/  ULEA UR5, UR4, UR43, 0x3 ;  /* 0x0000002b04057291 */ /* 0x000fe4000f8e183f */
[----:B------:R-:W-:Y:S02]  /*6360*/  UIADD3 UR4, UR4, 0x1, URZ ;  /* 0x0000000104047890 */ /* 0x000fe4000fffe03f */
[----:B------:R-:W-:Y:S02]  /*6370*/  UIADD3 UR5, UR5, 0x38500, URZ ;  /* 0x0003850005057890 */ /* 0x000fe4000fffe03f */
[----:B------:R-:W-:Y:S02]  /*6380*/  UISETP.NE.AND UP0, UPT, UR4, 0x4, UPT ;  /* 0x000000040400788c */ /* 0x000fe4000bf05270 */
[----:B------:R-:W-:Y:S02]  /*6390*/  UPRMT UR5, UR42, 0x654, UR5 ;  /* 0x000006542a057896 */ /* 0x000fe40008000005 */
[----:B------:R-:W-:-:S07]  /*63a0*/  USEL UR55, UR4, URZ, UP0 ;  /* 0x0000003f04377287 */ /* 0x000fce0008000000 */
[----:B------:R-:W-:Y:S01]  /*63b0*/  SYNCS.ARRIVE.TRANS64.RED.A1T0 RZ, [UR5], RZ ;  /* 0x000000ffffff79a7 */ /* 0x000fe20008100405 */
[----:B------:R-:W-:Y:S05]  /*63c0*/  @!P2 BRA `(.L_x_85) ;  /* 0x000000000004a947 */ /* 0x000fea0003800000 */
[----:B------:R-:W-:Y:S01]  /*63d0*/  BPT.TRAP 0x1 ;  /* 0x000000040000795c */ /* 0x000fe20000300000 */
.L_x_85:
[----:B------:R-:W-:Y:S01]  /*63e0*/  ULEA UR4, UR38, UR43, 0x3 ;  /* 0x0000002b26047291 */ /* 0x000fe2000f8e183f */
[----:B------:R-:W-:-:S08]  /*63f0*/  SHF.L.U32 R0, R91, 0x1f, RZ ;  /* 0x0000001f5b007819 */ /* 0x000fd000000006ff */
[----:B------:R-:W2:Y:S02]  /*6400*/  SYNCS.PHASECHK.TRANS64.TRYWAIT P0, [UR4+0x38400], R0 ;  /* 0x03840000ff0075a7 */ /* 0x000ea40008000144 */
[----:B--2---:R-:W-:Y:S05]  /*6410*/  @!P0 BRA `(.L_x_86) ;  /* 0x00000060007c8947 */ /* 0x004fea0003800000 */
.L_x_231:
[----:B------:R-:W-:-:S09]  /*6420*/  ULEA UR5, UR38, UR43, 0x4 ;  /* 0x0000002b26057291 */ /* 0x000fd2000f8e203f */
[----:B------:R-:W3:Y:S01]  /*6430*/  LDS.128 R16, [UR5+0x38530] ;  /* 0x03853005ff107984 */ /* 0x000ee20008000c00 */
[----:B------:R-:W-:Y:S01]  /*6440*/  @!PT LDS RZ, [RZ] ;  /* 0x00000000fffff984 */ /* 0x000fe20000000800 */
[----:B------:R-:W-:Y:S01]  /*6450*/  @!PT LDS RZ, [RZ] ;  /* 0x00000000fffff984 */ /* 0x000fe20000000800 */
[----:B------:R-:W-:Y:S01]  /*6460*/  @!PT LDS RZ, [RZ] ;  /* 0x00000000fffff984 */ /* 0x000fe20000000800 */
[----:B------:R-:W-:Y:S01]  /*6470*/  @!PT LDS RZ, [RZ] ;  /* 0x00000000fffff984 */ /* 0x000fe20000000800 */
[----:B------:R4:W-:Y:S06]  /*6480*/  MEMBAR.ALL.CTA ;  /* 0x0000000000007992 */ /* 0x0009ec0000008000 */
[----:B----4-:R-:W4:Y:S01]  /*6490*/  FENCE.VIEW.ASYNC.S ;  /* 0x00000000000073c6 */ /* 0x010f220000000000 */
[----:B------:R-:W-:Y:S05]  /*64a0*/  @!P2 BRA `(.L_x_87) ;  /* 0x000000000004a947 */ /* 0x000fea0003800000 */
[----:B------:R-:W-:Y:S01]  /*64b0*/  BPT.TRAP 0x1 ;  /* 0x000000040000795c */ /* 0x000fe20000300000 */
.L_x_87:
[----:B---3--:R-:W-:Y:S01]  /*64c0*/  ISETP.NE.AND P0, PT, R19, RZ, PT ;  /* 0x000000ff1300720c */ /* 0x008fe20003f05270 */
[----:B------:R-:W-:Y:S01]  /*64d0*/  UIADD3 UR4, UR4, 0x38440, URZ ;  /* 0x0003844004047890 */ /* 0x000fe2000fffe03f */
[CC--:B------:R-:W-:Y:S02]  /*64e0*/  ISETP.NE.AND P2, PT, R89.reuse, R18.reuse, PT ;  /* 0x000000125900720c */ /* 0x0c0fe40003f45270 */
[----:B------:R-:W-:Y:S01]  /*64f0*/  ISETP.EQ.OR P0, PT, R89, R18, !P0 ;  /* 0x000000125900720c */ /* 0x000fe20004702670 */
[----:B------:R-:W-:-:S09]  /*6500*/  UPRMT UR4, UR42, 0x654, UR4 ;  /* 0x000006542a047896 */ /* 0x000fd20008000004 */
[----:B----4-:R-:W-:Y:S03]  /*6510*/  SYNCS.ARRIVE.TRANS64.RED.A1T0 RZ, [UR4], RZ ;  /* 0x000000ffffff79a7 */ /* 0x010fe60008100404 */
[----:B------:R-:W-:Y:S05]  /*6520*/  @P0 BRA `(.L_x_88) ;  /* 0x0000000000fc0947 */ /* 0x000fea0003800000 */
[----:B------:R-:W-:-:S13]  /*6530*/  ISETP.NE.AND P0, PT, RZ, UR54, PT ;  /* 0x00000036ff007c0c */ /* 0x000fda000bf05270 */
[----:B------:R-:W-:Y:S05]  /*6540*/  @P0 BRA `(.L_x_88) ;  /* 0x0000000000f40947 */ /* 0x000fea0003800000 */
[----:B--2---:R-:W2:Y:S01]  /*6550*/  S2R R0, SR_LANEID ;  /* 0x0000000000007919 */ /* 0x004ea20000000000 */
[----:B------:R-:W-:Y:S01]  /*6560*/  ELECT P0, URZ, PT ;  /* 0x00000000003f782f */ /* 0x000fe20003800000 */
[----:B------:R-:W-:Y:S01]  /*6570*/  BSSY B0, `(.L_x_89) ;  /* 0x000002f000007945 */ /* 0x000fe20003800000 */
[----:B--2---:R-:W-:-:S11]  /*6580*/  IMAD.SHL.U32 R15, R0, 0x4, RZ ;  /* 0x00000004000f7824 */ /* 0x004fd600078e00ff */
[----:B------:R-:W-:Y:S05]  /*6590*/  @!P0 BRA `(.L_x_90) ;  /* 0x0000000000b08947 */ /* 0x000fea0003800000 */
[----:B------:R-:W-:Y:S01]  /*65a0*/  IMAD.SHL.U32 R0, R18, 0x8, RZ ;  /* 0x0000000812007824 */ /* 0x000fe200078e00ff */
[----:B------:R-:W-:Y:S01]  /*65b0*/  SHF.R.S32.HI R3, RZ, 0x1f, R18 ;  /* 0x0000001fff037819 */ /* 0x000fe20000011412 */
[----:B------:R-:W-:-:S03]  /*65c0*/  ULDC.64 UR4, c[0x0][0x820] ;  /* 0x0002080000047ab9 */ /* 0x000fc60000000a00 */
[----:B------:R-:W-:Y:S02]  /*65d0*/  SHF.L.U64.HI R8, R18, 0x3, R3 ;  /* 0x0000000312087819 */ /* 0x000fe40000010203 */
[----:B-1----:R-:W-:Y:S01]  /*65e0*/  IADD3 R4, P0, R0, UR4, RZ ;  /* 0x0000000400047c10 */ /* 0x002fe2000ff1e0ff */
[----:B------:R-:W1:Y:S03]  /*65f0*/  LDC.64 R2, c[0x0][0x290] ;  /* 0x0000a400ff027b82 */ /* 0x000e660000000a00 */
[----:B------:R-:W-:Y:S01]  /*6600*/  IADD3.X R5, R8, UR5, RZ, P0, !PT ;  /* 0x0000000508057c10 */ /* 0x000fe200087fe4ff */
[----:B------:R-:W-:-:S05]  /*6610*/  ULDC.64 UR4, c[0x0][0x818] ;  /* 0x0002060000047ab9 */ /* 0x000fca0000000a00 */
[----:B------:R-:W2:Y:S01]  /*6620*/  LDG.E.64 R4, desc[UR56][R4.64] ;  /* 0x0000003804047981 */ /* 0x000ea2000c1e1b00 */
[----:B-1----:R-:W-:Y:S01]  /*6630*/  IMAD.WIDE R6, R18, 0xc, R2 ;  /* 0x0000000c12067825 */ /* 0x002fe200078e0202 */
[----:B------:R-:W-:Y:S02]  /*6640*/  IADD3 R2, P0, R0, UR4, RZ ;  /* 0x0000000400027c10 */ /* 0x000fe4000ff1e0ff */
[----:B------:R-:W1:Y:S02]  /*6650*/  LDS R0, [UR49+0x1c] ;  /* 0x00001c31ff007984 */ /* 0x000e640008000800 */
[----:B------:R-:W-:Y:S02]  /*6660*/  IADD3.X R3, R8, UR5, RZ, P0, !PT ;  /* 0x0000000508037c10 */ /* 0x000fe400087fe4ff */
[----:B------:R-:W3:Y:S04]  /*6670*/  LDG.E R12, desc[UR56][R6.64] ;  /* 0x00000038060c7981 */ /* 0x000ee8000c1e1900 */
[----:B------:R4:W5:Y:S04]  /*6680*/  LDG.E R13, desc[UR56][R6.64+0x4] ;  /* 0x00000438060d7981 */ /* 0x000968000c1e1900 */
[----:B------:R-:W5:Y:S01]  /*6690*/  LDG.E.64 R2, desc[UR56][R2.64] ;  /* 0x0000003802027981 */ /* 0x000f62000c1e1b00 */
[----:B------:R-:W-:-:S03]  /*66a0*/  IMAD.U32 R8, RZ, RZ, UR49 ;  /* 0x00000031ff087e24 */ /* 0x000fc6000f8e00ff */
[----:B------:R-:W-:Y:S02]  /*66b0*/  STS [UR49+0x30], RZ ;  /* 0x000030ffff007988 */ /* 0x000fe40008000831 */
[----:B------:R-:W-:Y:S02]  /*66c0*/  SHF.R.U64 R8, R8, 0x4, RZ ;  /* 0x0000000408087819 */ /* 0x000fe400000012ff */
[----:B----4-:R-:W-:-:S03]  /*66d0*/  CS2R R6, SRZ ;  /* 0x0000000000067805 */ /* 0x010fc6000001ff00 */
[----:B------:R-:W-:Y:S04]  /*66e0*/  STS [UR49+0x10], R8 ;  /* 0x00001008ff007988 */ /* 0x000fe80008000831 */
[----:B------:R-:W-:Y:S01]  /*66f0*/  STS [UR49+0x14], R8 ;  /* 0x00001408ff007988 */ /* 0x000fe20008000831 */
[C---:B--2---:R-:W-:Y:S01]  /*6700*/  SHF.L.U64.HI R11, R4.reuse, 0x1, R5 ;  /* 0x00000001040b7819 */ /* 0x044fe20000010205 */
[----:B------:R-:W-:-:S03]  /*6710*/  IMAD.SHL.U32 R10, R4, 0x2, RZ ;  /* 0x00000002040a7824 */ /* 0x000fc600078e00ff */
[----:B------:R-:W-:Y:S02]  /*6720*/  LOP3.LUT R11, R11, 0x1fffffff, RZ, 0xc0, !PT ;  /* 0x1fffffff0b0b7812 */ /* 0x000fe400078ec0ff */
[----:B------:R-:W-:Y:S02]  /*6730*/  LOP3.LUT R10, R10, 0xfffffffe, RZ, 0xc0, !PT ;  /* 0xfffffffe0a0a7812 */ /* 0x000fe400078ec0ff */
[--C-:B------:R-:W-:Y:S02]  /*6740*/  SHF.R.U32.HI R5, RZ, 0x4, R11.reuse ;  /* 0x00000004ff057819 */ /* 0x100fe4000001160b */
[----:B------:R-:W-:Y:S02]  /*6750*/  SHF.R.U64 R10, R10, 0x4, R11 ;  /* 0x000000040a0a7819 */ /* 0x000fe4000000120b */
[----:B-1----:R-:W-:-:S03]  /*6760*/  LOP3.LUT R0, R0, 0xf, R5, 0xb8, !PT ;  /* 0x0000000f00007812 */ /* 0x002fc600078eb805 */
[----:B------:R-:W-:Y:S04]  /*6770*/  STS [UR49+0xc], R10 ;  /* 0x00000c0aff007988 */ /* 0x000fe80008000831 */
[----:B------:R-:W-:Y:S01]  /*6780*/  STS [UR49+0x1c], R0 ;  /* 0x00001c00ff007988 */ /* 0x000fe20008000831 */
[----:B---3--:R-:W-:-:S03]  /*6790*/  VIADD R4, R12, 0xffffffff ;  /* 0xffffffff0c047836 */ /* 0x008fc60000000000 */
[----:B------:R-:W1:Y:S04]  /*67a0*/  LDS R5, [UR49+0x1c] ;  /* 0x00001c31ff057984 */ /* 0x000e680008000800 */
[----:B-----5:R-:W-:Y:S01]  /*67b0*/  STS.64 [UR49], R2 ;  /* 0x00000002ff007988 */ /* 0x020fe20008000a31 */
[----:B-1----:R-:W-:-:S05]  /*67c0*/  LOP3.LUT R5, R5, 0xf0, RZ, 0xb8, !PT ;  /* 0x000000f005057812 */ /* 0x002fca00078eb8ff */
[----:B------:R1:W-:Y:S04]  /*67d0*/  STS [UR49+0x1c], R5 ;  /* 0x00001c05ff007988 */ /* 0x0003e80008000831 */
[----:B------:R-:W2:Y:S01]  /*67e0*/  LDS R9, [UR49+0x1c] ;  /* 0x00001c31ff097984 */ /* 0x000ea20008000800 */
[----:B-1----:R-:W-:-:S05]  /*67f0*/  VIADD R5, R13, 0xffffffff ;  /* 0xffffffff0d057836 */ /* 0x002fca0000000000 */
[----:B------:R-:W-:Y:S01]  /*6800*/  STS.128 [UR49+0x20], R4 ;  /* 0x00002004ff007988 */ /* 0x000fe20008000c31 */
[----:B--2---:R-:W-:-:S05]  /*6810*/  LOP3.LUT R9, R9, 0xf00, RZ, 0xb8, !PT ;  /* 0x00000f0009097812 */ /* 0x004fca00078eb8ff */
[----:B------:R-:W-:Y:S04]  /*6820*/  STS.64 [UR49+0x18], R8 ;  /* 0x00001808ff007988 */ /* 0x000fe80008000a31 */
[----:B------:R-:W1:Y:S02]  /*6830*/  LDS R14, [UR49+0x1c] ;  /* 0x00001c31ff0e7984 */ /* 0x000e640008000800 */
[----:B-1----:R-:W-:-:S05]  /*6840*/  LOP3.LUT R0, R14, 0xf000, RZ, 0xb8, !PT ;  /* 0x0000f0000e007812 */ /* 0x002fca00078eb8ff */
[----:B------:R2:W-:Y:S02]  /*6850*/  STS [UR49+0x1c], R0 ;  /* 0x00001c00ff007988 */ /* 0x0005e40008000831 */
.L_x_90:
[----:B------:R-:W-:Y:S05]  /*6860*/  BSYNC B0 ;  /* 0x0000000000007941 */ /* 0x000fea0003800000 */
.L_x_89:
[----:B------:R-:W-:Y:S01]  /*6870*/  NOP ;  /* 0x0000000000007918 */ /* 0x000fe20000000000 */
[----:B-1----:R1:W3:Y:S01]  /*6880*/  LDS R5, [R15+UR49] ;  /* 0x000000310f057984 */ /* 0x0022e20008000800 */
[----:B------:R-:W-:Y:S02]  /*6890*/  ELECT P0, URZ, PT ;  /* 0x00000000003f782f */ /* 0x000fe40003800000 */
[----:B------:R-:W-:Y:S01]  /*68a0*/  IADD3 R2, P3, R15, UR58, RZ ;  /* 0x0000003a0f027c10 */ /* 0x000fe2000ff7e0ff */
[----:B------:R-:W-:Y:S04]  /*68b0*/  BSSY B0, `(.L_x_91) ;  /* 0x0000005000007945 */ /* 0x000fe80003800000 */
[----:B------:R-:W-:-:S06]  /*68c0*/  IMAD.X R3, RZ, RZ, UR59, P3 ;  /* 0x0000003bff037e24 */ /* 0x000fcc00098e06ff */
[----:B-1----:R-:W-:Y:S05]  /*68d0*/  @!P0 BRA `(.L_x_92) ;  /* 0x0000000000088947 */ /* 0x002fea0003800000 */
[----:B------:R0:W-:Y:S01]  /*68e0*/  UTMACMDFLUSH ;  /* 0x00000000000079b7 */ /* 0x0001e20000000000 */
[----:B------:R-:W-:-:S04]  /*68f0*/  DEPBAR.LE SB0, 0x0 ;  /* 0x000080000000791a */ /* 0x000fc80000000000 */
.L_x_92:
[----:B------:R-:W-:Y:S05]  /*6900*/  BSYNC B0 ;  /* 0x0000000000007941 */ /* 0x000fea0003800000 */
.L_x_91:
[----:B---3--:R3:W5:Y:S02]  /*6910*/  ATOMG.E.EXCH.STRONG.GPU PT, RZ, [R2], R5 ;  /* 0x0000000502ff73a8 */ /* 0x00876400041ee100 */
.L_x_88:
[----:B------:R-:W-:Y:S01]  /*6920*/  UIMAD.WIDE.U32 UR4, UR60, -0x55555555, URZ ;  /* 0xaaaaaaab3c0478a5 */ /* 0x000fe2000f8e003f */
[----:B------:R-:W-:Y:S01]  /*6930*/  ISETP.NE.AND P0, PT, R19, RZ, PT ;  /* 0x000000ff1300720c */ /* 0x000fe20003f05270 */
[----:B------:R-:W-:Y:S01]  /*6940*/  UIADD3 UR38, UR38, 0x1, URZ ;  /* 0x0000000126267890 */ /* 0x000fe2000fffe03f */
[----:B-1----:R-:W-:Y:S01]  /*6950*/  SEL R4, RZ, 0x1, !P2 ;  /* 0x00000001ff047807 */ /* 0x002fe20005000000 */
[----:B------:R-:W-:Y:S02]  /*6960*/  USHF.R.U32.HI UR4, URZ, 0x2, UR5 ;  /* 0x000000023f047899 */ /* 0x000fe40008011605 */
[----:B------:R-:W-:Y:S02]  /*6970*/  UISETP.NE.AND UP0, UPT, UR38, 0x8, UPT ;  /* 0x000000082600788c */ /* 0x000fe4000bf05270 */
[----:B------:R-:W-:Y:S02]  /*6980*/  UIMAD UR60, UR4, -0x6, UR60 ;  /* 0xfffffffa043c78a4 */ /* 0x000fe4000f8e023c */
[----:B------:R-:W-:-:S02]  /*6990*/  USEL UR4, URZ, 0x1, UP0 ;  /* 0x000000013f047887 */ /* 0x000fc40008000000 */
[----:B------:R-:W-:Y:S02]  /*69a0*/  UIADD3 UR36, UR36, 0x4, URZ ;  /* 0x0000000424247890 */ /* 0x000fe4000fffe03f */
[----:B------:R-:W-:Y:S02]  /*69b0*/  USEL UR38, UR38, URZ, UP0 ;  /* 0x0000003f26267287 */ /* 0x000fe40008000000 */
[----:B------:R-:W-:Y:S01]  /*69c0*/  LOP3.LUT R91, R91, UR4, RZ, 0x3c, !PT ;  /* 0x000000045b5b7c12 */ /* 0x000fe2000f8e3cff */
[----:B------:R-:W-:Y:S09]  /*69d0*/  @P0 BRA `(.L_x_93) ;  /* 0xffffffcc002c0947 */ /* 0x000ff2000383ffff */
[----:B------:R-:W-:-:S04]  /*69e0*/  DEPBAR.LE SB0, 0x0 ;  /* 0x000080000000791a */ /* 0x000fc80000000000 */
[----:B------:R-:W-:Y:S05]  /*69f0*/  @!P1 BRA `(.L_x_94) ;  /* 0x0000000000049947 */ /* 0x000fea0003800000 */
[----:B------:R-:W-:Y:S01]  /*6a00*/  BPT.TRAP 0x1 ;  /* 0x000000040000795c */ /* 0x000fe20000300000 */
.L_x_94:
[----:B------:R-:W-:-:S04]  /*6a10*/  ULEA UR43, UR55, UR43, 0x3 ;  /* 0x0000002b372b7291 */ /* 0x000fc8000f8e183f */
[----:B------:R-:W-:-:S04]  /*6a20*/  UIADD3 UR43, UR43, 0x38500, URZ ;  /* 0x000385002b2b7890 */ /* 0x000fc8000fffe03f */
[----:B------:R-:W-:-:S09]  /*6a30*/  UPRMT UR43, UR42, 0x654, UR43 ;  /* 0x000006542a2b7896 */ /* 0x000fd2000800002b */
[----:B-----5:R-:W-:Y:S01]  /*6a40*/  SYNCS.ARRIVE.TRANS64.RED.A1T0 RZ, [UR43], RZ ;  /* 0x000000ffffff79a7 */ /* 0x020fe2000810042b */
[----:B------:R-:W-:Y:S05]  /*6a50*/  EXIT ;  /* 0x000000000000794d */ /* 0x000fea0003800000 */
.L_x_19:
[----:B------:R-:W-:-:S08]  /*6a60*/  NOP ;  /* 0x0000000000007918 */ /* 0x000fd00000000000 */
[----:B----45:R-:W1:-:S00]  /*6a70*/  USETMAXREG.DEALLOC.CTAPOOL 0x28 ;  /* 0x00000028000079c8 */ /* 0x030e4000080e0500 */
[----:B------:R-:W-:-:S06]  /*6a80*/  UISETP.NE.AND UP1, UPT, UR54, 0x3, UPT ;  /* 0x000000033600788c */ /* 0x000fcc000bf25270 */
[----:B------:R-:W-:-:S13]  /*6a90*/  PLOP3.LUT P1, PT, PT, PT, UP1, 0x80, 0x0 ;  /* 0x000000000000781c */ /* 0x000fda0003f2f018 */
[----:B-1----:R-:W-:Y:S05]  /*6aa0*/  @!P1 BRA `(.L_x_95) ;  /* 0x0000003400649947 */ /* 0x002fea0003800000 */
[----:B------:R-:W-:-:S13]  /*6ab0*/  ISETP.NE.AND P0, PT, RZ, UR54, PT ;  /* 0x00000036ff007c0c */ /* 0x000fda000bf05270 */
[----:B------:R-:W-:Y:S05]  /*6ac0*/  @!P0 BRA `(.L_x_96) ;  /* 0x0000001800208947 */ /* 0x000fea0003800000 */
[----:B------:R-:W-:-:S06]  /*6ad0*/  UISETP.NE.AND UP0, UPT, UR54, 0x2, UPT ;  /* 0x000000023600788c */ /* 0x000fcc000bf05270 */
[----:B------:R-:W-:-:S13]  /*6ae0*/  PLOP3.LUT P0, PT, PT, PT, UP0, 0x80, 0x0 ;  /* 0x000000000000781c */ /* 0x000fda0003f0f008 */
[----:B--2---:R-:W-:Y:S05]  /*6af0*/  @P0 EXIT ;  /* 0x000000000000094d */ /* 0x004fea0003800000 */
[----:B------:R-:W1:Y:S01]  /*6b00*/  S2UR UR4, SR_CTAID.Y ;  /* 0x00000000000479c3 */ /* 0x000e620000002600 */
[----:B------:R-:W-:Y:S01]  /*6b10*/  ELECT P0, URZ, PT ;  /* 0x00000000003f782f */ /* 0x000fe20003800000 */
[----:B------:R-:W-:Y:S01]  /*6b20*/  BSSY B0, `(.L_x_97) ;  /* 0x000001d000007945 */ /* 0x000fe20003800000 */
[----:B-1----:R-:W-:-:S11]  /*6b30*/  UIMAD UR4, UR4, UR39, UR40 ;  /* 0x00000027040472a4 */ /* 0x002fd6000f8e0228 */
[----:B------:R-:W-:Y:S05]  /*6b40*/  @!P0 BRA `(.L_x_98) ;  /* 0x0000000000688947 */ /* 0x000fea0003800000 */
[----:B------:R-:W1:Y:S01]  /*6b50*/  LDC.64 R4, c[0x0][0x600] ;  /* 0x00018000ff047b82 */ /* 0x000e620000000a00 */
[----:B------:R-:W-:Y:S02]  /*6b60*/  UMOV UR5, 0x400 ;  /* 0x0000040000057882 */ /* 0x000fe40000000000 */
[----:B------:R-:W-:-:S05]  /*6b70*/  ULEA UR5, UR41, UR5, 0x18 ;  /* 0x0000000529057291 */ /* 0x000fca000f8ec03f */
[----:B------:R-:W1:Y:S08]  /*6b80*/  LDC.64 R6, c[0x0][0x608] ;  /* 0x00018200ff067b82 */ /* 0x000e700000000a00 */
[----:B------:R-:W2:Y:S08]  /*6b90*/  LDC.64 R32, c[0x0][0x610] ;  /* 0x00018400ff207b82 */ /* 0x000eb00000000a00 */
[----:B------:R-:W2:Y:S01]  /*6ba0*/  LDC.64 R34, c[0x0][0x618] ;  /* 0x00018600ff227b82 */ /* 0x000ea20000000a00 */
[----:B-1----:R1:W-:Y:S07]  /*6bb0*/  STS.128 [UR5+0x38700], R4 ;  /* 0x03870004ff007988 */ /* 0x0023ee0008000c05 */
[----:B------:R-:W3:Y:S08]  /*6bc0*/  LDC.64 R28, c[0x0][0x620] ;  /* 0x00018800ff1c7b82 */ /* 0x000ef00000000a00 */
[----:B------:R-:W3:Y:S01]  /*6bd0*/  LDC.64 R30, c[0x0][0x628] ;  /* 0x00018a00ff1e7b82 */ /* 0x000ee20000000a00 */
[----:B--2---:R2:W-:Y:S07]  /*6be0*/  STS.128 [UR5+0x38710], R32 ;  /* 0x03871020ff007988 */ /* 0x0045ee0008000c05 */
[----:B------:R-:W4:Y:S08]  /*6bf0*/  LDC.64 R24, c[0x0][0x630] ;  /* 0x00018c00ff187b82 */ /* 0x000f300000000a00 */
[----:B------:R-:W4:Y:S08]  /*6c00*/  LDC.64 R26, c[0x0][0x638] ;  /* 0x00018e00ff1a7b82 */ /* 0x000f300000000a00 */
[----:B------:R-:W5:Y:S01]  /*6c10*/  LDC.64 R20, c[0x0][0x640] ;  /* 0x00019000ff147b82 */ /* 0x000f620000000a00 */
[----:B---3--:R2:W-:Y:S07]  /*6c20*/  STS.128 [UR5+0x38720], R28 ;  /* 0x0387201cff007988 */ /* 0x0085ee0008000c05 */
[----:B------:R-:W5:Y:S08]  /*6c30*/  LDC.64 R22, c[0x0][0x648] ;  /* 0x00019200ff167b82 */ /* 0x000f700000000a00 */
[----:B------:R-:W3:Y:S01]  /*6c40*/  LDC.64 R12, c[0x0][0x650] ;  /* 0x00019400ff0c7b82 */ /* 0x000ee20000000a00 */
[----:B----4-:R2:W-:Y:S07]  /*6c50*/  STS.128 [UR5+0x38730], R24 ;  /* 0x03873018ff007988 */ /* 0x0105ee0008000c05 */
[----:B------:R-:W3:Y:S08]  /*6c60*/  LDC.64 R14, c[0x0][0x658] ;  /* 0x00019600ff0e7b82 */ /* 0x000ef00000000a00 */
[----:B------:R-:W4:Y:S01]  /*6c70*/  LDC.64 R8, c[0x0][0x660] ;  /* 0x00019800ff087b82 */ /* 0x000f220000000a00 */
[----:B-----5:R2:W-:Y:S07]  /*6c80*/  STS.128 [UR5+0x38740], R20 ;  /* 0x03874014ff007988 */ /* 0x0205ee0008000c05 */
[----:B------:R-:W4:Y:S08]  /*6c90*/  LDC.64 R10, c[0x0][0x668] ;  /* 0x00019a00ff0a7b82 */ /* 0x000f300000000a00 */
[----:B-1----:R-:W1:Y:S01]  /*6ca0*/  LDC.64 R4, c[0x0][0x670] ;  /* 0x00019c00ff047b82 */ /* 0x002e620000000a00 */
[----:B---3--:R2:W-:Y:S07]  /*6cb0*/  STS.128 [UR5+0x38750], R12 ;  /* 0x0387500cff007988 */ /* 0x0085ee0008000c05 */
[----:B------:R-:W1:Y:S01]  /*6cc0*/  LDC.64 R6, c[0x0][0x678] ;  /* 0x00019e00ff067b82 */ /* 0x000e620000000a00 */
[----:B----4-:R2:W-:Y:S04]  /*6cd0*/  STS.128 [UR5+0x38760], R8 ;  /* 0x03876008ff007988 */ /* 0x0105e80008000c05 */
[----:B-1----:R2:W-:Y:S02]  /*6ce0*/  STS.128 [UR5+0x38770], R4 ;  /* 0x03877004ff007988 */ /* 0x0025e40008000c05 */
.L_x_98:
[----:B------:R-:W-:Y:S05]  /*6cf0*/  BSYNC B0 ;  /* 0x0000000000007941 */ /* 0x000fea0003800000 */
.L_x_97:
[----:B------:R-:W-:Y:S01]  /*6d00*/  ELECT P0, URZ, PT ;  /* 0x00000000003f782f */ /* 0x000fe20003800000 */
[----:B------:R-:W-:Y:S01]  /*6d10*/  NOP ;  /* 0x0000000000007918 */ /* 0x000fe20000000000 */
[----:B------:R-:W-:Y:S01]  /*6d20*/  ULDC UR5, c[0x0][0x884] ;  /* 0x0002210000057ab9 */ /* 0x000fe20000000800 */
[----:B------:R-:W-:Y:S01]  /*6d30*/  ULDC.64 UR6, c[0x0][0x800] ;  /* 0x0002000000067ab9 */ /* 0x000fe20000000a00 */
[----:B------:R-:W-:Y:S01]  /*6d40*/  ULEA UR4, UR5, UR4, 0x1 ;  /* 0x0000000405047291 */ /* 0x000fe2000f8e083f */
[----:B------:R-:W-:Y:S03]  /*6d50*/  BSSY B0, `(.L_x_99) ;  /* 0x0000033000007945 */ /* 0x000fe60003800000 */
[----:B------:R-:W-:-:S05]  /*6d60*/  UIMAD.WIDE UR6, UR4, 0x80, UR6 ;  /* 0x00000080040678a5 */ /* 0x000fca000f8e0206 */
[----:B------:R-:W-:Y:S07]  /*6d70*/  @!P0 BRA `(.L_x_100) ;  /* 0x0000000000c08947 */ /* 0x000fee0003800000 */
[----:B------:R-:W-:Y:S01]  /*6d80*/  ULDC.64 UR4, c[0x0][0x808] ;  /* 0x0002020000047ab9 */ /* 0x000fe20000000a00 */
[----:B------:R-:W-:Y:S01]  /*6d90*/  ULDC.64 UR8, c[0x0][0x810] ;  /* 0x0002040000087ab9 */ /* 0x000fe20000000a00 */
[----:B------:R-:W-:Y:S02]  /*6da0*/  ISETP.NE.U32.AND P0, PT, RZ, UR4, PT ;  /* 0x00000004ff007c0c */ /* 0x000fe4000bf05070 */
[----:B------:R-:W-:Y:S02]  /*6db0*/  ISETP.NE.U32.AND P1, PT, RZ, UR8, PT ;  /* 0x00000008ff007c0c */ /* 0x000fe4000bf25070 */
[----:B------:R-:W-:Y:S02]  /*6dc0*/  ISETP.NE.AND.EX P0, PT, RZ, UR5, PT, P0 ;  /* 0x00000005ff007c0c */ /* 0x000fe4000bf05300 */
[----:B------:R-:W-:-:S11]  /*6dd0*/  ISETP.NE.AND.EX P1, PT, RZ, UR9, PT, P1 ;  /* 0x00000009ff007c0c */ /* 0x000fd6000bf25310 */
[----:B------:R-:W-:Y:S05]  /*6de0*/  @!P0 BRA `(.L_x_101) ;  /* 0x0000000000188947 */ /* 0x000fea0003800000 */
[----:B--2---:R-:W-:-:S04]  /*6df0*/  LEA R4, P0, R18, UR4, 0x3 ;  /* 0x0000000412047c11 */ /* 0x004fc8000f8018ff */
[----:B------:R-:W-:-:S06]  /*6e00*/  LEA.HI.X R5, R18, UR5, R3, 0x3, P0 ;  /* 0x0000000512057c11 */ /* 0x000fcc00080f1c03 */
[----:B------:R-:W2:Y:S01]  /*6e10*/  LDG.E.64 R4, desc[UR56][R4.64] ;  /* 0x0000003804047981 */ /* 0x000ea2000c1e1b00 */
[----:B------:R-:W-:Y:S02]  /*6e20*/  UMOV UR4, 0x400 ;  /* 0x0000040000047882 */ /* 0x000fe40000000000 */
[----:B------:R-:W-:-:S09]  /*6e30*/  ULEA UR4, UR41, UR4, 0x18 ;  /* 0x0000000429047291 */ /* 0x000fd2000f8ec03f */
[----:B--2---:R1:W-:Y:S03]  /*6e40*/  STS.64 [UR4+0x38700], R4 ;  /* 0x03870004ff007988 */ /* 0x0043e60008000a04 */
.L_x_101:
[----:B------:R-:W-:Y:S05]  /*6e50*/  @!P1 BRA `(.L_x_100) ;  /* 0x0000000000889947 */ /* 0x000fea0003800000 */
[----:B-12---:R-:W-:-:S04]  /*6e60*/  LEA R4, P0, R18, UR8, 0x3 ;  /* 0x0000000812047c11 */ /* 0x006fc8000f8018ff */
[----:B------:R-:W-:-:S06]  /*6e70*/  LEA.HI.X R5, R18, UR9, R3, 0x3, P0 ;  /* 0x0000000912057c11 */ /* 0x000fcc00080f1c03 */
[----:B------:R-:W2:Y:S01]  /*6e80*/  LDG.E.64 R4, desc[UR56][R4.64] ;  /* 0x0000003804047981 */ /* 0x000ea2000c1e1b00 */
[----:B------:R-:W-:Y:S02]  /*6e90*/  UMOV UR4, 0x400 ;  /* 0x0000040000047882 */ /* 0x000fe40000000000 */
[----:B------:R-:W-:-:S04]  /*6ea0*/  ULEA UR4, UR41, UR4, 0x18 ;  /* 0x0000000429047291 */ /* 0x000fc8000f8ec03f */
[----:B------:R-:W-:-:S05]  /*6eb0*/  UIADD3 UR5, UR4, 0x38700, URZ ;  /* 0x0003870004057890 */ /* 0x000fca000fffe03f */
[----:B------:R-:W1:Y:S01]  /*6ec0*/  LDS R3, [UR4+0x3871c] ;  /* 0x03871c04ff037984 */ /* 0x000e620008000800 */
[----:B------:R-:W-:-:S03]  /*6ed0*/  IMAD.U32 R8, RZ, RZ, UR5 ;  /* 0x00000005ff087e24 */ /* 0x000fc6000f8e00ff */
[----:B------:R-:W-:Y:S02]  /*6ee0*/  STS [UR4+0x38730], RZ ;  /* 0x038730ffff007988 */ /* 0x000fe40008000804 */
[----:B------:R-:W-:-:S05]  /*6ef0*/  SHF.R.U64 R8, R8, 0x4, RZ ;  /* 0x0000000408087819 */ /* 0x000fca00000012ff */
[----:B------:R-:W-:Y:S04]  /*6f00*/  STS [UR4+0x38710], R8 ;  /* 0x03871008ff007988 */ /* 0x000fe80008000804 */
[----:B------:R-:W-:Y:S01]  /*6f10*/  STS [UR4+0x38714], R8 ;  /* 0x03871408ff007988 */ /* 0x000fe20008000804 */
[----:B--2---:R-:W-:Y:S01]  /*6f20*/  SHF.L.U64.HI R11, R4, 0x1, R5 ;  /* 0x00000001040b7819 */ /* 0x004fe20000010205 */
[----:B------:R-:W-:-:S03]  /*6f30*/  VIADD R5, R0, 0xffffffff ;  /* 0xffffffff00057836 */ /* 0x000fc60000000000 */
[----:B------:R-:W-:-:S04]  /*6f40*/  LOP3.LUT R11, R11, 0x1fffffff, RZ, 0xc0, !PT ;  /* 0x1fffffff0b0b7812 */ /* 0x000fc800078ec0ff */
[----:B------:R-:W-:-:S04]  /*6f50*/  SHF.R.U32.HI R6, RZ, 0x4, R11 ;  /* 0x00000004ff067819 */ /* 0x000fc8000001160b */
[----:B-1----:R-:W-:-:S05]  /*6f60*/  LOP3.LUT R3, R3, 0xf, R6, 0xb8, !PT ;  /* 0x0000000f03037812 */ /* 0x002fca00078eb806 */
[----:B------:R1:W-:Y:S04]  /*6f70*/  STS [UR4+0x3871c], R3 ;  /* 0x03871c03ff007988 */ /* 0x0003e80008000804 */
[----:B------:R-:W2:Y:S01]  /*6f80*/  LDS R6, [UR4+0x3871c] ;  /* 0x03871c04ff067984 */ /* 0x000ea20008000800 */
[----:B-1----:R-:W-:Y:S02]  /*6f90*/  IMAD.SHL.U32 R3, R4, 0x2, RZ ;  /* 0x0000000204037824 */ /* 0x002fe400078e00ff */
[----:B------:R-:W-:-:S03]  /*6fa0*/  VIADD R4, R2, 0xffffffff ;  /* 0xffffffff02047836 */ /* 0x000fc60000000000 */
[----:B------:R-:W-:-:S04]  /*6fb0*/  LOP3.LUT R2, R3, 0xfffffffe, RZ, 0xc0, !PT ;  /* 0xfffffffe03027812 */ /* 0x000fc800078ec0ff */
[----:B------:R-:W-:-:S05]  /*6fc0*/  SHF.R.U64 R2, R2, 0x4, R11 ;  /* 0x0000000402027819 */ /* 0x000fca000000120b */
[----:B------:R-:W-:Y:S01]  /*6fd0*/  STS [UR4+0x3870c], R2 ;  /* 0x03870c02ff007988 */ /* 0x000fe20008000804 */
[----:B--2---:R-:W-:-:S05]  /*6fe0*/  LOP3.LUT R6, R6, 0xf0, RZ, 0xb8, !PT ;  /* 0x000000f006067812 */ /* 0x004fca00078eb8ff */
[----:B------:R1:W-:Y:S04]  /*6ff0*/  STS [UR4+0x3871c], R6 ;  /* 0x03871c06ff007988 */ /* 0x0003e80008000804 */
[----:B------:R-:W2:Y:S01]  /*7000*/  LDS R9, [UR4+0x3871c] ;  /* 0x03871c04ff097984 */ /* 0x000ea20008000800 */
[----:B-1----:R-:W-:-:S05]  /*7010*/  CS2R R6, SRZ ;  /* 0x0000000000067805 */ /* 0x002fca000001ff00 */
[----:B------:R-:W-:Y:S01]  /*7020*/  STS.128 [UR4+0x38720], R4 ;  /* 0x03872004ff007988 */ /* 0x000fe20008000c04 */
[----:B--2---:R-:W-:-:S05]  /*7030*/  LOP3.LUT R9, R9, 0xf00, RZ, 0xb8, !PT ;  /* 0x00000f0009097812 */ /* 0x004fca00078eb8ff */
[----:B------:R-:W-:Y:S04]  /*7040*/  STS.64 [UR4+0x38718], R8 ;  /* 0x03871808ff007988 */ /* 0x000fe80008000a04 */
[----:B------:R-:W1:Y:S02]  /*7050*/  LDS R10, [UR4+0x3871c] ;  /* 0x03871c04ff0a7984 */ /* 0x000e640008000800 */
[----:B-1----:R-:W-:-:S05]  /*7060*/  LOP3.LUT R0, R10, 0xf000, RZ, 0xb8, !PT ;  /* 0x0000f0000a007812 */ /* 0x002fca00078eb8ff */
[----:B------:R3:W-:Y:S02]  /*7070*/  STS [UR4+0x3871c], R0 ;  /* 0x03871c00ff007988 */ /* 0x0007e40008000804 */
.L_x_100:
[----:B------:R-:W-:Y:S05]  /*7080*/  BSYNC B0 ;  /* 0x0000000000007941 */ /* 0x000fea0003800000 */
.L_x_99:
[----:B---3--:R-:W3:Y:S01]  /*7090*/  S2R R0, SR_LANEID ;  /* 0x0000000000007919 */ /* 0x008ee20000000000 */
[----:B------:R-:W-:Y:S01]  /*70a0*/  ELECT P0, URZ, PT ;  /* 0x00000000003f782f */ /* 0x000fe20003800000 */
[----:B------:R-:W-:Y:S01]  /*70b0*/  NOP ;  /* 0x0000000000007918 */ /* 0x000fe20000000000 */
[----:B------:R-:W-:Y:S01]  /*70c0*/  UMOV UR4, URZ ;  /* 0x0000003f00047c82 */ /* 0x000fe20008000000 */
[----:B------:R-:W-:Y:S10]  /*70d0*/  BSSY B0, `(.L_x_102) ;  /* 0x0000004000007945 */ /* 0x000ff40003800000 */
[----:B------:R-:W-:Y:S05]  /*70e0*/  @!P0 BRA `(.L_x_103) ;  /* 0x0000000000088947 */ /* 0x000fea0003800000 */
[----:B------:R0:W-:Y:S01]  /*70f0*/  UTMACMDFLUSH ;  /* 0x00000000000079b7 */ /* 0x0001e20000000000 */
[----:B------:R-:W-:-:S04]  /*7100*/  DEPBAR.LE SB0, 0x0 ;  /* 0x000080000000791a */ /* 0x000fc80000000000 */
.L_x_103:
[----:B------:R-:W-:Y:S05]  /*7110*/  BSYNC B0 ;  /* 0x0000000000007941 */ /* 0x000fea0003800000 */
.L_x_102:
[----:B------:R-:W-:Y:S01]  /*7120*/  UMOV UR5, 0x400 ;  /* 0x0000040000057882 */ /* 0x000fe20000000000 */
[----:B-123--:R-:W-:Y:S01]  /*7130*/  IMAD.SHL.U32 R4, R0, 0x4, RZ ;  /* 0x0000000400047824 */ /* 0x00efe200078e00ff */
[----:B------:R-:W-:-:S04]  /*7140*/  ULEA UR5, UR41, UR5, 0x18 ;  /* 0x0000000529057291 */ /* 0x000fc8000f8ec03f */
[----:B------:R-:W-:Y:S01]  /*7150*/  UIADD3 UR24, UR5, 0x38700, URZ ;  /* 0x0003870005187890 */ /* 0x000fe2000fffe03f */
[----:B------:R-:W-:Y:S01]  /*7160*/  IADD3 R2, P0, R4, UR6, RZ ;  /* 0x0000000604027c10 */ /* 0x000fe2000ff1e0ff */
[----:B------:R-:W-:-:S04]  /*7170*/  IMAD.MOV.U32 R0, RZ, RZ, RZ ;  /* 0x000000ffff007224 */ /* 0x000fc800078e00ff */
[----:B------:R-:W-:-:S03]  /*7180*/  IMAD.X R3, RZ, RZ, UR7, P0 ;  /* 0x00000007ff037e24 */ /* 0x000fc600080e06ff */
[----:B------:R-:W1:Y:S01]  /*7190*/  LDS R5, [R4+UR24] ;  /* 0x0000001804057984 */ /* 0x000e620008000800 */
[----:B------:R-:W-:-:S03]  /*71a0*/  SHF.L.U32 R0, R0, 0x1f, RZ ;  /* 0x0000001f00007819 */ /* 0x000fc600000006ff */
[----:B-1----:R1:W2:Y:S02]  /*71b0*/  ATOMG.E.EXCH.STRONG.GPU PT, RZ, [R2], R5 ;  /* 0x0000000502ff73a8 */ /* 0x0022a400041ee100 */
[----:B--2---:R-:W2:Y:S01]  /*71c0*/  SYNCS.PHASECHK.TRANS64.TRYWAIT P0, [UR5+0x38528], R0 ;  /* 0x03852800ff0075a7 */ /* 0x004ea20008000145 */
[----:B------:R-:W-:Y:S02]  /*71d0*/  ULOP3.LUT UR25, UR53, 0x1, URZ, 0xfc, !UPT ;  /* 0x0000000135197892 */ /* 0x000fe4000f8efc3f */
[----:B------:R-:W-:Y:S01]  /*71e0*/  ULOP3.LUT UR26, UR51, 0x2, URZ, 0xfc, !UPT ;  /* 0x00000002331a7892 */ /* 0x000fe2000f8efc3f */
[----:B-12---:R-:W-:Y:S11]  /*71f0*/  @!P0 BRA `(.L_x_104) ;  /* 0x00000054001c8947 */ /* 0x006ff60003800000 */
.L_x_232:
[----:B------:R-:W-:Y:S01]  /*7200*/  IMAD.MOV.U32 R2, RZ, RZ, 0x1 ;  /* 0x00000001ff027424 */ /* 0x000fe200078e00ff */
[----:B------:R-:W-:Y:S01]  /*7210*/  ULDC UR27, c[0x0][0x598] ;  /* 0x00016600001b7ab9 */ /* 0x000fe20000000800 */
[----:B-1----:R-:W-:Y:S01]  /*7220*/  IMAD.MOV.U32 R0, RZ, RZ, 0x1 ;  /* 0x00000001ff007424 */ /* 0x002fe200078e00ff */
[----:B------:R-:W-:Y:S01]  /*7230*/  ULDC UR28, c[0x0][0x580] ;  /* 0x00016000001c7ab9 */ /* 0x000fe20000000800 */
[----:B------:R-:W-:Y:S01]  /*7240*/  IMAD.MOV.U32 R12, RZ, RZ, RZ ;  /* 0x000000ffff0c7224 */ /* 0x000fe200078e00ff */
[----:B------:R-:W-:Y:S01]  /*7250*/  ULDC.64 UR20, c[0x0][0x590] ;  /* 0x0001640000147ab9 */ /* 0x000fe20000000a00 */
[----:B------:R-:W-:-:S05]  /*7260*/  ULDC.64 UR22, c[0x0][0x588] ;  /* 0x0001620000167ab9 */ /* 0x000fca0000000a00 */
.L_x_141:
[----:B------:R-:W-:-:S06]  /*7270*/  UISETP.NE.AND UP0, UPT, UR25, 0x3, UPT ;  /* 0x000000031900788c */ /* 0x000fcc000bf05270 */
[----:B------:R-:W-:-:S13]  /*7280*/  PLOP3.LUT P1, PT, PT, PT, UP0, 0x80, 0x0 ;  /* 0x000000000000781c */ /* 0x000fda0003f2f008 */
[----:B-1-345:R-:W-:Y:S05]  /*7290*/  @!P1 BRA `(.L_x_105) ;  /* 0x0000000000049947 */ /* 0x03afea0003800000 */
[----:B------:R-:W-:Y:S01]  /*72a0*/  BPT.TRAP 0x1 ;  /* 0x000000040000795c */ /* 0x000fe20000300000 */
.L_x_105:
[----:B------:R-:W-:Y:S01]  /*72b0*/  ULEA UR8, UR4, UR5, 0x3 ;  /* 0x0000000504087291 */ /* 0x000fe2000f8e183f */
[----:B------:R-:W-:-:S08]  /*72c0*/  SHF.L.U32 R3, R12, 0x1f, RZ ;  /* 0x0000001f0c037819 */ /* 0x000fd000000006ff */
[----:B------:R-:W1:Y:S02]  /*72d0*/  SYNCS.PHASECHK.TRANS64.TRYWAIT P0, [UR8+0x38400], R3 ;  /* 0x03840003ff0075a7 */ /* 0x000e640008000148 */
[----:B-1----:R-:W-:Y:S05]  /*72e0*/  @!P0 BRA `(.L_x_106) ;  /* 0x0000005000f88947 */ /* 0x002fea0003800000 */
.L_x_233:
[----:B------:R-:W-:-:S09]  /*72f0*/  ULEA UR9, UR4, UR5, 0x4 ;  /* 0x0000000504097291 */ /* 0x000fd2000f8e203f */
[----:B-1----:R-:W1:Y:S01]  /*7300*/  LDS.128 R4, [UR9+0x38530] ;  /* 0x03853009ff047984 */ /* 0x002e620008000c00 */
[----:B------:R-:W-:Y:S01]  /*7310*/  @!PT LDS RZ, [RZ] ;  /* 0x00000000fffff984 */ /* 0x000fe20000000800 */
[----:B------:R-:W-:Y:S01]  /*7320*/  @!PT LDS RZ, [RZ] ;  /* 0x00000000fffff984 */ /* 0x000fe20000000800 */
[----:B------:R-:W-:Y:S01]  /*7330*/  @!PT LDS RZ, [RZ] ;  /* 0x00000000fffff984 */ /* 0x000fe20000000800 */
[----:B------:R-:W-:Y:S01]  /*7340*/  @!PT LDS RZ, [RZ] ;  /* 0x00000000fffff984 */ /* 0x000fe20000000800 */
[----:B------:R2:W-:Y:S06]  /*7350*/  MEMBAR.ALL.CTA ;  /* 0x0000000000007992 */ /* 0x0005ec0000008000 */
[----:B--2---:R-:W2:Y:S01]  /*7360*/  FENCE.VIEW.ASYNC.S ;  /* 0x00000000000073c6 */ /* 0x004ea20000000000 */
[----:B------:R-:W-:Y:S05]  /*7370*/  @!P1 BRA `(.L_x_107) ;  /* 0x0000000000049947 */ /* 0x000fea0003800000 */
[----:B------:R-:W-:Y:S01]  /*7380*/  BPT.TRAP 0x1 ;  /* 0x000000040000795c */ /* 0x000fe20000300000 */
.L_x_107:
[----:B------:R-:W-:Y:S01]  /*7390*/  UIADD3 UR8, UR8, 0x38440, URZ ;  /* 0x0003844008087890 */ /* 0x000fe2000fffe03f */
[----:B------:R-:W-:Y:S02]  /*73a0*/  R2UR UR10, R16 ;  /* 0x00000000100a72ca */ /* 0x000fe400000e0000 */
[----:B------:R-:W-:Y:S01]  /*73b0*/  R2UR UR11, R17 ;  /* 0x00000000110b72ca */ /* 0x000fe200000e0000 */
[----:B------:R-:W-:Y:S01]  /*73c0*/  UPRMT UR8, UR41, 0x654, UR8 ;  /* 0x0000065429087896 */ /* 0x000fe20008000008 */
[----:B------:R-:W-:Y:S02]  /*73d0*/  LOP3.LUT P1, RZ, R2, 0xff, RZ, 0xc0, !PT ;  /* 0x000000ff02ff7812 */ /* 0x000fe4000782c0ff */
[----:B------:R-:W-:-:S04]  /*73e0*/  ISETP.NE.U32.AND P0, PT, RZ, UR20, PT ;  /* 0x00000014ff007c0c */ /* 0x000fc8000bf05070 */
[----:B------:R-:W-:Y:S02]  /*73f0*/  ISETP.NE.AND.EX P0, PT, RZ, UR21, PT, P0 ;  /* 0x00000015ff007c0c */ /* 0x000fe4000bf05300 */
[----:B--2---:R-:W-:Y:S01]  /*7400*/  SYNCS.ARRIVE.TRANS64.RED.A1T0 RZ, [UR8], RZ ;  /* 0x000000ffffff79a7 */ /* 0x004fe20008100408 */
[----:B------:R-:W-:Y:S02]  /*7410*/  USHF.L.U32 UR10, UR10, 0x7, URZ ;  /* 0x000000070a0a7899 */ /* 0x000fe4000800063f */
[----:B------:R-:W-:Y:S02]  /*7420*/  USHF.L.U32 UR11, UR11, 0x7, URZ ;  /* 0x000000070b0b7899 */ /* 0x000fe4000800063f */
[----:B------:R-:W-:Y:S10]  /*7430*/  @!P1 BRA `(.L_x_108) ;  /* 0x00000000000c9947 */ /* 0x000ff40003800000 */
[----:B------:R-:W-:-:S04]  /*7440*/  DEPBAR {5,4,3,2,1,0} ;  /* 0x0000003f0000791a */ /* 0x000fc80000000000 */
[----:B------:R2:W-:Y:S02]  /*7450*/  UTMACCTL.IV [UR6] ;  /* 0x00000000060079b9 */ /* 0x0005e40008000000 */
[----:B--2---:R-:W-:Y:S01]  /*7460*/  NOP ;  /* 0x0000000000007918 */ /* 0x004fe20000000000 */
.L_x_108:
[----:B------:R-:W-:Y:S05]  /*7470*/  @!P0 BRA `(.L_x_109) ;  /* 0x0000000000188947 */ /* 0x000fea0003800000 */
[----:B------:R-:W2:Y:S02]  /*7480*/  LDC.64 R2, c[0x0][0x590] ;  /* 0x00016400ff027b82 */ /* 0x000ea40000000a00 */
[----:B--2---:R-:W-:-:S06]  /*7490*/  IMAD.WIDE R2, R18, 0x8, R2 ;  /* 0x0000000812027825 */ /* 0x004fcc00078e0202 */
[----:B------:R-:W2:Y:S04]  /*74a0*/  LDG.E.64 R2, desc[UR56][R2.64] ;  /* 0x0000003802027981 */ /* 0x000ea8000c1e1b00 */
[----:B--2---:R-:W2:Y:S02]  /*74b0*/  LD.E R8, desc[UR56][R2.64] ;  /* 0x0000003802087980 */ /* 0x004ea4000c101900 */
[----:B--2---:R-:W-:Y:S01]  /*74c0*/  FSETP.NEU.AND P0, PT, R8, RZ, PT ;  /* 0x000000ff0800720b */ /* 0x004fe20003f0d000 */
[----:B------:R-:W-:-:S12]  /*74d0*/  BRA `(.L_x_110) ;  /* 0x0000000000247947 */ /* 0x000fd80003800000 */
.L_x_109:
[----:B------:R-:W-:Y:S02]  /*74e0*/  ISETP.NE.U32.AND P1, PT, RZ, UR22, PT ;  /* 0x00000016ff007c0c */ /* 0x000fe4000bf25070 */
[----:B------:R-:W-:Y:S02]  /*74f0*/  FSETP.NEU.AND P0, PT, RZ, UR28, PT ;  /* 0x0000001cff007c0b */ /* 0x000fe4000bf0d000 */
[----:B------:R-:W-:-:S13]  /*7500*/  ISETP.NE.AND.EX P1, PT, RZ, UR23, PT, P1 ;  /* 0x00000017ff007c0c */ /* 0x000fda000bf25310 */
[----:B------:R-:W-:Y:S05]  /*7510*/  @!P1 BRA `(.L_x_110) ;  /* 0x0000000000149947 */ /* 0x000fea0003800000 */
[----:B------:R-:W2:Y:S01]  /*7520*/  LDC.64 R2, c[0x0][0x588] ;  /* 0x00016200ff027b82 */ /* 0x000ea20000000a00 */
[----:B------:R-:W-:-:S04]  /*7530*/  IMAD R9, R18, UR27, RZ ;  /* 0x0000001b12097c24 */ /* 0x000fc8000f8e02ff */
[----:B--2---:R-:W-:-:S06]  /*7540*/  IMAD.WIDE R2, R9, 0x4, R2 ;  /* 0x0000000409027825 */ /* 0x004fcc00078e0202 */
[----:B------:R-:W2:Y:S02]  /*7550*/  LDG.E R2, desc[UR56][R2.64] ;  /* 0x0000003802027981 */ /* 0x000ea4000c1e1900 */
[----:B--2---:R-:W-:-:S13]  /*7560*/  FSETP.NEU.AND P0, PT, R2, RZ, PT ;  /* 0x000000ff0200720b */ /* 0x004fda0003f0d000 */
.L_x_110:
[----:B------:R-:W-:Y:S01]  /*7570*/  UISETP.NE.AND UP0, UPT, UR26, 0x3, UPT ;  /* 0x000000031a00788c */ /* 0x000fe2000bf05270 */
[----:B------:R-:W-:-:S05]  /*7580*/  ELECT P1, URZ, PT ;  /* 0x00000000003f782f */ /* 0x000fca0003820000 */
[----:B------:R-:W-:Y:S02]  /*7590*/  PLOP3.LUT P2, PT, PT, PT, UP0, 0x80, 0x0 ;  /* 0x000000000000781c */ /* 0x000fe40003f4f008 */
[----:B------:R-:W-:-:S11]  /*75a0*/  PLOP3.LUT P0, PT, P0, P1, PT, 0x2a, 0x0 ;  /* 0x000000000000781c */ /* 0x000fd60000702572 */
[----:B------:R-:W-:Y:S05]  /*75b0*/  @!P2 BRA `(.L_x_111) ;  /* 0x000000000004a947 */ /* 0x000fea0003800000 */
[----:B------:R-:W-:Y:S01]  /*75c0*/  BPT.TRAP 0x1 ;  /* 0x000000040000795c */ /* 0x000fe20000300000 */
.L_x_111:
[----:B------:R-:W-:-:S04]  /*75d0*/  SHF.L.U32 R2, R0, 0x1f, RZ ;  /* 0x0000001f00027819 */ /* 0x000fc800000006ff */
[----:B------:R-:W2:Y:S02]  /*75e0*/  SYNCS.PHASECHK.TRANS64.TRYWAIT P1, [UR5+0x38500], R2 ;  /* 0x03850002ff0075a7 */ /* 0x000ea40008020145 */
[----:B--2---:R-:W-:Y:S05]  /*75f0*/  @!P1 BRA `(.L_x_112) ;  /* 0x00000050004c9947 */ /* 0x004fea0003800000 */
.L_x_234:
[----:B------:R-:W-:Y:S04]  /*7600*/  BSSY B0, `(.L_x_113) ;  /* 0x0000010000007945 */ /* 0x000fe80003800000 */
[----:B------:R-:W-:Y:S05]  /*7610*/  @P0 BRA `(.L_x_114) ;  /* 0x0000000000380947 */ /* 0x000fea0003800000 */
[----:B------:R-:W-:Y:S02]  /*7620*/  UIADD3 UR8, UR5, 0x30000, URZ ;  /* 0x0003000005087890 */ /* 0x000fe4000fffe03f */
[----:B------:R-:W-:Y:S02]  /*7630*/  UIADD3 UR9, UR5, 0x384e0, URZ ;  /* 0x000384e005097890 */ /* 0x000fe4000fffe03f */
[----:B------:R-:W-:Y:S02]  /*7640*/  UIADD3 UR14, UR10, 0x40, URZ ;  /* 0x000000400a0e7890 */ /* 0x000fe4000fffe03f */
[----:B------:R-:W-:Y:S01]  /*7650*/  UIADD3 UR12, UR5, 0x31000, URZ ;  /* 0x00031000050c7890 */ /* 0x000fe2000fffe03f */
[----:B------:R-:W-:Y:S01]  /*7660*/  UMOV UR16, 0x0 ;  /* 0x0000000000107882 */ /* 0x000fe20000000000 */
[----:B------:R-:W-:Y:S01]  /*7670*/  UMOV UR17, 0x10000000 ;  /* 0x1000000000117882 */ /* 0x000fe20000000000 */
[----:B------:R-:W-:Y:S01]  /*7680*/  UMOV UR15, UR11 ;  /* 0x0000000b000f7c82 */ /* 0x000fe20008000000 */
[----:B------:R-:W-:Y:S01]  /*7690*/  UMOV UR13, UR9 ;  /* 0x00000009000d7c82 */ /* 0x000fe20008000000 */
[----:B------:R3:W-:Y:S04]  /*76a0*/  UTMALDG.2D [UR8], [UR6], desc[UR16] ;  /* 0x00001008060075b4 */ /* 0x0007e80008009000 */
[----:B------:R3:W-:Y:S02]  /*76b0*/  UTMALDG.2D [UR12], [UR6], desc[UR16] ;  /* 0x0000100c060075b4 */ /* 0x0007e40008009000 */
[----:B---3--:R-:W-:Y:S05]  /*76c0*/  @!P2 BRA `(.L_x_115) ;  /* 0x000000000004a947 */ /* 0x008fea0003800000 */
[----:B------:R-:W-:Y:S01]  /*76d0*/  BPT.TRAP 0x1 ;  /* 0x000000040000795c */ /* 0x000fe20000300000 */
.L_x_115:
[----:B--2---:R-:W2:Y:S02]  /*76e0*/  LDC R3, c[0x0][0x828] ;  /* 0x00020a00ff037b82 */ /* 0x004ea40000000800 */
[----:B--2---:R3:W-:Y:S02]  /*76f0*/  SYNCS.ARRIVE.TRANS64.RED.A0TR RZ, [UR5+0x384e0], R3 ;  /* 0x0384e003ffff79a7 */ /* 0x0047e40008300405 */
.L_x_114:
[----:B------:R-:W-:Y:S05]  /*7700*/  BSYNC B0 ;  /* 0x0000000000007941 */ /* 0x000fea0003800000 */
.L_x_113:
[----:B------:R-:W-:Y:S05]  /*7710*/  @!P2 BRA `(.L_x_116) ;  /* 0x000000000004a947 */ /* 0x000fea0003800000 */
[----:B------:R-:W-:Y:S01]  /*7720*/  BPT.TRAP 0x1 ;  /* 0x000000040000795c */ /* 0x000fe20000300000 */
.L_x_116:
[----:B------:R-:W-:-:S04]  /*7730*/  UIADD3 UR8, UR5, 0x384e0, URZ ;  /* 0x000384e005087890 */ /* 0x000fc8000fffe03f */
[----:B------:R-:W-:-:S09]  /*7740*/  UPRMT UR8, UR41, 0x654, UR8 ;  /* 0x0000065429087896 */ /* 0x000fd20008000008 */
[----:B------:R-:W-:Y:S01]  /*7750*/  SYNCS.ARRIVE.TRANS64.RED.A1T0 RZ, [UR8], RZ ;  /* 0x000000ffffff79a7 */ /* 0x000fe20008100408 */
[----:B------:R-:W-:Y:S05]  /*7760*/  @!P2 BRA `(.L_x_117) ;  /* 0x000000000004a947 */ /* 0x000fea0003800000 */
[----:B------:R-:W-:Y:S01]  /*7770*/  BPT.TRAP 0x1 ;  /* 0x000000040000795c */ /* 0x000fe20000300000 */
.L_x_117:
[----:B------:R-:W4:Y:S02]  /*7780*/  SYNCS.PHASECHK.TRANS64.TRYWAIT P1, [UR5+0x38508], R2 ;  /* 0x03850802ff0075a7 */ /* 0x000f240008020145 */
[----:B----4-:R-:W-:Y:S05]  /*7790*/  @!P1 BRA `(.L_x_118) ;  /* 0x0000004c00fc9947 */ /* 0x010fea0003800000 */
.L_x_235:
[----:B------:R-:W-:Y:S04]  /*77a0*/  BSSY B0, `(.L_x_119) ;  /* 0x0000012000007945 */ /* 0x000fe80003800000 */
[----:B------:R-:W-:Y:S05]  /*77b0*/  @P0 BRA `(.L_x_120) ;  /* 0x0000000000400947 */ /* 0x000fea0003800000 */
[----:B------:R-:W-:Y:S02]  /*77c0*/  UIADD3 UR19, UR11, 0x20, URZ ;  /* 0x000000200b137890 */ /* 0x000fe4000fffe03f */
        /* <DEDUP_REMOVED lines=8> */
[----:B------:R-:W-:Y:S01]  /*7850*/  UMOV UR15, UR19 ;  /* 0x00000013000f7c82 */ /* 0x000fe20008000000 */
[----:B------:R4:W-:Y:S03]  /*7860*/  UTMALDG.2D [UR16], [UR6], desc[UR8] ;  /* 0x00000810060075b4 */ /* 0x0009e60008009000 */
[----:B------:R4:W-:Y:S02]  /*7870*/  UTMALDG.2D [UR12], [UR6], desc[UR8] ;  /* 0x0000080c060075b4 */ /* 0x0009e40008009000 */
[----:B----4-:R-:W-:Y:S05]  /*7880*/  @!P2 BRA `(.L_x_121) ;  /* 0x000000000004a947 */ /* 0x010fea0003800000 */
[----:B------:R-:W-:Y:S01]  /*7890*/  BPT.TRAP 0x1 ;  /* 0x000000040000795c */ /* 0x000fe20000300000 */
.L_x_121:
[----:B--23--:R-:W2:Y:S02]  /*78a0*/  LDC R3, c[0x0][0x828] ;  /* 0x00020a00ff037b82 */ /* 0x00cea40000000800 */
[----:B--2---:R4:W-:Y:S02]  /*78b0*/  SYNCS.ARRIVE.TRANS64.RED.A0TR RZ, [UR5+0x384e8], R3 ;  /* 0x0384e803ffff79a7 */ /* 0x0049e40008300405 */
.L_x_120:
[----:B------:R-:W-:Y:S05]  /*78c0*/  BSYNC B0 ;  /* 0x0000000000007941 */ /* 0x000fea0003800000 */
.L_x_119:
[----:B------:R-:W-:Y:S05]  /*78d0*/  @!P2 BRA `(.L_x_122) ;  /* 0x000000000004a947 */ /* 0x000fea0003800000 */
[----:B------:R-:W-:Y:S01]  /*78e0*/  BPT.TRAP 0x1 ;  /* 0x000000040000795c */ /* 0x000fe20000300000 */
.L_x_122:
[----:B------:R-:W-:-:S04]  /*78f0*/  UIADD3 UR8, UR5, 0x384e8, URZ ;  /* 0x000384e805087890 */ /* 0x000fc8000fffe03f */
[----:B------:R-:W-:-:S09]  /*7900*/  UPRMT UR8, UR41, 0x654, UR8 ;  /* 0x0000065429087896 */ /* 0x000fd20008000008 */
[----:B------:R-:W-:Y:S01]  /*7910*/  SYNCS.ARRIVE.TRANS64.RED.A1T0 RZ, [UR8], RZ ;  /* 0x000000ffffff79a7 */ /* 0x000fe20008100408 */
[----:B------:R-:W-:Y:S05]  /*7920*/  @!P2 BRA `(.L_x_123) ;  /* 0x000000000004a947 */ /* 0x000fea0003800000 */
[----:B------:R-:W-:Y:S01]  /*7930*/  BPT.TRAP 0x1 ;  /* 0x000000040000795c */ /* 0x000fe20000300000 */
.L_x_123:
[----:B------:R-:W5:Y:S02]  /*7940*/  SYNCS.PHASECHK.TRANS64.TRYWAIT P1, [UR5+0x38510], R2 ;  /* 0x03851002ff0075a7 */ /* 0x000f640008020145 */
[----:B-----5:R-:W-:Y:S05]  /*7950*/  @!P1 BRA `(.L_x_124) ;  /* 0x0000004c00a49947 */ /* 0x020fea0003800000 */
.L_x_236:
        /* <DEDUP_REMOVED lines=14> */
[----:B-1----:R-:W-:Y:S05]  /*7a40*/  @!P2 BRA `(.L_x_127) ;  /* 0x000000000004a947 */ /* 0x002fea0003800000 */
[----:B------:R-:W-:Y:S01]  /*7a50*/  BPT.TRAP 0x1 ;  /* 0x000000040000795c */ /* 0x000fe20000300000 */
.L_x_127:
[----:B--234-:R-:W1:Y:S02]  /*7a60*/  LDC R3, c[0x0][0x828] ;  /* 0x00020a00ff037b82 */ /* 0x01ce640000000800 */
[----:B-1----:R1:W-:Y:S02]  /*7a70*/  SYNCS.ARRIVE.TRANS64.RED.A0TR RZ, [UR5+0x384f0], R3 ;  /* 0x0384f003ffff79a7 */ /* 0x0023e40008300405 */
.L_x_126:
[----:B------:R-:W-:Y:S05]  /*7a80*/  BSYNC B0 ;  /* 0x0000000000007941 */ /* 0x000fea0003800000 */
.L_x_125:
[----:B------:R-:W-:Y:S05]  /*7a90*/  @!P2 BRA `(.L_x_128) ;  /* 0x000000000004a947 */ /* 0x000fea0003800000 */
[----:B------:R-:W-:Y:S01]  /*7aa0*/  BPT.TRAP 0x1 ;  /* 0x000000040000795c */ /* 0x000fe20000300000 */
.L_x_128:
[----:B------:R-:W-:-:S04]  /*7ab0*/  UIADD3 UR8, UR5, 0x384f0, URZ ;  /* 0x000384f005087890 */ /* 0x000fc8000fffe03f */
[----:B------:R-:W-:-:S09]  /*7ac0*/  UPRMT UR8, UR41, 0x654, UR8 ;  /* 0x0000065429087896 */ /* 0x000fd20008000008 */
[----:B------:R-:W-:Y:S01]  /*7ad0*/  SYNCS.ARRIVE.TRANS64.RED.A1T0 RZ, [UR8], RZ ;  /* 0x000000ffffff79a7 */ /* 0x000fe20008100408 */
[----:B------:R-:W-:Y:S05]  /*7ae0*/  @!P2 BRA `(.L_x_129) ;  /* 0x000000000004a947 */ /* 0x000fea0003800000 */
[----:B------:R-:W-:Y:S01]  /*7af0*/  BPT.TRAP 0x1 ;  /* 0x000000040000795c */ /* 0x000fe20000300000 */
.L_x_129:
[----:B------:R-:W5:Y:S02]  /*7b00*/  SYNCS.PHASECHK.TRANS64.TRYWAIT P1, [UR5+0x38518], R2 ;  /* 0x03851802ff0075a7 */ /* 0x000f640008020145 */
[----:B-----5:R-:W-:Y:S05]  /*7b10*/  @!P1 BRA `(.L_x_130) ;  /* 0x0000004c004c9947 */ /* 0x020fea0003800000 */
.L_x_237:
        /* <DEDUP_REMOVED lines=16> */
.L_x_133:
[----:B--2---:R-:W1:Y:S02]  /*7c20*/  LDC R2, c[0x0][0x828] ;  /* 0x00020a00ff027b82 */ /* 0x004e640000000800 */
[----:B-1----:R1:W-:Y:S02]  /*7c30*/  SYNCS.ARRIVE.TRANS64.RED.A0TR RZ, [UR5+0x384f8], R2 ;  /* 0x0384f802ffff79a7 */ /* 0x0023e40008300405 */
.L_x_132:
[----:B------:R-:W-:Y:S05]  /*7c40*/  BSYNC B0 ;  /* 0x0000000000007941 */ /* 0x000fea0003800000 */
.L_x_131:
[----:B------:R-:W-:Y:S05]  /*7c50*/  @!P2 BRA `(.L_x_134) ;  /* 0x000000000004a947 */ /* 0x000fea0003800000 */
[----:B------:R-:W-:Y:S01]  /*7c60*/  BPT.TRAP 0x1 ;  /* 0x000000040000795c */ /* 0x000fe20000300000 */
.L_x_134:
[----:B-1----:R-:W-:Y:S01]  /*7c70*/  ISETP.NE.AND P0, PT, R7, RZ, PT ;  /* 0x000000ff0700720c */ /* 0x002fe20003f05270 */
[----:B------:R-:W-:Y:S01]  /*7c80*/  UIADD3 UR8, UR5, 0x384f8, URZ ;  /* 0x000384f805087890 */ /* 0x000fe2000fffe03f */
[CC--:B------:R-:W-:Y:S02]  /*7c90*/  ISETP.NE.AND P3, PT, R18.reuse, R6.reuse, PT ;  /* 0x000000061200720c */ /* 0x0c0fe40003f65270 */
[----:B------:R-:W-:Y:S01]  /*7ca0*/  ISETP.EQ.OR P0, PT, R18, R6, !P0 ;  /* 0x000000061200720c */ /* 0x000fe20004702670 */
[----:B------:R-:W-:Y:S01]  /*7cb0*/  UPRMT UR8, UR41, 0x654, UR8 ;  /* 0x0000065429087896 */ /* 0x000fe20008000008 */
[----:B------:R-:W-:-:S08]  /*7cc0*/  LOP3.LUT R0, R0, 0x1, RZ, 0x3c, !PT ;  /* 0x0000000100007812 */ /* 0x000fd000078e3cff */
[----:B------:R-:W-:Y:S03]  /*7cd0*/  SYNCS.ARRIVE.TRANS64.RED.A1T0 RZ, [UR8], RZ ;  /* 0x000000ffffff79a7 */ /* 0x000fe60008100408 */
[----:B------:R-:W-:Y:S05]  /*7ce0*/  @P0 BRA `(.L_x_135) ;  /* 0x0000000400040947 */ /* 0x000fea0003800000 */
[----:B------:R-:W-:Y:S01]  /*7cf0*/  ELECT P0, URZ, PT ;  /* 0x00000000003f782f */ /* 0x000fe20003800000 */
[----:B------:R-:W-:-:S12]  /*7d00*/  BSSY B0, `(.L_x_136) ;  /* 0x0000032000007945 */ /* 0x000fd80003800000 */
[----:B------:R-:W-:Y:S05]  /*7d10*/  @!P0 BRA `(.L_x_137) ;  /* 0x0000000000c08947 */ /* 0x000fea0003800000 */
[----:B--234-:R-:W1:Y:S08]  /*7d20*/  LDC.64 R2, c[0x0][0x290] ;  /* 0x0000a400ff027b82 */ /* 0x01ce700000000a00 */
[----:B------:R-:W2:Y:S08]  /*7d30*/  LDC.64 R14, c[0x0][0x808] ;  /* 0x00020200ff0e7b82 */ /* 0x000eb00000000a00 */
[----:B------:R-:W3:Y:S01]  /*7d40*/  LDC.64 R16, c[0x0][0x810] ;  /* 0x00020400ff107b82 */ /* 0x000ee20000000a00 */
[----:B-1----:R-:W-:-:S05]  /*7d50*/  IMAD.WIDE R2, R6, 0xc, R2 ;  /* 0x0000000c06027825 */ /* 0x002fca00078e0202 */
[----:B------:R1:W5:Y:S04]  /*7d60*/  LDG.E R10, desc[UR56][R2.64] ;  /* 0x00000038020a7981 */ /* 0x000368000c1e1900 */
[----:B------:R1:W5:Y:S01]  /*7d70*/  LDG.E R13, desc[UR56][R2.64+0x4] ;  /* 0x00000438020d7981 */ /* 0x000362000c1e1900 */
[----:B--2---:R-:W-:Y:S02]  /*7d80*/  ISETP.NE.U32.AND P0, PT, R14, RZ, PT ;  /* 0x000000ff0e00720c */ /* 0x004fe40003f05070 */
[----:B------:R-:W-:Y:S02]  /*7d90*/  SHF.R.S32.HI R8, RZ, 0x1f, R6 ;  /* 0x0000001fff087819 */ /* 0x000fe40000011406 */
[----:B------:R-:W-:Y:S02]  /*7da0*/  ISETP.NE.AND.EX P0, PT, R15, RZ, PT, P0 ;  /* 0x000000ff0f00720c */ /* 0x000fe40003f05300 */
[----:B---3--:R-:W-:-:S04]  /*7db0*/  ISETP.NE.U32.AND P1, PT, R16, RZ, PT ;  /* 0x000000ff1000720c */ /* 0x008fc80003f25070 */
[----:B------:R-:W-:-:S07]  /*7dc0*/  ISETP.NE.AND.EX P1, PT, R17, RZ, PT, P1 ;  /* 0x000000ff1100720c */ /* 0x000fce0003f25310 */
[----:B-1----:R-:W-:Y:S06]  /*7dd0*/  @!P0 BRA `(.L_x_138) ;  /* 0x0000000000108947 */ /* 0x002fec0003800000 */
[----:B------:R-:W-:-:S04]  /*7de0*/  LEA R2, P0, R6, R14, 0x3 ;  /* 0x0000000e06027211 */ /* 0x000fc800078018ff */
[----:B------:R-:W-:-:S06]  /*7df0*/  LEA.HI.X R3, R6, R15, R8, 0x3, P0 ;  /* 0x0000000f06037211 */ /* 0x000fcc00000f1c08 */
[----:B------:R-:W2:Y:S04]  /*7e00*/  LDG.E.64 R2, desc[UR56][R2.64] ;  /* 0x0000003802027981 */ /* 0x000ea8000c1e1b00 */
[----:B--2---:R1:W-:Y:S02]  /*7e10*/  STS.64 [UR24], R2 ;  /* 0x00000002ff007988 */ /* 0x0043e40008000a18 */
.L_x_138:
[----:B------:R-:W-:Y:S05]  /*7e20*/  @!P1 BRA `(.L_x_137) ;  /* 0x00000000007c9947 */ /* 0x000fea0003800000 */
[----:B-1----:R-:W-:-:S04]  /*7e30*/  LEA R2, P0, R6, R16, 0x3 ;  /* 0x0000001006027211 */ /* 0x002fc800078018ff */
[----:B------:R-:W-:Y:S02]  /*7e40*/  LEA.HI.X R3, R6, R17, R8, 0x3, P0 ;  /* 0x0000001106037211 */ /* 0x000fe400000f1c08 */
[----:B------:R-:W1:Y:S04]  /*7e50*/  LDS R8, [UR24+0x1c] ;  /* 0x00001c18ff087984 */ /* 0x000e680008000800 */
[----:B------:R-:W2:Y:S01]  /*7e60*/  LDG.E.64 R2, desc[UR56][R2.64] ;  /* 0x0000003802027981 */ /* 0x000ea2000c1e1b00 */
        /* <DEDUP_REMOVED lines=13> */
[----:B------:R1:W-:Y:S04]  /*7f40*/  STS [UR24+0x1c], R8 ;  /* 0x00001c08ff007988 */ /* 0x0003e80008000818 */
[----:B------:R-:W2:Y:S01]  /*7f50*/  LDS R11, [UR24+0x1c] ;  /* 0x00001c18ff0b7984 */ /* 0x000ea20008000800 */
[----:B-1---5:R-:W-:Y:S01]  /*7f60*/  VIADD R8, R10, 0xffffffff ;  /* 0xffffffff0a087836 */ /* 0x022fe20000000000 */
[----:B--2---:R-:W-:-:S05]  /*7f70*/  LOP3.LUT R11, R11, 0xf0, RZ, 0xb8, !PT ;  /* 0x000000f00b0b7812 */ /* 0x004fca00078eb8ff */
[----:B------:R1:W-:Y:S04]  /*7f80*/  STS [UR24+0x1c], R11 ;  /* 0x00001c0bff007988 */ /* 0x0003e80008000818 */
[----:B------:R-:W2:Y:S01]  /*7f90*/  LDS R9, [UR24+0x1c] ;  /* 0x00001c18ff097984 */ /* 0x000ea20008000800 */
[----:B-1----:R-:W-:Y:S02]  /*7fa0*/  CS2R R10, SRZ ;  /* 0x00000000000a7805 */ /* 0x002fe4000001ff00 */
[----:B--2---:R-:W-:Y:S01]  /*7fb0*/  LOP3.LUT R17, R9, 0xf00, RZ, 0xb8, !PT ;  /* 0x00000f0009117812 */ /* 0x004fe200078eb8ff */
[----:B------:R-:W-:-:S04]  /*7fc0*/  VIADD R9, R13, 0xffffffff ;  /* 0xffffffff0d097836 */ /* 0x000fc80000000000 */
[----:B------:R-:W-:Y:S04]  /*7fd0*/  STS.64 [UR24+0x18], R16 ;  /* 0x00001810ff007988 */ /* 0x000fe80008000a18 */
[----:B------:R-:W1:Y:S04]  /*7fe0*/  LDS R15, [UR24+0x1c] ;  /* 0x00001c18ff0f7984 */ /* 0x000e680008000800 */
[----:B------:R2:W-:Y:S01]  /*7ff0*/  STS.128 [UR24+0x20], R8 ;  /* 0x00002008ff007988 */ /* 0x0005e20008000c18 */
[----:B-1----:R-:W-:-:S05]  /*8000*/  LOP3.LUT R2, R15, 0xf000, RZ, 0xb8, !PT ;  /* 0x0000f0000f027812 */ /* 0x002fca00078eb8ff */
[----:B------:R2:W-:Y:S02]  /*8010*/  STS [UR24+0x1c], R2 ;  /* 0x00001c02ff007988 */ /* 0x0005e40008000818 */
.L_x_137:
[----:B------:R-:W-:Y:S05]  /*8020*/  BSYNC B0 ;  /* 0x0000000000007941 */ /* 0x000fea0003800000 */
.L_x_136:
[----:B-12---:R-:W1:Y:S01]  /*8030*/  S2R R2, SR_LANEID ;  /* 0x0000000000027919 */ /* 0x006e620000000000 */
[----:B------:R-:W-:Y:S01]  /*8040*/  NOP ;  /* 0x0000000000007918 */ /* 0x000fe20000000000 */
[----:B------:R-:W-:Y:S01]  /*8050*/  ELECT P0, URZ, PT ;  /* 0x00000000003f782f */ /* 0x000fe20003800000 */
[----:B------:R-:W-:Y:S01]  /*8060*/  BSSY B0, `(.L_x_139) ;  /* 0x0000008000007945 */ /* 0x000fe20003800000 */
[----:B-1----:R-:W-:-:S05]  /*8070*/  IMAD.SHL.U32 R8, R2, 0x4, RZ ;  /* 0x0000000402087824 */ /* 0x002fca00078e00ff */
[----:B------:R1:W2:Y:S01]  /*8080*/  LDS R9, [R8+UR24] ;  /* 0x0000001808097984 */ /* 0x0002a20008000800 */
[----:B------:R-:W-:-:S05]  /*8090*/  IADD3 R2, P1, R8, UR6, RZ ;  /* 0x0000000608027c10 */ /* 0x000fca000ff3e0ff */
[----:B---34-:R-:W-:Y:S01]  /*80a0*/  IMAD.X R3, RZ, RZ, UR7, P1 ;  /* 0x00000007ff037e24 */ /* 0x018fe200088e06ff */
[----:B------:R-:W-:Y:S07]  /*80b0*/  @!P0 BRA `(.L_x_140) ;  /* 0x0000000000088947 */ /* 0x000fee0003800000 */
[----:B------:R0:W-:Y:S01]  /*80c0*/  UTMACMDFLUSH ;  /* 0x00000000000079b7 */ /* 0x0001e20000000000 */
[----:B------:R-:W-:-:S04]  /*80d0*/  DEPBAR.LE SB0, 0x0 ;  /* 0x000080000000791a */ /* 0x000fc80000000000 */
.L_x_140:
[----:B------:R-:W-:Y:S05]  /*80e0*/  BSYNC B0 ;  /* 0x0000000000007941 */ /* 0x000fea0003800000 */
.L_x_139:
[----:B--2---:R2:W5:Y:S02]  /*80f0*/  ATOMG.E.EXCH.STRONG.GPU PT, RZ, [R2], R9 ;  /* 0x0000000902ff73a8 */ /* 0x00456400041ee100 */
.L_x_135:
[----:B------:R-:W-:Y:S01]  /*8100*/  UIADD3 UR4, UR4, 0x1, URZ ;  /* 0x0000000104047890 */ /* 0x000fe2000fffe03f */
[----:B------:R-:W-:Y:S01]  /*8110*/  ISETP.NE.AND P0, PT, R7, RZ, PT ;  /* 0x000000ff0700720c */ /* 0x000fe20003f05270 */
[----:B------:R-:W-:Y:S01]  /*8120*/  IMAD.MOV.U32 R16, RZ, RZ, R4 ;  /* 0x000000ffff107224 */ /* 0x000fe200078e0004 */
[----:B--2---:R-:W-:Y:S01]  /*8130*/  SEL R2, RZ, 0x1, !P3 ;  /* 0x00000001ff027807 */ /* 0x004fe20005800000 */
[----:B------:R-:W-:Y:S01]  /*8140*/  UISETP.NE.AND UP0, UPT, UR4, 0x8, UPT ;  /* 0x000000080400788c */ /* 0x000fe2000bf05270 */
[----:B------:R-:W-:Y:S02]  /*8150*/  IMAD.MOV.U32 R17, RZ, RZ, R5 ;  /* 0x000000ffff117224 */ /* 0x000fe400078e0005 */
[----:B------:R-:W-:Y:S01]  /*8160*/  IMAD.MOV.U32 R18, RZ, RZ, R6 ;  /* 0x000000ffff127224 */ /* 0x000fe200078e0006 */
[----:B------:R-:W-:Y:S02]  /*8170*/  USEL UR8, URZ, 0x1, UP0 ;  /* 0x000000013f087887 */ /* 0x000fe40008000000 */
[----:B------:R-:W-:-:S04]  /*8180*/  USEL UR4, UR4, URZ, UP0 ;  /* 0x0000003f04047287 */ /* 0x000fc80008000000 */
[----:B------:R-:W-:Y:S01]  /*8190*/  LOP3.LUT R12, R12, UR8, RZ, 0x3c, !PT ;  /* 0x000000080c0c7c12 */ /* 0x000fe2000f8e3cff */
[----:B------:R-:W-:Y:S07]  /*81a0*/  @P0 BRA `(.L_x_141) ;  /* 0xfffffff000300947 */ /* 0x000fee000383ffff */
[----:B-----5:R-:W-:Y:S01]  /*81b0*/  ELECT P0, URZ, PT ;  /* 0x00000000003f782f */ /* 0x020fe20003800000 */
[----:B------:R-:W-:-:S12]  /*81c0*/  BSSY B0, `(.L_x_142) ;  /* 0x0000017000007945 */ /* 0x000fd80003800000 */
[----:B------:R-:W-:Y:S05]  /*81d0*/  @!P0 BRA `(.L_x_143) ;  /* 0x0000000000548947 */ /* 0x000fea0003800000 */
[----:B------:R-:W-:Y:S05]  /*81e0*/  @!P2 BRA `(.L_x_144) ;  /* 0x000000000004a947 */ /* 0x000fea0003800000 */
[----:B------:R-:W-:Y:S01]  /*81f0*/  BPT.TRAP 0x1 ;  /* 0x000000040000795c */ /* 0x000fe20000300000 */
.L_x_144:
[----:B------:R-:W-:-:S04]  /*8200*/  SHF.L.U32 R2, R0, 0x1f, RZ ;  /* 0x0000001f00027819 */ /* 0x000fc800000006ff */
[----:B------:R-:W2:Y:S02]  /*8210*/  SYNCS.PHASECHK.TRANS64.TRYWAIT P0, [UR5+0x38500], R2 ;  /* 0x03850002ff0075a7 */ /* 0x000ea40008000145 */
[----:B--2---:R-:W-:Y:S05]  /*8220*/  @!P0 BRA `(.L_x_145) ;  /* 0x0000004400a08947 */ /* 0x004fea0003800000 */
.L_x_238:
[----:B------:R-:W-:Y:S05]  /*8230*/  @!P2 BRA `(.L_x_146) ;  /* 0x000000000004a947 */ /* 0x000fea0003800000 */
[----:B------:R-:W-:Y:S01]  /*8240*/  BPT.TRAP 0x1 ;  /* 0x000000040000795c */ /* 0x000fe20000300000 */
.L_x_146:
[----:B------:R-:W5:Y:S02]  /*8250*/  SYNCS.PHASECHK.TRANS64.TRYWAIT P0, [UR5+0x38508], R2 ;  /* 0x03850802ff0075a7 */ /* 0x000f640008000145 */
[----:B-----5:R-:W-:Y:S05]  /*8260*/  @!P0 BRA `(.L_x_147) ;  /* 0x0000004400a88947 */ /* 0x020fea0003800000 */
.L_x_239:
[----:B------:R-:W-:Y:S05]  /*8270*/  @!P2 BRA `(.L_x_148) ;  /* 0x000000000004a947 */ /* 0x000fea0003800000 */
[----:B------:R-:W-:Y:S01]  /*8280*/  BPT.TRAP 0x1 ;  /* 0x000000040000795c */ /* 0x000fe20000300000 */
.L_x_148:
[----:B------:R-:W5:Y:S02]  /*8290*/  SYNCS.PHASECHK.TRANS64.TRYWAIT P0, [UR5+0x38510], R2 ;  /* 0x03851002ff0075a7 */ /* 0x000f640008000145 */
[----:B-----5:R-:W-:Y:S05]  /*82a0*/  @!P0 BRA `(.L_x_149) ;  /* 0x0000004400b08947 */ /* 0x020fea0003800000 */
.L_x_240:
[----:B------:R-:W-:Y:S05]  /*82b0*/  @!P2 BRA `(.L_x_150) ;  /* 0x000000000004a947 */ /* 0x000fea0003800000 */
[----:B------:R-:W-:Y:S01]  /*82c0*/  BPT.TRAP 0x1 ;  /* 0x000000040000795c */ /* 0x000fe20000300000 */
.L_x_150:
[----:B--2---:R-:W-:Y:S01]  /*82d0*/  SHF.L.U32 R2, R0, 0x1f, RZ ;  /* 0x0000001f00027819 */ /* 0x004fe200000006ff */
[----:B---34-:R-:W-:-:S04]  /*82e0*/  IMAD.U32 R3, RZ, RZ, UR5 ;  /* 0x00000005ff037e24 */ /* 0x018fc8000f8e00ff */
[----:B------:R2:W3:Y:S03]  /*82f0*/  SYNCS.PHASECHK.TRANS64.TRYWAIT P0, [R3+URZ+0x38518], R2 ;  /* 0x03851802030075a7 */ /* 0x0004e6000800017f */
[----:B---3--:R-:W-:Y:S05]  /*8300*/  @!P0 NANOSLEEP.SYNCS 0x989680 ;  /* 0x009896800000895d */ /* 0x008fea0003900000 */
[----:B------:R-:W3:Y:S02]  /*8310*/  @!P0 SYNCS.PHASECHK.TRANS64 P0, [R3+URZ+0x38518], R2 ;  /* 0x03851802030085a7 */ /* 0x000ee4000800007f */
[----:B---3--:R-:W-:Y:S05]  /*8320*/  @!P0 BRA `(.L_x_150) ;  /* 0xfffffffc00e88947 */ /* 0x008fea000383ffff */
.L_x_143:
[----:B------:R-:W-:Y:S05]  /*8330*/  BSYNC B0 ;  /* 0x0000000000007941 */ /* 0x000fea0003800000 */
.L_x_142:
[----:B------:R-:W-:Y:S05]  /*8340*/  EXIT ;  /* 0x000000000000794d */ /* 0x000fea0003800000 */
.L_x_96:
[----:B------:R-:W1:Y:S01]  /*8350*/  S2UR UR4, SR_CTAID.Y ;  /* 0x00000000000479c3 */ /* 0x000e620000002600 */
[----:B------:R-:W3:Y:S01]  /*8360*/  S2R R32, SR_LANEID ;  /* 0x0000000000207919 */ /* 0x000ee20000000000 */
[----:B------:R-:W-:Y:S01]  /*8370*/  ELECT P0, URZ, PT ;  /* 0x00000000003f782f */ /* 0x000fe20003800000 */
[----:B------:R-:W-:Y:S01]  /*8380*/  BSSY B0, `(.L_x_151) ;  /* 0x0000037000007945 */ /* 0x000fe20003800000 */
[----:B------:R-:W-:Y:S01]  /*8390*/  ULDC.64 UR8, c[0x0][0x508] ;  /* 0x0001420000087ab9 */ /* 0x000fe20000000a00 */
[----:B-1----:R-:W-:-:S04]  /*83a0*/  UIMAD UR4, UR4, UR39, UR40 ;  /* 0x00000027040472a4 */ /* 0x002fc8000f8e0228 */
[----:B------:R-:W-:-:S06]  /*83b0*/  UIMAD.WIDE UR8, UR4, 0x80, UR8 ;  /* 0x00000080040878a5 */ /* 0x000fcc000f8e0208 */
[----:B------:R-:W-:Y:S06]  /*83c0*/  @!P0 BRA `(.L_x_152) ;  /* 0x0000000000c88947 */ /* 0x000fec0003800000 */
[----:B------:R-:W1:Y:S01]  /*83d0*/  LDC.64 R20, c[0x0][0x300] ;  /* 0x0000c000ff147b82 */ /* 0x000e620000000a00 */
[----:B------:R-:W-:Y:S02]  /*83e0*/  UMOV UR4, 0x400 ;  /* 0x0000040000047882 */ /* 0x000fe40000000000 */
[----:B--2---:R-:W-:-:S05]  /*83f0*/  ULEA UR4, UR41, UR4, 0x18 ;  /* 0x0000000429047291 */ /* 0x004fca000f8ec03f */
[----:B------:R-:W1:Y:S08]  /*8400*/  LDC.64 R22, c[0x0][0x308] ;  /* 0x0000c200ff167b82 */ /* 0x000e700000000a00 */
[----:B------:R-:W2:Y:S08]  /*8410*/  LDC.64 R12, c[0x0][0x310] ;  /* 0x0000c400ff0c7b82 */ /* 0x000eb00000000a00 */
[----:B------:R-:W2:Y:S08]  /*8420*/  LDC.64 R14, c[0x0][0x318] ;  /* 0x0000c600ff0e7b82 */ /* 0x000eb00000000a00 */
[----:B------:R-:W4:Y:S01]  /*8430*/  LDC.64 R8, c[0x0][0x320] ;  /* 0x0000c800ff087b82 */ /* 0x000f220000000a00 */
[----:B-1----:R1:W-:Y:S07]  /*8440*/  STS.128 [UR4+0x38600], R20 ;  /* 0x03860014ff007988 */ /* 0x0023ee0008000c04 */
[----:B------:R-:W4:Y:S08]  /*8450*/  LDC.64 R10, c[0x0][0x328] ;  /* 0x0000ca00ff0a7b82 */ /* 0x000f300000000a00 */
[----:B------:R-:W5:Y:S01]  /*8460*/  LDC.64 R4, c[0x0][0x330] ;  /* 0x0000cc00ff047b82 */ /* 0x000f620000000a00 */
[----:B--2---:R2:W-:Y:S07]  /*8470*/  STS.128 [UR4+0x38610], R12 ;  /* 0x0386100cff007988 */ /* 0x0045ee0008000c04 */
[----:B------:R-:W5:Y:S01]  /*8480*/  LDC.64 R6, c[0x0][0x338] ;  /* 0x0000ce00ff067b82 */ /* 0x000f620000000a00 */
[----:B----4-:R4:W-:Y:S07]  /*8490*/  STS.128 [UR4+0x38620], R8 ;  /* 0x03862008ff007988 */ /* 0x0109ee0008000c04 */
[----:B------:R-:W3:Y:S08]  /*84a0*/  LDC.64 R28, c[0x0][0x340] ;  /* 0x0000d000ff1c7b82 */ /* 0x000ef00000000a00 */
[----:B------:R-:W3:Y:S01]  /*84b0*/  LDC.64 R30, c[0x0][0x348] ;  /* 0x0000d200ff1e7b82 */ /* 0x000ee20000000a00 */
[----:B-----5:R5:W-:Y:S07]  /*84c0*/  STS.128 [UR4+0x38630], R4 ;  /* 0x03863004ff007988 */ /* 0x020bee0008000c04 */
[----:B------:R-:W4:Y:S08]  /*84d0*/  LDC.64 R24, c[0x0][0x350] ;  /* 0x0000d400ff187b82 */ /* 0x000f300000000a00 */
[----:B------:R-:W4:Y:S08]  /*84e0*/  LDC.64 R26, c[0x0][0x358] ;  /* 0x0000d600ff1a7b82 */ /* 0x000f300000000a00 */
[----:B-1----:R-:W1:Y:S01]  /*84f0*/  LDC.64 R20, c[0x0][0x360] ;  /* 0x0000d800ff147b82 */ /* 0x002e620000000a00 */
[----:B---3--:R3:W-:Y:S07]  /*8500*/  STS.128 [UR4+0x38640], R28 ;  /* 0x0386401cff007988 */ /* 0x0087ee0008000c04 */
[----:B------:R-:W1:Y:S08]  /*8510*/  LDC.64 R22, c[0x0][0x368] ;  /* 0x0000da00ff167b82 */ /* 0x000e700000000a00 */
[----:B--2---:R-:W2:Y:S01]  /*8520*/  LDC.64 R12, c[0x0][0x370] ;  /* 0x0000dc00ff0c7b82 */ /* 0x004ea20000000a00 */
[----:B----4-:R4:W-:Y:S07]  /*8530*/  STS.128 [UR4+0x38650], R24 ;  /* 0x03865018ff007988 */ /* 0x0109ee0008000c04 */
[----:B------:R-:W2:Y:S08]  /*8540*/  LDC.64 R14, c[0x0][0x378] ;  /* 0x0000de00ff0e7b82 */ /* 0x000eb00000000a00 */
[----:B------:R-:W3:Y:S01]  /*8550*/  LDC.64 R8, c[0x0][0x400] ;  /* 0x00010000ff087b82 */ /* 0x000ee20000000a00 */
[----:B-1----:R1:W-:Y:S07]  /*8560*/  STS.128 [UR4+0x38660], R20 ;  /* 0x03866014ff007988 */ /* 0x0023ee0008000c04 */
[----:B------:R-:W3:Y:S08]  /*8570*/  LDC.64 R10, c[0x0][0x408] ;  /* 0x00010200ff0a7b82 */ /* 0x000ef00000000a00 */
[----:B-----5:R-:W5:Y:S01]  /*8580*/  LDC.64 R4, c[0x0][0x410] ;  /* 0x00010400ff047b82 */ /* 0x020f620000000a00 */
[----:B--2---:R2:W-:Y:S07]  /*8590*/  STS.128 [UR4+0x38670], R12 ;  /* 0x0386700cff007988 */ /* 0x0045ee0008000c04 */
[----:B------:R-:W5:Y:S01]  /*85a0*/  LDC.64 R6, c[0x0][0x418] ;  /* 0x00010600ff067b82 */ /* 0x000f620000000a00 */
[----:B---3--:R3:W-:Y:S07]  /*85b0*/  STS.128 [UR4+0x38680], R8 ;  /* 0x03868008ff007988 */ /* 0x0087ee0008000c04 */
[----:B------:R-:W2:Y:S08]  /*85c0*/  LDC.64 R28, c[0x0][0x420] ;  /* 0x00010800ff1c7b82 */ /* 0x000eb00000000a00 */
[----:B------:R-:W2:Y:S01]  /*85d0*/  LDC.64 R30, c[0x0][0x428] ;  /* 0x00010a00ff1e7b82 */ /* 0x000ea20000000a00 */
[----:B-----5:R5:W-:Y:S07]  /*85e0*/  STS.128 [UR4+0x38690], R4 ;  /* 0x03869004ff007988 */ /* 0x020bee0008000c04 */
[----:B----4-:R-:W4:Y:S08]  /*85f0*/  LDC.64 R24, c[0x0][0x430] ;  /* 0x00010c00ff187b82 */ /* 0x010f300000000a00 */
[----:B------:R-:W4:Y:S08]  /*8600*/  LDC.64 R26, c[0x0][0x438] ;  /* 0x00010e00ff1a7b82 */ /* 0x000f300000000a00 */
[----:B-1----:R-:W1:Y:S01]  /*8610*/  LDC.64 R20, c[0x0][0x440] ;  /* 0x00011000ff147b82 */ /* 0x002e620000000a00 */
[----:B--2---:R2:W-:Y:S07]  /*8620*/  STS.128 [UR4+0x386a0], R28 ;  /* 0x0386a01cff007988 */ /* 0x0045ee0008000c04 */
[----:B------:R-:W1:Y:S08]  /*8630*/  LDC.64 R22, c[0x0][0x448] ;  /* 0x00011200ff167b82 */ /* 0x000e700000000a00 */
[----:B------:R-:W2:Y:S01]  /*8640*/  LDC.64 R12, c[0x0][0x450] ;  /* 0x00011400ff0c7b82 */ /* 0x000ea20000000a00 */
[----:B----4-:R4:W-:Y:S07]  /*8650*/  STS.128 [UR4+0x386b0], R24 ;  /* 0x0386b018ff007988 */ /* 0x0109ee0008000c04 */
[----:B------:R-:W2:Y:S08]  /*8660*/  LDC.64 R14, c[0x0][0x458] ;  /* 0x00011600ff0e7b82 */ /* 0x000eb00000000a00 */
[----:B---3--:R-:W3:Y:S01]  /*8670*/  LDC.64 R8, c[0x0][0x460] ;  /* 0x00011800ff087b82 */ /* 0x008ee20000000a00 */
[----:B-1----:R4:W-:Y:S07]  /*8680*/  STS.128 [UR4+0x386c0], R20 ;  /* 0x0386c014ff007988 */ /* 0x0029ee0008000c04 */
[----:B------:R-:W3:Y:S08]  /*8690*/  LDC.64 R10, c[0x0][0x468] ;  /* 0x00011a00ff0a7b82 */ /* 0x000ef00000000a00 */
[----:B-----5:R-:W1:Y:S01]  /*86a0*/  LDC.64 R4, c[0x0][0x470] ;  /* 0x00011c00ff047b82 */ /* 0x020e620000000a00 */
[----:B--2---:R4:W-:Y:S07]  /*86b0*/  STS.128 [UR4+0x386d0], R12 ;  /* 0x0386d00cff007988 */ /* 0x0049ee0008000c04 */
[----:B------:R-:W1:Y:S01]  /*86c0*/  LDC.64 R6, c[0x0][0x478] ;  /* 0x00011e00ff067b82 */ /* 0x000e620000000a00 */
[----:B---3--:R4:W-:Y:S04]  /*86d0*/  STS.128 [UR4+0x386e0], R8 ;  /* 0x0386e008ff007988 */ /* 0x0089e80008000c04 */
[----:B-1----:R4:W-:Y:S02]  /*86e0*/  STS.128 [UR4+0x386f0], R4 ;  /* 0x0386f004ff007988 */ /* 0x0029e40008000c04 */
.L_x_152:
[----:B--2---:R-:W-:Y:S05]  /*86f0*/  BSYNC B0 ;  /* 0x0000000000007941 */ /* 0x004fea0003800000 */
.L_x_151:
[----:B------:R-:W-:Y:S01]  /*8700*/  ELECT P0, URZ, PT ;  /* 0x00000000003f782f */ /* 0x000fe20003800000 */
[----:B------:R-:W-:Y:S01]  /*8710*/  NOP ;  /* 0x0000000000007918 */ /* 0x000fe20000000000 */
[----:B------:R-:W-:Y:S11]  /*8720*/  BSSY B0, `(.L_x_153) ;  /* 0x0000050000007945 */ /* 0x000ff60003800000 */
[----:B------:R-:W-:Y:S05]  /*8730*/  @!P0 BRA `(.L_x_154) ;  /* 0x0000000400388947 */ /* 0x000fea0003800000 */
[C---:B----4-:R-:W-:Y:S01]  /*8740*/  IMAD.SHL.U32 R12, R18.reuse, 0x8, RZ ;  /* 0x00000008120c7824 */ /* 0x050fe200078e00ff */
[----:B------:R-:W-:Y:S01]  /*8750*/  ULDC.64 UR4, c[0x0][0x518] ;  /* 0x0001460000047ab9 */ /* 0x000fe20000000a00 */
[----:B------:R-:W-:Y:S01]  /*8760*/  ULDC.64 UR6, c[0x0][0x528] ;  /* 0x00014a0000067ab9 */ /* 0x000fe20000000a00 */
[----:B------:R-:W-:Y:S02]  /*8770*/  SHF.L.U64.HI R3, R18, 0x3, R3 ;  /* 0x0000000312037819 */ /* 0x000fe40000010203 */
[C---:B------:R-:W-:Y:S02]  /*8780*/  IADD3 R10, P0, R12.reuse, UR4, RZ ;  /* 0x000000040c0a7c10 */ /* 0x040fe4000ff1e0ff */
[----:B------:R-:W-:Y:S02]  /*8790*/  IADD3 R8, P1, R12, UR6, RZ ;  /* 0x000000060c087c10 */ /* 0x000fe4000ff3e0ff */
[C---:B------:R-:W-:Y:S01]  /*87a0*/  IADD3.X R11, R3.reuse, UR5, RZ, P0, !PT ;  /* 0x00000005030b7c10 */ /* 0x040fe200087fe4ff */
[----:B------:R-:W-:Y:S01]  /*87b0*/  ULDC.64 UR4, c[0x0][0x510] ;  /* 0x0001440000047ab9 */ /* 0x000fe20000000a00 */
[----:B------:R-:W-:Y:S01]  /*87c0*/  IADD3.X R9, R3, UR7, RZ, P1, !PT ;  /* 0x0000000703097c10 */ /* 0x000fe20008ffe4ff */
[----:B------:R-:W-:-:S03]  /*87d0*/  ULDC.64 UR6, c[0x0][0x520] ;  /* 0x0001480000067ab9 */ /* 0x000fc60000000a00 */
[----:B------:R-:W2:Y:S04]  /*87e0*/  LDG.E.64 R10, desc[UR56][R10.64] ;  /* 0x000000380a0a7981 */ /* 0x000ea8000c1e1b00 */
[----:B------:R-:W4:Y:S01]  /*87f0*/  LDG.E.64 R8, desc[UR56][R8.64] ;  /* 0x0000003808087981 */ /* 0x000f22000c1e1b00 */
[C---:B------:R-:W-:Y:S02]  /*8800*/  IADD3 R14, P0, R12.reuse, UR4, RZ ;  /* 0x000000040c0e7c10 */ /* 0x040fe4000ff1e0ff */
[----:B------:R-:W-:Y:S02]  /*8810*/  IADD3 R12, P1, R12, UR6, RZ ;  /* 0x000000060c0c7c10 */ /* 0x000fe4000ff3e0ff */
[C---:B------:R-:W-:Y:S02]  /*8820*/  IADD3.X R15, R3.reuse, UR5, RZ, P0, !PT ;  /* 0x00000005030f7c10 */ /* 0x040fe400087fe4ff */
[----:B------:R-:W-:-:S04]  /*8830*/  IADD3.X R13, R3, UR7, RZ, P1, !PT ;  /* 0x00000007030d7c10 */ /* 0x000fc80008ffe4ff */
[----:B------:R-:W5:Y:S04]  /*8840*/  LDG.E.64 R14, desc[UR56][R14.64] ;  /* 0x000000380e0e7981 */ /* 0x000f68000c1e1b00 */
[----:B------:R-:W3:Y:S01]  /*8850*/  LDG.E.64 R12, desc[UR56][R12.64] ;  /* 0x000000380c0c7981 */ /* 0x000ee2000c1e1b00 */
[----:B------:R-:W-:Y:S02]  /*8860*/  UMOV UR4, 0x400 ;  /* 0x0000040000047882 */ /* 0x000fe40000000000 */
[----:B------:R-:W-:-:S04]  /*8870*/  ULEA UR4, UR41, UR4, 0x18 ;  /* 0x0000000429047291 */ /* 0x000fc8000f8ec03f */
[----:B------:R-:W-:Y:S02]  /*8880*/  UIADD3 UR5, UR4, 0x38600, URZ ;  /* 0x0003860004057890 */ /* 0x000fe4000fffe03f */
[----:B------:R-:W-:-:S03]  /*8890*/  UIADD3 UR6, UR4, 0x38680, URZ ;  /* 0x0003868004067890 */ /* 0x000fc6000fffe03f */
[----:B------:R-:W1:Y:S01]  /*88a0*/  LDS R4, [UR4+0x3861c] ;  /* 0x03861c04ff047984 */ /* 0x000e620008000800 */
[----:B------:R-:W-:Y:S02]  /*88b0*/  IMAD.U32 R20, RZ, RZ, UR5 ;  /* 0x00000005ff147e24 */ /* 0x000fe4000f8e00ff */
[----:B------:R-:W-:Y:S01]  /*88c0*/  IMAD.U32 R22, RZ, RZ, UR6 ;  /* 0x00000006ff167e24 */ /* 0x000fe2000f8e00ff */
[----:B------:R-:W5:Y:S02]  /*88d0*/  LDS R5, [UR4+0x3869c] ;  /* 0x03869c04ff057984 */ /* 0x000f640008000800 */
[----:B------:R-:W-:Y:S02]  /*88e0*/  SHF.R.U64 R20, R20, 0x4, RZ ;  /* 0x0000000414147819 */ /* 0x000fe400000012ff */
[----:B------:R-:W-:Y:S01]  /*88f0*/  SHF.R.U64 R22, R22, 0x4, RZ ;  /* 0x0000000416167819 */ /* 0x000fe200000012ff */
[----:B------:R-:W-:Y:S04]  /*8900*/  STS [UR4+0x38630], RZ ;  /* 0x038630ffff007988 */ /* 0x000fe80008000804 */
[----:B------:R-:W-:Y:S04]  /*8910*/  STS [UR4+0x38610], R20 ;  /* 0x03861014ff007988 */ /* 0x000fe80008000804 */
[----:B------:R-:W-:Y:S04]  /*8920*/  STS [UR4+0x38614], R20 ;  /* 0x03861414ff007988 */ /* 0x000fe80008000804 */
[----:B------:R-:W-:Y:S04]  /*8930*/  STS [UR4+0x38690], R22 ;  /* 0x03869016ff007988 */ /* 0x000fe80008000804 */
[----:B------:R-:W-:Y:S04]  /*8940*/  STS [UR4+0x38694], R22 ;  /* 0x03869416ff007988 */ /* 0x000fe80008000804 */
[----:B------:R-:W-:Y:S01]  /*8950*/  STS [UR4+0x386b0], RZ ;  /* 0x0386b0ffff007988 */ /* 0x000fe20008000804 */
[----:B--2---:R-:W-:-:S02]  /*8960*/  SHF.L.U64.HI R11, R10, 0x1, R11 ;  /* 0x000000010a0b7819 */ /* 0x004fc4000001020b */
[----:B----4-:R-:W-:Y:S02]  /*8970*/  SHF.L.U64.HI R3, R8, 0x1, R9 ;  /* 0x0000000108037819 */ /* 0x010fe40000010209 */
[----:B------:R-:W-:Y:S02]  /*8980*/  LOP3.LUT R11, R11, 0x1fffffff, RZ, 0xc0, !PT ;  /* 0x1fffffff0b0b7812 */ /* 0x000fe400078ec0ff */
[----:B------:R-:W-:Y:S02]  /*8990*/  LOP3.LUT R3, R3, 0x1fffffff, RZ, 0xc0, !PT ;  /* 0x1fffffff03037812 */ /* 0x000fe400078ec0ff */
[----:B------:R-:W-:Y:S02]  /*89a0*/  SHF.R.U32.HI R7, RZ, 0x4, R11 ;  /* 0x00000004ff077819 */ /* 0x000fe4000001160b */
[----:B------:R-:W-:Y:S02]  /*89b0*/  SHF.R.U32.HI R6, RZ, 0x4, R3 ;  /* 0x00000004ff067819 */ /* 0x000fe40000011603 */
[----:B-1----:R-:W-:Y:S01]  /*89c0*/  LOP3.LUT R4, R4, 0xf, R7, 0xb8, !PT ;  /* 0x0000000f04047812 */ /* 0x002fe200078eb807 */
[----:B-----5:R-:W-:Y:S01]  /*89d0*/  STS.64 [UR4+0x38600], R14 ;  /* 0x0386000eff007988 */ /* 0x020fe20008000a04 */
[----:B------:R-:W-:-:S03]  /*89e0*/  LOP3.LUT R6, R5, 0xf, R6, 0xb8, !PT ;  /* 0x0000000f05067812 */ /* 0x000fc600078eb806 */
[----:B------:R1:W-:Y:S04]  /*89f0*/  STS [UR4+0x3861c], R4 ;  /* 0x03861c04ff007988 */ /* 0x0003e80008000804 */
[----:B------:R-:W-:Y:S04]  /*8a00*/  STS [UR4+0x3869c], R6 ;  /* 0x03869c06ff007988 */ /* 0x000fe80008000804 */
[----:B------:R-:W2:Y:S01]  /*8a10*/  LDS R5, [UR4+0x3861c] ;  /* 0x03861c04ff057984 */ /* 0x000ea20008000800 */
[----:B-1----:R-:W-:-:S03]  /*8a20*/  VIADD R4, R19, 0xffffffff ;  /* 0xffffffff13047836 */ /* 0x002fc60000000000 */
[----:B------:R-:W1:Y:S04]  /*8a30*/  LDS R7, [UR4+0x3869c] ;  /* 0x03869c04ff077984 */ /* 0x000e680008000800 */
[----:B---3--:R-:W-:Y:S01]  /*8a40*/  STS.64 [UR4+0x38680], R12 ;  /* 0x0386800cff007988 */ /* 0x008fe20008000a04 */
[----:B--2---:R-:W-:Y:S02]  /*8a50*/  LOP3.LUT R5, R5, 0xf0, RZ, 0xb8, !PT ;  /* 0x000000f005057812 */ /* 0x004fe400078eb8ff */
[----:B-1----:R-:W-:-:S03]  /*8a60*/  LOP3.LUT R7, R7, 0xf0, RZ, 0xb8, !PT ;  /* 0x000000f007077812 */ /* 0x002fc600078eb8ff */
[----:B------:R1:W-:Y:S04]  /*8a70*/  STS [UR4+0x3861c], R5 ;  /* 0x03861c05ff007988 */ /* 0x0003e80008000804 */
[----:B------:R2:W-:Y:S04]  /*8a80*/  STS [UR4+0x3869c], R7 ;  /* 0x03869c07ff007988 */ /* 0x0005e80008000804 */
[----:B------:R-:W3:Y:S01]  /*8a90*/  LDS R21, [UR4+0x3861c] ;  /* 0x03861c04ff157984 */ /* 0x000ee20008000800 */
[----:B-1----:R-:W-:Y:S02]  /*8aa0*/  VIADD R5, R2, 0xffffffff ;  /* 0xffffffff02057836 */ /* 0x002fe40000000000 */
[----:B------:R-:W-:Y:S01]  /*8ab0*/  IMAD.SHL.U32 R2, R10, 0x2, RZ ;  /* 0x000000020a027824 */ /* 0x000fe200078e00ff */
[----:B------:R-:W1:Y:S01]  /*8ac0*/  LDS R23, [UR4+0x3869c] ;  /* 0x03869c04ff177984 */ /* 0x000e620008000800 */
[----:B--2---:R-:W-:-:S03]  /*8ad0*/  CS2R R6, SRZ ;  /* 0x0000000000067805 */ /* 0x004fc6000001ff00 */
[----:B------:R-:W-:Y:S02]  /*8ae0*/  LOP3.LUT R2, R2, 0xfffffffe, RZ, 0xc0, !PT ;  /* 0xfffffffe02027812 */ /* 0x000fe400078ec0ff */
[----:B------:R2:W-:Y:S02]  /*8af0*/  STS.128 [UR4+0x38620], R4 ;  /* 0x03862004ff007988 */ /* 0x0005e40008000c04 */
[----:B------:R-:W-:-:S05]  /*8b00*/  SHF.R.U64 R11, R2, 0x4, R11 ;  /* 0x00000004020b7819 */ /* 0x000fca000000120b */
[----:B------:R-:W-:Y:S01]  /*8b10*/  STS [UR4+0x3860c], R11 ;  /* 0x03860c0bff007988 */ /* 0x000fe20008000804 */
[----:B--2---:R-:W-:Y:S02]  /*8b20*/  VIADD R5, R0, 0xffffffff ;  /* 0xffffffff00057836 */ /* 0x004fe40000000000 */
[----:B------:R-:W-:-:S03]  /*8b30*/  IMAD.SHL.U32 R0, R8, 0x2, RZ ;  /* 0x0000000208007824 */ /* 0x000fc600078e00ff */
[----:B------:R-:W-:Y:S02]  /*8b40*/  STS.128 [UR4+0x386a0], R4 ;  /* 0x0386a004ff007988 */ /* 0x000fe40008000c04 */
[----:B------:R-:W-:-:S04]  /*8b50*/  LOP3.LUT R0, R0, 0xfffffffe, RZ, 0xc0, !PT ;  /* 0xfffffffe00007812 */ /* 0x000fc800078ec0ff */
[----:B------:R-:W-:Y:S02]  /*8b60*/  SHF.R.U64 R3, R0, 0x4, R3 ;  /* 0x0000000400037819 */ /* 0x000fe40000001203 */
[----:B---3--:R-:W-:-:S03]  /*8b70*/  LOP3.LUT R21, R21, 0xf00, RZ, 0xb8, !PT ;  /* 0x00000f0015157812 */ /* 0x008fc600078eb8ff */
[----:B------:R-:W-:Y:S01]  /*8b80*/  STS [UR4+0x3868c], R3 ;  /* 0x03868c03ff007988 */ /* 0x000fe20008000804 */
[----:B-1----:R-:W-:-:S03]  /*8b90*/  LOP3.LUT R23, R23, 0xf00, RZ, 0xb8, !PT ;  /* 0x00000f0017177812 */ /* 0x002fc600078eb8ff */
[----:B------:R-:W-:Y:S04]  /*8ba0*/  STS.64 [UR4+0x38618], R20 ;  /* 0x03861814ff007988 */ /* 0x000fe80008000a04 */
[----:B------:R-:W-:Y:S04]  /*8bb0*/  STS.64 [UR4+0x38698], R22 ;  /* 0x03869816ff007988 */ /* 0x000fe80008000a04 */
[----:B------:R-:W1:Y:S04]  /*8bc0*/  LDS R24, [UR4+0x3861c] ;  /* 0x03861c04ff187984 */ /* 0x000e680008000800 */
[----:B------:R-:W2:Y:S01]  /*8bd0*/  LDS R9, [UR4+0x3869c] ;  /* 0x03869c04ff097984 */ /* 0x000ea20008000800 */
[----:B-1----:R-:W-:-:S02]  /*8be0*/  LOP3.LUT R0, R24, 0xf000, RZ, 0xb8, !PT ;  /* 0x0000f00018007812 */ /* 0x002fc400078eb8ff */
[----:B--2---:R-:W-:-:S03]  /*8bf0*/  LOP3.LUT R9, R9, 0xf000, RZ, 0xb8, !PT ;  /* 0x0000f00009097812 */ /* 0x004fc600078eb8ff */
[----:B------:R1:W-:Y:S04]  /*8c00*/  STS [UR4+0x3861c], R0 ;  /* 0x03861c00ff007988 */ /* 0x0003e80008000804 */
[----:B------:R1:W-:Y:S02]  /*8c10*/  STS [UR4+0x3869c], R9 ;  /* 0x03869c09ff007988 */ /* 0x0003e40008000804 */
.L_x_154:
[----:B------:R-:W-:Y:S05]  /*8c20*/  BSYNC B0 ;  /* 0x0000000000007941 */ /* 0x000fea0003800000 */
.L_x_153:
[----:B------:R-:W-:Y:S01]  /*8c30*/  ELECT P0, URZ, PT ;  /* 0x00000000003f782f */ /* 0x000fe20003800000 */
[----:B------:R-:W-:Y:S01]  /*8c40*/  NOP ;  /* 0x0000000000007918 */ /* 0x000fe20000000000 */
[----:B------:R-:W-:Y:S11]  /*8c50*/  BSSY B0, `(.L_x_155) ;  /* 0x0000004000007945 */ /* 0x000ff60003800000 */
[----:B------:R-:W-:Y:S05]  /*8c60*/  @!P0 BRA `(.L_x_156) ;  /* 0x0000000000088947 */ /* 0x000fea0003800000 */
[----:B------:R0:W-:Y:S01]  /*8c70*/  UTMACMDFLUSH ;  /* 0x00000000000079b7 */ /* 0x0001e20000000000 */
[----:B------:R-:W-:-:S04]  /*8c80*/  DEPBAR.LE SB0, 0x0 ;  /* 0x000080000000791a */ /* 0x000fc80000000000 */
.L_x_156:
[----:B------:R-:W-:Y:S05]  /*8c90*/  BSYNC B0 ;  /* 0x0000000000007941 */ /* 0x000fea0003800000 */
.L_x_155:
[----:B------:R-:W-:Y:S01]  /*8ca0*/  UMOV UR4, 0x400 ;  /* 0x0000040000047882 */ /* 0x000fe20000000000 */
[----:B---3--:R-:W-:Y:S01]  /*8cb0*/  IMAD.SHL.U32 R32, R32, 0x4, RZ ;  /* 0x0000000420207824 */ /* 0x008fe200078e00ff */
[----:B------:R-:W-:Y:S01]  /*8cc0*/  ULEA UR12, UR41, UR4, 0x18 ;  /* 0x00000004290c7291 */ /* 0x000fe2000f8ec03f */
[----:B------:R-:W-:-:S03]  /*8cd0*/  ULDC UR10, c[0x0][0x884] ;  /* 0x00022100000a7ab9 */ /* 0x000fc60000000800 */
[----:B------:R-:W-:Y:S01]  /*8ce0*/  UIADD3 UR14, UR12, 0x38600, URZ ;  /* 0x000386000c0e7890 */ /* 0x000fe2000fffe03f */
[----:B----4-:R-:W-:Y:S01]  /*8cf0*/  IADD3 R4, P0, R32, UR8, RZ ;  /* 0x0000000820047c10 */ /* 0x010fe2000ff1e0ff */
[----:B------:R-:W-:Y:S01]  /*8d00*/  UIMAD.WIDE UR10, UR10, 0x80, UR8 ;  /* 0x000000800a0a78a5 */ /* 0x000fe2000f8e0208 */
[----:B------:R-:W-:-:S03]  /*8d10*/  IMAD.MOV.U32 R6, RZ, RZ, 0x1 ;  /* 0x00000001ff067424 */ /* 0x000fc600078e00ff */
[----:B------:R-:W-:Y:S02]  /*8d20*/  IMAD.X R5, RZ, RZ, UR9, P0 ;  /* 0x00000009ff057e24 */ /* 0x000fe400080e06ff */
[----:B------:R-:W-:Y:S01]  /*8d30*/  IADD3 R2, P1, R32, UR10, RZ ;  /* 0x0000000a20027c10 */ /* 0x000fe2000ff3e0ff */
[----:B------:R-:W2:Y:S04]  /*8d40*/  LDS R7, [R32+UR14] ;  /* 0x0000000e20077984 */ /* 0x000ea80008000800 */
[----:B-1----:R-:W1:Y:S01]  /*8d50*/  LDS R9, [R32+UR14+0x80] ;  /* 0x0000800e20097984 */ /* 0x002e620008000800 */
[----:B------:R-:W-:Y:S01]  /*8d60*/  IMAD.X R3, RZ, RZ, UR11, P1 ;  /* 0x0000000bff037e24 */ /* 0x000fe200088e06ff */
[----:B------:R-:W-:Y:S01]  /*8d70*/  LOP3.LUT P1, RZ, R33, 0x7f, RZ, 0xc0, !PT ;  /* 0x0000007f21ff7812 */ /* 0x000fe2000782c0ff */
[----:B------:R-:W-:Y:S01]  /*8d80*/  IMAD.MOV.U32 R8, RZ, RZ, 0x1 ;  /* 0x00000001ff087424 */ /* 0x000fe200078e00ff */
[----:B------:R-:W-:Y:S01]  /*8d90*/  BSSY B0, `(.L_x_157) ;  /* 0x00000e9000007945 */ /* 0x000fe20003800000 */
[----:B------:R-:W-:Y:S01]  /*8da0*/  IMAD.MOV.U32 R0, RZ, RZ, RZ ;  /* 0x000000ffff007224 */ /* 0x000fe200078e00ff */
[----:B------:R-:W-:Y:S01]  /*8db0*/  ISETP.EQ.OR P2, PT, R34, RZ, P1 ;  /* 0x000000ff2200720c */ /* 0x000fe20000f42670 */
[----:B------:R-:W-:-:S02]  /*8dc0*/  IMAD.MOV.U32 R20, RZ, RZ, 0x1 ;  /* 0x00000001ff147424 */ /* 0x000fc400078e00ff */
[----:B------:R-:W-:Y:S02]  /*8dd0*/  IMAD.MOV.U32 R21, RZ, RZ, RZ ;  /* 0x000000ffff157224 */ /* 0x000fe400078e00ff */
[----:B------:R-:W-:Y:S01]  /*8de0*/  IMAD.MOV.U32 R22, RZ, RZ, RZ ;  /* 0x000000ffff167224 */ /* 0x000fe200078e00ff */
[----:B------:R-:W-:Y:S02]  /*8df0*/  ULOP3.LUT UR20, UR53, 0x1, URZ, 0xfc, !UPT ;  /* 0x0000000135147892 */ /* 0x000fe4000f8efc3f */
[----:B------:R-:W-:Y:S02]  /*8e00*/  ULOP3.LUT UR13, UR52, 0x2, URZ, 0xfc, !UPT ;  /* 0x00000002340d7892 */ /* 0x000fe4000f8efc3f */
[----:B------:R-:W-:Y:S01]  /*8e10*/  UIADD3 UR15, UR12, 0x38680, URZ ;  /* 0x000386800c0f7890 */ /* 0x000fe2000fffe03f */
[----:B--2---:R-:W5:Y:S04]  /*8e20*/  ATOMG.E.EXCH.STRONG.GPU PT, RZ, [R4], R7 ;  /* 0x0000000704ff73a8 */ /* 0x004f6800041ee100 */
[----:B-1----:R1:W5:Y:S02]  /*8e30*/  ATOMG.E.EXCH.STRONG.GPU PT, RZ, [R2], R9 ;  /* 0x0000000902ff73a8 */ /* 0x00236400041ee100 */
[----:B-1----:R-:W-:-:S02]  /*8e40*/  PRMT R2, R6, 0x7610, R2 ;  /* 0x0000761006027816 */ /* 0x002fc40000000002 */
[----:B------:R-:W-:-:S07]  /*8e50*/  PRMT R3, R8, 0x7610, R3 ;  /* 0x0000761008037816 */ /* 0x000fce0000000003 */
.L_x_177:
[----:B------:R-:W-:Y:S01]  /*8e60*/  LOP3.LUT P0, RZ, R3, 0xff, RZ, 0xc0, !PT ;  /* 0x000000ff03ff7812 */ /* 0x000fe2000780c0ff */
[----:B-----5:R-:W-:Y:S01]  /*8e70*/  VIADD R4, R19, 0x3f ;  /* 0x0000003f13047836 */ /* 0x020fe20000000000 */
[----:B------:R-:W-:Y:S05]  /*8e80*/  YIELD ;  /* 0x0000000000007946 */ /* 0x000fea0003800000 */
[----:B------:R-:W-:Y:S01]  /*8e90*/  SHF.R.S32.HI R5, RZ, 0x1f, R4 ;  /* 0x0000001fff057819 */ /* 0x000fe20000011404 */
[----:B------:R-:W-:Y:S03]  /*8ea0*/  BSSY B1, `(.L_x_158) ;  /* 0x0000008000017945 */ /* 0x000fe60003800000 */
[----:B------:R-:W-:-:S02]  /*8eb0*/  LEA.HI R5, R5, R4, RZ, 0x6 ;  /* 0x0000000405057211 */ /* 0x000fc400078f30ff */
[----:B------:R-:W-:Y:S05]  /*8ec0*/  @!P0 BRA `(.L_x_159) ;  /* 0x0000000000148947 */ /* 0x000fea0003800000 */
[----:B------:R-:W-:-:S04]  /*8ed0*/  DEPBAR {5,4,3,2,1,0} ;  /* 0x0000003f0000791a */ /* 0x000fc80000000000 */
[----:B------:R1:W-:Y:S01]  /*8ee0*/  UTMACCTL.IV [UR8] ;  /* 0x00000000080079b9 */ /* 0x0003e20008000000 */
[----:B------:R-:W-:-:S04]  /*8ef0*/  DEPBAR {5,4,3,2,1,0} ;  /* 0x0000003f0000791a */ /* 0x000fc80000000000 */
[----:B------:R1:W-:Y:S02]  /*8f00*/  UTMACCTL.IV [UR10] ;  /* 0x000000000a0079b9 */ /* 0x0003e40008000000 */
[----:B-1----:R-:W-:Y:S01]  /*8f10*/  NOP ;  /* 0x0000000000007918 */ /* 0x002fe20000000000 */
.L_x_159:
[----:B------:R-:W-:Y:S05]  /*8f20*/  BSYNC B1 ;  /* 0x0000000000017941 */ /* 0x000fea0003800000 */
.L_x_158:
[----:B------:R-:W-:Y:S01]  /*8f30*/  UMOV UR4, 0xffffffff ;  /* 0xffffffff00047882 */ /* 0x000fe20000000000 */
[----:B------:R-:W-:Y:S02]  /*8f40*/  SHF.R.S32.HI R7, RZ, 0x6, R5 ;  /* 0x00000006ff077819 */ /* 0x000fe40000011405 */
[----:B------:R-:W-:Y:S05]  /*8f50*/  BRA.DIV UR4, `(.L_x_160) ;  /* 0x0000003a049c7947 */ /* 0x000fea000b800000 */
[----:B-----5:R-:W-:-:S13]  /*8f60*/  ELECT P6, URZ, PT ;  /* 0x00000000003f782f */ /* 0x020fda00038c0000 */
.L_x_243:
[----:B------:R-:W-:Y:S01]  /*8f70*/  ISETP.LT.OR P6, PT, R19, 0x1, !P6 ;  /* 0x000000011300780c */ /* 0x000fe200077c1670 */
[----:B------:R-:W-:-:S12]  /*8f80*/  BSSY B1, `(.L_x_161) ;  /* 0x000002d000017945 */ /* 0x000fd80003800000 */
[----:B------:R-:W-:Y:S05]  /*8f90*/  @P6 BRA `(.L_x_162) ;  /* 0x0000000000ac6947 */ /* 0x000fea0003800000 */
[----:B------:R-:W-:Y:S02]  /*8fa0*/  IMAD.SHL.U32 R17, R17, 0x80, RZ ;  /* 0x0000008011117824 */ /* 0x000fe400078e00ff */
[----:B------:R-:W-:Y:S02]  /*8fb0*/  IMAD.SHL.U32 R16, R16, 0x80, RZ ;  /* 0x0000008010107824 */ /* 0x000fe400078e00ff */
[----:B------:R-:W-:Y:S02]  /*8fc0*/  VIADD R9, R7, 0x1 ;  /* 0x0000000107097836 */ /* 0x000fe40000000000 */
[----:B------:R-:W-:Y:S02]  /*8fd0*/  IMAD.MOV.U32 R10, RZ, RZ, RZ ;  /* 0x000000ffff0a7224 */ /* 0x000fe400078e00ff */
[----:B------:R-:W-:Y:S02]  /*8fe0*/  IMAD.MOV.U32 R3, RZ, RZ, R20 ;  /* 0x000000ffff037224 */ /* 0x000fe400078e0014 */
[----:B------:R-:W-:-:S07]  /*8ff0*/  IMAD.MOV.U32 R4, RZ, RZ, R0 ;  /* 0x000000ffff047224 */ /* 0x000fce00078e0000 */
.L_x_166:
[----:B--2---:R-:W-:Y:S01]  /*9000*/  LEA R8, R4, UR12, 0x3 ;  /* 0x0000000c04087c11 */ /* 0x004fe2000f8e18ff */
[----:B------:R-:W-:Y:S05]  /*9010*/  YIELD ;  /* 0x0000000000007946 */ /* 0x000fea0003800000 */
[----:B------:R-:W-:Y:S01]  /*9020*/  SHF.L.U32 R5, R3, 0x1f, RZ ;  /* 0x0000001f03057819 */ /* 0x000fe200000006ff */
[----:B------:R-:W1:Y:S03]  /*9030*/  @!P1 LDC R6, c[0x0][0x500] ;  /* 0x00014000ff069b82 */ /* 0x000e660000000800 */
[----:B------:R-:W2:Y:S02]  /*9040*/  SYNCS.PHASECHK.TRANS64.TRYWAIT P0, [R8+URZ+0x384b0], R5 ;  /* 0x0384b005080075a7 */ /* 0x000ea4000800017f */
[----:B--2---:R-:W-:Y:S05]  /*9050*/  @!P0 BRA `(.L_x_163) ;  /* 0x00000038007c8947 */ /* 0x004fea0003800000 */
.L_x_244:
[----:B------:R-:W-:Y:S01]  /*9060*/  UPRMT UR4, UR13, 0x9910, URZ ;  /* 0x000099100d047896 */ /* 0x000fe2000800003f */
[----:B-1----:R1:W-:Y:S03]  /*9070*/  @!P1 SYNCS.ARRIVE.TRANS64 RZ, [R8+URZ+0x38480], R6 ;  /* 0x0384800608ff99a7 */ /* 0x0023e6000800003f */
[----:B------:R-:W-:-:S06]  /*9080*/  UISETP.NE.AND UP0, UPT, UR4, 0x2, UPT ;  /* 0x000000020400788c */ /* 0x000fcc000bf05270 */
[----:B------:R-:W-:-:S13]  /*9090*/  PLOP3.LUT P0, PT, PT, PT, UP0, 0x80, 0x0 ;  /* 0x000000000000781c */ /* 0x000fda0003f0f008 */
[----:B-1----:R-:W-:Y:S05]  /*90a0*/  @P0 BRA `(.L_x_164) ;  /* 0x0000000000040947 */ /* 0x002fea0003800000 */
[----:B------:R-:W-:Y:S01]  /*90b0*/  BPT.TRAP 0x1 ;  /* 0x000000040000795c */ /* 0x000fe20000300000 */
.L_x_164:
[----:B------:R-:W-:Y:S05]  /*90c0*/  @P2 BRA `(.L_x_165) ;  /* 0x0000000000042947 */ /* 0x000fea0003800000 */
[----:B------:R-:W-:Y:S01]  /*90d0*/  BPT.TRAP 0x1 ;  /* 0x000000040000795c */ /* 0x000fe20000300000 */
.L_x_165:
[----:B------:R-:W-:Y:S01]  /*90e0*/  R2UR UR4, R4 ;  /* 0x00000000040472ca */ /* 0x000fe200000e0000 */
[----:B------:R-:W-:Y:S01]  /*90f0*/  VIADD R9, R9, 0xffffffff ;  /* 0xffffffff09097836 */ /* 0x000fe20000000000 */
[----:B------:R-:W-:Y:S01]  /*9100*/  R2UR UR5, R8 ;  /* 0x00000000080572ca */ /* 0x000fe200000e0000 */
[----:B------:R-:W-:Y:S01]  /*9110*/  VIADD R4, R4, 0x1 ;  /* 0x0000000104047836 */ /* 0x000fe20000000000 */
[----:B------:R-:W-:Y:S01]  /*9120*/  R2UR UR6, R10 ;  /* 0x000000000a0672ca */ /* 0x000fe200000e0000 */
[----:B------:R-:W-:Y:S01]  /*9130*/  UMOV UR22, 0x0 ;  /* 0x0000000000167882 */ /* 0x000fe20000000000 */
[----:B------:R-:W-:Y:S01]  /*9140*/  R2UR UR7, R16 ;  /* 0x00000000100772ca */ /* 0x000fe200000e0000 */
[----:B------:R-:W-:Y:S01]  /*9150*/  UMOV UR23, 0x10000000 ;  /* 0x1000000000177882 */ /* 0x000fe20000000000 */
[----:B------:R-:W-:Y:S01]  /*9160*/  R2UR UR19, R17 ;  /* 0x00000000111372ca */ /* 0x000fe200000e0000 */
[----:B------:R-:W-:Y:S01]  /*9170*/  VIADD R10, R10, 0x40 ;  /* 0x000000400a0a7836 */ /* 0x000fe20000000000 */
[----:B------:R-:W-:-:S02]  /*9180*/  ISETP.GT.AND P3, PT, R9, 0x1, PT ;  /* 0x000000010900780c */ /* 0x000fc40003f64270 */
[C---:B------:R-:W-:Y:S01]  /*9190*/  ISETP.NE.AND P0, PT, R4.reuse, 0x6, PT ;  /* 0x000000060400780c */ /* 0x040fe20003f05270 */
[----:B------:R-:W-:Y:S02]  /*91a0*/  ULEA UR4, UR4, UR12, 0xe ;  /* 0x0000000c04047291 */ /* 0x000fe4000f8e703f */
[----:B------:R-:W-:Y:S01]  /*91b0*/  UIADD3 UR5, UR5, 0x38480, URZ ;  /* 0x0003848005057890 */ /* 0x000fe2000fffe03f */
[----:B------:R-:W-:Y:S01]  /*91c0*/  SEL R6, RZ, 0x1, P0 ;  /* 0x00000001ff067807 */ /* 0x000fe20000000000 */
[----:B------:R-:W-:Y:S01]  /*91d0*/  UIADD3 UR16, UR4, 0x18000, URZ ;  /* 0x0001800004107890 */ /* 0x000fe2000fffe03f */
[----:B------:R-:W-:Y:S01]  /*91e0*/  SEL R4, R4, RZ, P0 ;  /* 0x000000ff04047207 */ /* 0x000fe20000000000 */
[----:B------:R-:W-:Y:S01]  /*91f0*/  UMOV UR18, UR6 ;  /* 0x0000000600127c82 */ /* 0x000fe20008000000 */
[----:B------:R-:W-:Y:S02]  /*9200*/  LOP3.LUT R3, R3, R6, RZ, 0x3c, !PT ;  /* 0x0000000603037212 */ /* 0x000fe400078e3cff */
[----:B------:R-:W-:-:S02]  /*9210*/  UMOV UR17, UR5 ;  /* 0x0000000500117c82 */ /* 0x000fc40008000000 */
[----:B------:R1:W-:Y:S02]  /*9220*/  UTMALDG.2D [UR4], [UR8], desc[UR22] ;  /* 0x00001604080075b4 */ /* 0x0003e40008009000 */
[----:B------:R1:W-:Y:S02]  /*9230*/  UTMALDG.2D [UR16], [UR10], desc[UR22] ;  /* 0x000016100a0075b4 */ /* 0x0003e40008009000 */
[----:B-1----:R-:W-:Y:S05]  /*9240*/  @P3 BRA `(.L_x_166) ;  /* 0xfffffffc006c3947 */ /* 0x002fea000383ffff */
.L_x_162:
[----:B------:R-:W-:Y:S05]  /*9250*/  BSYNC B1 ;  /* 0x0000000000017941 */ /* 0x000fea0003800000 */
.L_x_161:
[----:B------:R-:W-:Y:S01]  /*9260*/  LOP3.LUT P3, RZ, R2, 0xff, RZ, 0xc0, !PT ;  /* 0x000000ff02ff7812 */ /* 0x000fe2000786c0ff */
[C---:B------:R-:W-:Y:S02]  /*9270*/  IMAD.IADD R0, R7.reuse, 0x1, R0 ;  /* 0x0000000107007824 */ /* 0x040fe400078e0200 */
[----:B------:R-:W-:Y:S02]  /*9280*/  IMAD.U32 R4, RZ, RZ, UR20 ;  /* 0x00000014ff047e24 */ /* 0x000fe4000f8e00ff */
[C---:B------:R-:W-:Y:S01]  /*9290*/  IMAD.WIDE.U32 R2, R0.reuse, -0x55555555, RZ ;  /* 0xaaaaaaab00027825 */ /* 0x040fe200078e00ff */
[----:B------:R-:W-:Y:S02]  /*92a0*/  ISETP.GT.U32.AND P0, PT, R0, 0x5, PT ;  /* 0x000000050000780c */ /* 0x000fe40003f04070 */
[----:B------:R-:W-:Y:S02]  /*92b0*/  ISETP.NE.AND P4, PT, R4, 0x3, PT ;  /* 0x000000030400780c */ /* 0x000fe40003f85270 */
[----:B------:R-:W-:-:S02]  /*92c0*/  ISETP.LT.U32.AND P0, PT, R7, 0x6, P0 ;  /* 0x000000060700780c */ /* 0x000fc40000701070 */
[----:B------:R-:W-:Y:S01]  /*92d0*/  SHF.R.U32.HI R3, RZ, 0x2, R3 ;  /* 0x00000002ff037819 */ /* 0x000fe20000011603 */
[----:B------:R-:W-:Y:S01]  /*92e0*/  @P3 SYNCS.ARRIVE.TRANS64.A1T0 RZ, [UR12+0x38528], RZ ;  /* 0x038528ffffff39a7 */ /* 0x000fe2000810000c */
[----:B------:R-:W-:Y:S02]  /*92f0*/  ISETP.GE.U32.AND P3, PT, R7, 0x6, PT ;  /* 0x000000060700780c */ /* 0x000fe40003f66070 */
[----:B--2---:R-:W-:Y:S01]  /*9300*/  SEL R5, RZ, 0x1, !P0 ;  /* 0x00000001ff057807 */ /* 0x004fe20004000000 */
[----:B------:R-:W-:-:S03]  /*9310*/  IMAD R0, R3, -0x6, R0 ;  /* 0xfffffffa03007824 */ /* 0x000fc600078e0200 */
[----:B------:R-:W-:-:S07]  /*9320*/  LOP3.LUT R20, R20, R5, RZ, 0x3c, !PT ;  /* 0x0000000514147212 */ /* 0x000fce00078e3cff */
[----:B------:R-:W-:Y:S01]  /*9330*/  @P3 LOP3.LUT R20, R20, 0x1, R3, 0x78, !PT ;  /* 0x0000000114143812 */ /* 0x000fe200078e7803 */
[----:B------:R-:W-:Y:S06]  /*9340*/  @!P4 BRA `(.L_x_167) ;  /* 0x000000000004c947 */ /* 0x000fec0003800000 */
[----:B------:R-:W-:Y:S01]  /*9350*/  BPT.TRAP 0x1 ;  /* 0x000000040000795c */ /* 0x000fe20000300000 */
.L_x_167:
[C---:B------:R-:W-:Y:S01]  /*9360*/  LEA R3, R21.reuse, UR12, 0x3 ;  /* 0x0000000c15037c11 */ /* 0x040fe2000f8e18ff */
[----:B------:R-:W-:Y:S01]  /*9370*/  BSSY B1, `(.L_x_168) ;  /* 0x0000005000017945 */ /* 0x000fe20003800000 */
[----:B------:R-:W-:Y:S02]  /*9380*/  SHF.L.U32 R2, R22, 0x1f, RZ ;  /* 0x0000001f16027819 */ /* 0x000fe400000006ff */
[----:B------:R-:W-:Y:S02]  /*9390*/  LEA R8, R21, UR12, 0x4 ;  /* 0x0000000c15087c11 */ /* 0x000fe4000f8e20ff */
[----:B------:R-:W1:Y:S02]  /*93a0*/  SYNCS.PHASECHK.TRANS64.TRYWAIT P0, [R3+URZ+0x38400], R2 ;  /* 0x03840002030075a7 */ /* 0x000e64000800017f */
[----:B-1----:R-:W-:Y:S05]  /*93b0*/  @!P0 BRA `(.L_x_169) ;  /* 0x0000003400b88947 */ /* 0x002fea0003800000 */
.L_x_245:
[----:B------:R-:W-:Y:S05]  /*93c0*/  BSYNC B1 ;  /* 0x0000000000017941 */ /* 0x000fea0003800000 */
.L_x_168:
[----:B------:R-:W2:Y:S01]  /*93d0*/  LDS.128 R8, [R8+0x38530] ;  /* 0x0385300008087984 */ /* 0x000ea20000000c00 */
[----:B------:R-:W-:Y:S01]  /*93e0*/  @!PT LDS RZ, [RZ] ;  /* 0x00000000fffff984 */ /* 0x000fe20000000800 */
[----:B------:R-:W-:Y:S01]  /*93f0*/  @!PT LDS RZ, [RZ] ;  /* 0x00000000fffff984 */ /* 0x000fe20000000800 */
[----:B------:R-:W-:Y:S01]  /*9400*/  @!PT LDS RZ, [RZ] ;  /* 0x00000000fffff984 */ /* 0x000fe20000000800 */
[----:B------:R-:W-:Y:S01]  /*9410*/  @!PT LDS RZ, [RZ] ;  /* 0x00000000fffff984 */ /* 0x000fe20000000800 */
[----:B------:R3:W-:Y:S06]  /*9420*/  MEMBAR.ALL.CTA ;  /* 0x0000000000007992 */ /* 0x0007ec0000008000 */
[----:B---3--:R-:W3:Y:S01]  /*9430*/  FENCE.VIEW.ASYNC.S ;  /* 0x00000000000073c6 */ /* 0x008ee20000000000 */
[----:B--2---:R-:W-:Y:S02]  /*9440*/  IMAD.MOV.U32 R17, RZ, RZ, R9 ;  /* 0x000000ffff117224 */ /* 0x004fe400078e0009 */
[----:B------:R-:W-:Y:S01]  /*9450*/  IMAD.MOV.U32 R16, RZ, RZ, R8 ;  /* 0x000000ffff107224 */ /* 0x000fe200078e0008 */
[----:B---3--:R-:W-:Y:S06]  /*9460*/  @!P4 BRA `(.L_x_170) ;  /* 0x000000000004c947 */ /* 0x008fec0003800000 */
[----:B------:R-:W-:Y:S01]  /*9470*/  BPT.TRAP 0x1 ;  /* 0x000000040000795c */ /* 0x000fe20000300000 */
.L_x_170:
[----:B------:R-:W2:Y:S01]  /*9480*/  S2R R5, SR_CgaCtaId ;  /* 0x0000000000057919 */ /* 0x000ea20000008800 */
[----:B------:R-:W-:Y:S01]  /*9490*/  ISETP.NE.AND P0, PT, R11, RZ, PT ;  /* 0x000000ff0b00720c */ /* 0x000fe20003f05270 */
[----:B-1----:R-:W-:Y:S01]  /*94a0*/  VIADD R2, R3, 0x38440 ;  /* 0x0003844003027836 */ /* 0x002fe20000000000 */
[CC--:B------:R-:W-:Y:S02]  /*94b0*/  ISETP.NE.AND P3, PT, R10.reuse, R18.reuse, PT ;  /* 0x000000120a00720c */ /* 0x0c0fe40003f65270 */
[----:B------:R-:W-:Y:S02]  /*94c0*/  ISETP.EQ.OR P0, PT, R10, R18, !P0 ;  /* 0x000000120a00720c */ /* 0x000fe40004702670 */
[----:B--2---:R-:W-:-:S04]  /*94d0*/  PRMT R2, R5, 0x654, R2 ;  /* 0x0000065405027816 */ /* 0x004fc80000000002 */
[----:B------:R1:W-:Y:S07]  /*94e0*/  SYNCS.ARRIVE.TRANS64.RED.A1T0 RZ, [R2+URZ], RZ ;  /* 0x000000ff02ff79a7 */ /* 0x0003ee000810043f */
[----:B------:R-:W-:Y:S05]  /*94f0*/  @P0 BRA `(.L_x_171) ;  /* 0x0000000400a40947 */ /* 0x000fea0003800000 */
[----:B-1----:R-:W1:Y:S02]  /*9500*/  LDC.64 R2, c[0x0][0x290] ;  /* 0x0000a400ff027b82 */ /* 0x002e640000000a00 */
[----:B-1----:R-:W-:-:S05]  /*9510*/  IMAD.WIDE R2, R10, 0xc, R2 ;  /* 0x0000000c0a027825 */ /* 0x002fca00078e0202 */
[----:B------:R1:W5:Y:S01]  /*9520*/  LDG.E R19, desc[UR56][R2.64+0x8] ;  /* 0x0000083802137981 */ /* 0x000362000c1e1900 */
[----:B------:R-:W-:-:S03]  /*9530*/  UMOV UR4, 0xffffffff ;  /* 0xffffffff00047882 */ /* 0x000fc60000000000 */
[----:B------:R-:W-:Y:S05]  /*9540*/  BRA.DIV UR4, `(.L_x_172) ;  /* 0x0000003604687947 */ /* 0x000fea000b800000 */
[----:B------:R-:W-:-:S13]  /*9550*/  ELECT P6, URZ, PT ;  /* 0x00000000003f782f */ /* 0x000fda00038c0000 */
.L_x_248:
[----:B------:R-:W-:Y:S04]  /*9560*/  BSSY B1, `(.L_x_173) ;  /* 0x000004f000017945 */ /* 0x000fe80003800000 */
[----:B------:R-:W-:Y:S05]  /*9570*/  @!P6 BRA `(.L_x_174) ;  /* 0x000000040034e947 */ /* 0x000fea0003800000 */
[C---:B------:R-:W-:Y:S01]  /*9580*/  IMAD.SHL.U32 R4, R10.reuse, 0x8, RZ ;  /* 0x000000080a047824 */ /* 0x040fe200078e00ff */
[----:B------:R-:W-:Y:S01]  /*9590*/  SHF.R.S32.HI R5, RZ, 0x1f, R10 ;  /* 0x0000001fff057819 */ /* 0x000fe2000001140a */
[----:B------:R-:W-:Y:S01]  /*95a0*/  ULDC.64 UR4, c[0x0][0x510] ;  /* 0x0001440000047ab9 */ /* 0x000fe20000000a00 */
[----:B------:R-:W-:Y:S01]  /*95b0*/  ULDC.64 UR6, c[0x0][0x520] ;  /* 0x0001480000067ab9 */ /* 0x000fe20000000a00 */
[----:B------:R-:W2:Y:S01]  /*95c0*/  LDG.E R18, desc[UR56][R2.64] ;  /* 0x0000003802127981 */ /* 0x000ea2000c1e1900 */
[----:B------:R-:W-:Y:S02]  /*95d0*/  SHF.L.U64.HI R5, R10, 0x3, R5 ;  /* 0x000000030a057819 */ /* 0x000fe40000010205 */
[C---:B------:R-:W-:Y:S02]  /*95e0*/  IADD3 R12, P0, R4.reuse, UR4, RZ ;  /* 0x00000004040c7c10 */ /* 0x040fe4000ff1e0ff */
[C---:B------:R-:W-:Y:S02]  /*95f0*/  IADD3 R8, P4, R4.reuse, UR6, RZ ;  /* 0x0000000604087c10 */ /* 0x040fe4000ff9e0ff */
[C---:B------:R-:W-:Y:S01]  /*9600*/  IADD3.X R13, R5.reuse, UR5, RZ, P0, !PT ;  /* 0x00000005050d7c10 */ /* 0x040fe200087fe4ff */
[----:B------:R-:W-:Y:S01]  /*9610*/  ULDC.64 UR4, c[0x0][0x518] ;  /* 0x0001460000047ab9 */ /* 0x000fe20000000a00 */
[----:B------:R-:W-:Y:S01]  /*9620*/  IADD3.X R9, R5, UR7, RZ, P4, !PT ;  /* 0x0000000705097c10 */ /* 0x000fe2000a7fe4ff */
[----:B-1----:R1:W3:Y:S04]  /*9630*/  LDG.E R2, desc[UR56][R2.64+0x4] ;  /* 0x0000043802027981 */ /* 0x0022e8000c1e1900 */
[----:B------:R-:W4:Y:S04]  /*9640*/  LDG.E.64 R12, desc[UR56][R12.64] ;  /* 0x000000380c0c7981 */ /* 0x000f28000c1e1b00 */
[----:B------:R-:W2:Y:S01]  /*9650*/  LDG.E.64 R8, desc[UR56][R8.64] ;  /* 0x0000003808087981 */ /* 0x000ea2000c1e1b00 */
[----:B------:R-:W-:-:S04]  /*9660*/  IADD3 R6, P0, R4, UR4, RZ ;  /* 0x0000000404067c10 */ /* 0x000fc8000ff1e0ff */
[----:B------:R-:W-:Y:S01]  /*9670*/  IADD3.X R7, R5, UR5, RZ, P0, !PT ;  /* 0x0000000505077c10 */ /* 0x000fe200087fe4ff */
[----:B------:R-:W-:-:S05]  /*9680*/  ULDC.64 UR4, c[0x0][0x528] ;  /* 0x00014a0000047ab9 */ /* 0x000fca0000000a00 */
[----:B------:R-:W3:Y:S01]  /*9690*/  LDG.E.64 R6, desc[UR56][R6.64] ;  /* 0x0000003806067981 */ /* 0x000ee2000c1e1b00 */
[----:B------:R-:W-:-:S04]  /*96a0*/  IADD3 R4, P0, R4, UR4, RZ ;  /* 0x0000000404047c10 */ /* 0x000fc8000ff1e0ff */
[----:B------:R-:W-:-:S06]  /*96b0*/  IADD3.X R5, R5, UR5, RZ, P0, !PT ;  /* 0x0000000505057c10 */ /* 0x000fcc00087fe4ff */
[----:B------:R-:W3:Y:S04]  /*96c0*/  LDG.E.64 R4, desc[UR56][R4.64] ;  /* 0x0000003804047981 */ /* 0x000ee8000c1e1b00 */
[----:B----4-:R-:W-:Y:S04]  /*96d0*/  STS.64 [UR14], R12 ;  /* 0x0000000cff007988 */ /* 0x010fe80008000a0e */
[----:B--2---:R-:W-:Y:S04]  /*96e0*/  STS.64 [UR15], R8 ;  /* 0x00000008ff007988 */ /* 0x004fe80008000a0f */
[----:B------:R-:W2:Y:S01]  /*96f0*/  LDS R14, [UR14+0x1c] ;  /* 0x00001c0eff0e7984 */ /* 0x000ea20008000800 */
[----:B---3--:R-:W-:-:S04]  /*9700*/  SHF.L.U64.HI R24, R6, 0x1, R7 ;  /* 0x0000000106187819 */ /* 0x008fc80000010207 */
[----:B------:R-:W-:-:S04]  /*9710*/  LOP3.LUT R24, R24, 0x1fffffff, RZ, 0xc0, !PT ;  /* 0x1fffffff18187812 */ /* 0x000fc800078ec0ff */
[----:B------:R-:W-:-:S04]  /*9720*/  SHF.R.U32.HI R7, RZ, 0x4, R24 ;  /* 0x00000004ff077819 */ /* 0x000fc80000011618 */
[----:B--2---:R-:W-:-:S05]  /*9730*/  LOP3.LUT R14, R14, 0xf, R7, 0xb8, !PT ;  /* 0x0000000f0e0e7812 */ /* 0x004fca00078eb807 */
[----:B------:R-:W-:Y:S04]  /*9740*/  STS [UR14+0x1c], R14 ;  /* 0x00001c0eff007988 */ /* 0x000fe8000800080e */
[----:B------:R-:W2:Y:S02]  /*9750*/  LDS R7, [UR14+0x1c] ;  /* 0x00001c0eff077984 */ /* 0x000ea40008000800 */
[----:B--2---:R-:W-:-:S05]  /*9760*/  LOP3.LUT R7, R7, 0xf0, RZ, 0xb8, !PT ;  /* 0x000000f007077812 */ /* 0x004fca00078eb8ff */
[----:B------:R-:W-:Y:S04]  /*9770*/  STS [UR14+0x1c], R7 ;  /* 0x00001c07ff007988 */ /* 0x000fe8000800080e */
[----:B------:R-:W2:Y:S01]  /*9780*/  LDS R9, [UR14+0x1c] ;  /* 0x00001c0eff097984 */ /* 0x000ea20008000800 */
[----:B------:R-:W-:-:S05]  /*9790*/  IMAD.U32 R8, RZ, RZ, UR14 ;  /* 0x0000000eff087e24 */ /* 0x000fca000f8e00ff */
[----:B------:R-:W-:Y:S02]  /*97a0*/  SHF.R.U64 R8, R8, 0x4, RZ ;  /* 0x0000000408087819 */ /* 0x000fe400000012ff */
[----:B--2---:R-:W-:-:S05]  /*97b0*/  LOP3.LUT R9, R9, 0xf00, RZ, 0xb8, !PT ;  /* 0x00000f0009097812 */ /* 0x004fca00078eb8ff */
[----:B------:R-:W-:Y:S04]  /*97c0*/  STS.64 [UR14+0x18], R8 ;  /* 0x00001808ff007988 */ /* 0x000fe80008000a0e */
[----:B------:R-:W1:Y:S01]  /*97d0*/  LDS R25, [UR14+0x1c] ;  /* 0x00001c0eff197984 */ /* 0x000e620008000800 */
[----:B------:R-:W-:Y:S01]  /*97e0*/  IMAD.SHL.U32 R23, R6, 0x2, RZ ;  /* 0x0000000206177824 */ /* 0x000fe200078e00ff */
[----:B------:R-:W-:-:S04]  /*97f0*/  CS2R R14, SRZ ;  /* 0x00000000000e7805 */ /* 0x000fc8000001ff00 */
[----:B------:R-:W-:Y:S01]  /*9800*/  LOP3.LUT R23, R23, 0xfffffffe, RZ, 0xc0, !PT ;  /* 0xfffffffe17177812 */ /* 0x000fe200078ec0ff */
[----:B-----5:R-:W-:Y:S02]  /*9810*/  VIADD R12, R19, 0xffffffff ;  /* 0xffffffff130c7836 */ /* 0x020fe40000000000 */
[----:B------:R-:W-:Y:S01]  /*9820*/  VIADD R13, R18, 0xffffffff ;  /* 0xffffffff120d7836 */ /* 0x000fe20000000000 */
[----:B------:R-:W-:Y:S01]  /*9830*/  SHF.R.U64 R23, R23, 0x4, R24 ;  /* 0x0000000417177819 */ /* 0x000fe20000001218 */
[----:B------:R-:W-:Y:S04]  /*9840*/  STS [UR14+0x10], R8 ;  /* 0x00001008ff007988 */ /* 0x000fe8000800080e */
[----:B------:R-:W-:Y:S04]  /*9850*/  STS [UR14+0x14], R8 ;  /* 0x00001408ff007988 */ /* 0x000fe8000800080e */
[----:B------:R-:W-:Y:S04]  /*9860*/  STS.128 [UR14+0x20], R12 ;  /* 0x0000200cff007988 */ /* 0x000fe80008000c0e */
[----:B------:R-:W-:Y:S04]  /*9870*/  STS [UR14+0xc], R23 ;  /* 0x00000c17ff007988 */ /* 0x000fe8000800080e */
[----:B------:R-:W-:Y:S01]  /*9880*/  STS [UR14+0x30], RZ ;  /* 0x000030ffff007988 */ /* 0x000fe2000800080e */
[----:B-1----:R-:W-:-:S05]  /*9890*/  LOP3.LUT R3, R25, 0xf000, RZ, 0xb8, !PT ;  /* 0x0000f00019037812 */ /* 0x002fca00078eb8ff */
[----:B------:R-:W-:Y:S04]  /*98a0*/  STS [UR14+0x1c], R3 ;  /* 0x00001c03ff007988 */ /* 0x000fe8000800080e */
[----:B------:R-:W1:Y:S01]  /*98b0*/  LDS R6, [UR15+0x1c] ;  /* 0x00001c0fff067984 */ /* 0x000e620008000800 */
[----:B------:R-:W-:-:S04]  /*98c0*/  SHF.L.U64.HI R18, R4, 0x1, R5 ;  /* 0x0000000104127819 */ /* 0x000fc80000010205 */
[----:B------:R-:W-:-:S04]  /*98d0*/  LOP3.LUT R18, R18, 0x1fffffff, RZ, 0xc0, !PT ;  /* 0x1fffffff12127812 */ /* 0x000fc800078ec0ff */
[----:B------:R-:W-:-:S04]  /*98e0*/  SHF.R.U32.HI R5, RZ, 0x4, R18 ;  /* 0x00000004ff057819 */ /* 0x000fc80000011612 */
[----:B-1----:R-:W-:-:S05]  /*98f0*/  LOP3.LUT R5, R6, 0xf, R5, 0xb8, !PT ;  /* 0x0000000f06057812 */ /* 0x002fca00078eb805 */
[----:B------:R-:W-:Y:S04]  /*9900*/  STS [UR15+0x1c], R5 ;  /* 0x00001c05ff007988 */ /* 0x000fe8000800080f */
[----:B------:R-:W1:Y:S02]  /*9910*/  LDS R8, [UR15+0x1c] ;  /* 0x00001c0fff087984 */ /* 0x000e640008000800 */
[----:B-1----:R-:W-:-:S05]  /*9920*/  LOP3.LUT R8, R8, 0xf0, RZ, 0xb8, !PT ;  /* 0x000000f008087812 */ /* 0x002fca00078eb8ff */
[----:B------:R-:W-:Y:S04]  /*9930*/  STS [UR15+0x1c], R8 ;  /* 0x00001c08ff007988 */ /* 0x000fe8000800080f */
[----:B------:R-:W1:Y:S01]  /*9940*/  LDS R7, [UR15+0x1c] ;  /* 0x00001c0fff077984 */ /* 0x000e620008000800 */
[----:B------:R-:W-:-:S05]  /*9950*/  IMAD.U32 R6, RZ, RZ, UR15 ;  /* 0x0000000fff067e24 */ /* 0x000fca000f8e00ff */
[----:B------:R-:W-:Y:S02]  /*9960*/  SHF.R.U64 R6, R6, 0x4, RZ ;  /* 0x0000000406067819 */ /* 0x000fe400000012ff */
[----:B-1----:R-:W-:-:S05]  /*9970*/  LOP3.LUT R7, R7, 0xf00, RZ, 0xb8, !PT ;  /* 0x00000f0007077812 */ /* 0x002fca00078eb8ff */
[----:B------:R-:W-:Y:S04]  /*9980*/  STS.64 [UR15+0x18], R6 ;  /* 0x00001806ff007988 */ /* 0x000fe80008000a0f */
[----:B------:R-:W1:Y:S01]  /*9990*/  LDS R9, [UR15+0x1c] ;  /* 0x00001c0fff097984 */ /* 0x000e620008000800 */
[----:B------:R-:W-:Y:S02]  /*99a0*/  IMAD.SHL.U32 R3, R4, 0x2, RZ ;  /* 0x0000000204037824 */ /* 0x000fe400078e00ff */
[----:B------:R-:W-:-:S03]  /*99b0*/  VIADD R13, R2, 0xffffffff ;  /* 0xffffffff020d7836 */ /* 0x000fc60000000000 */
[----:B------:R-:W-:-:S04]  /*99c0*/  LOP3.LUT R3, R3, 0xfffffffe, RZ, 0xc0, !PT ;  /* 0xfffffffe03037812 */ /* 0x000fc800078ec0ff */
[----:B------:R-:W-:Y:S01]  /*99d0*/  SHF.R.U64 R3, R3, 0x4, R18 ;  /* 0x0000000403037819 */ /* 0x000fe20000001212 */
[----:B------:R2:W-:Y:S04]  /*99e0*/  STS.128 [UR15+0x20], R12 ;  /* 0x0000200cff007988 */ /* 0x0005e80008000c0f */
[----:B------:R2:W-:Y:S04]  /*99f0*/  STS [UR15+0xc], R3 ;  /* 0x00000c03ff007988 */ /* 0x0005e8000800080f */
[----:B------:R2:W-:Y:S04]  /*9a00*/  STS [UR15+0x10], R6 ;  /* 0x00001006ff007988 */ /* 0x0005e8000800080f */
[----:B------:R2:W-:Y:S04]  /*9a10*/  STS [UR15+0x14], R6 ;  /* 0x00001406ff007988 */ /* 0x0005e8000800080f */
[----:B------:R-:W-:Y:S01]  /*9a20*/  STS [UR15+0x30], RZ ;  /* 0x000030ffff007988 */ /* 0x000fe2000800080f */
[----:B-1----:R-:W-:-:S05]  /*9a30*/  LOP3.LUT R2, R9, 0xf000, RZ, 0xb8, !PT ;  /* 0x0000f00009027812 */ /* 0x002fca00078eb8ff */
[----:B------:R2:W-:Y:S02]  /*9a40*/  STS [UR15+0x1c], R2 ;  /* 0x00001c02ff007988 */ /* 0x0005e4000800080f */
.L_x_174:
[----:B------:R-:W-:Y:S05]  /*9a50*/  BSYNC B1 ;  /* 0x0000000000017941 */ /* 0x000fea0003800000 */
.L_x_173:
[----:B------:R-:W-:-:S03]  /*9a60*/  UMOV UR4, 0xffffffff ;  /* 0xffffffff00047882 */ /* 0x000fc60000000000 */
[----:B------:R-:W-:Y:S05]  /*9a70*/  BRA.DIV UR4, `(.L_x_175) ;  /* 0x00000032043c7947 */ /* 0x000fea000b800000 */
[----:B------:R-:W-:Y:S01]  /*9a80*/  ELECT P6, URZ, PT ;  /* 0x00000000003f782f */ /* 0x000fe200038c0000 */
[----:B------:R-:W-:-:S12]  /*9a90*/  NOP ;  /* 0x0000000000007918 */ /* 0x000fd80000000000 */
.L_x_252:
[----:B-12---:R-:W1:Y:S02]  /*9aa0*/  S2R R2, SR_LANEID ;  /* 0x0000000000027919 */ /* 0x006e640000000000 */
[----:B-1----:R-:W-:-:S05]  /*9ab0*/  IMAD.SHL.U32 R6, R2, 0x4, RZ ;  /* 0x0000000402067824 */ /* 0x002fca00078e00ff */
[----:B------:R1:W2:Y:S01]  /*9ac0*/  LDS R7, [R6+UR14] ;  /* 0x0000000e06077984 */ /* 0x0002a20008000800 */
[C---:B------:R-:W-:Y:S02]  /*9ad0*/  IADD3 R4, P0, R6.reuse, UR8, RZ ;  /* 0x0000000806047c10 */ /* 0x040fe4000ff1e0ff */
[----:B------:R-:W-:Y:S01]  /*9ae0*/  IADD3 R2, P4, R6, UR10, RZ ;  /* 0x0000000a06027c10 */ /* 0x000fe2000ff9e0ff */
[----:B------:R1:W3:Y:S01]  /*9af0*/  LDS R9, [R6+UR14+0x80] ;  /* 0x0000800e06097984 */ /* 0x0002e20008000800 */
[----:B------:R-:W-:Y:S11]  /*9b00*/  @!P6 BRA `(.L_x_176) ;  /* 0x000000000008e947 */ /* 0x000ff60003800000 */
[----:B------:R0:W-:Y:S01]  /*9b10*/  UTMACMDFLUSH ;  /* 0x00000000000079b7 */ /* 0x0001e20000000000 */
[----:B------:R-:W-:-:S04]  /*9b20*/  DEPBAR.LE SB0, 0x0 ;  /* 0x000080000000791a */ /* 0x000fc80000000000 */
.L_x_176:
[----:B------:R-:W-:Y:S01]  /*9b30*/  IMAD.X R5, RZ, RZ, UR9, P0 ;  /* 0x00000009ff057e24 */ /* 0x000fe200080e06ff */
[----:B------:R-:W-:Y:S05]  /*9b40*/  WARPSYNC.ALL ;  /* 0x0000000000007948 */ /* 0x000fea0003800000 */
[----:B------:R-:W-:Y:S01]  /*9b50*/  IMAD.X R3, RZ, RZ, UR11, P4 ;  /* 0x0000000bff037e24 */ /* 0x000fe2000a0e06ff */
[----:B--2---:R2:W5:Y:S04]  /*9b60*/  ATOMG.E.EXCH.STRONG.GPU PT, RZ, [R4], R7 ;  /* 0x0000000704ff73a8 */ /* 0x00456800041ee100 */
[----:B---3--:R2:W5:Y:S01]  /*9b70*/  ATOMG.E.EXCH.STRONG.GPU PT, RZ, [R2], R9 ;  /* 0x0000000902ff73a8 */ /* 0x00856200041ee100 */
[----:B------:R-:W-:-:S07]  /*9b80*/  IMAD.MOV.U32 R18, RZ, RZ, R10 ;  /* 0x000000ffff127224 */ /* 0x000fce00078e000a */
.L_x_171:
[----:B------:R-:W-:Y:S01]  /*9b90*/  ISETP.NE.AND P4, PT, R11, RZ, PT ;  /* 0x000000ff0b00720c */ /* 0x000fe20003f85270 */
[----:B------:R-:W-:Y:S01]  /*9ba0*/  VIADD R21, R21, 0x1 ;  /* 0x0000000115157836 */ /* 0x000fe20000000000 */
[----:B--2---:R-:W-:Y:S02]  /*9bb0*/  SEL R3, RZ, 0x1, !P3 ;  /* 0x00000001ff037807 */ /* 0x004fe40005800000 */
[----:B-1----:R-:W-:Y:S02]  /*9bc0*/  PRMT R2, RZ, 0x7610, R2 ;  /* 0x00007610ff027816 */ /* 0x002fe40000000002 */
[----:B------:R-:W-:-:S04]  /*9bd0*/  ISETP.NE.AND P0, PT, R21, 0x8, PT ;  /* 0x000000081500780c */ /* 0x000fc80003f05270 */
[----:B------:R-:W-:Y:S02]  /*9be0*/  SEL R5, RZ, 0x1, P0 ;  /* 0x00000001ff057807 */ /* 0x000fe40000000000 */
[----:B------:R-:W-:Y:S02]  /*9bf0*/  SEL R21, R21, RZ, P0 ;  /* 0x000000ff15157207 */ /* 0x000fe40000000000 */
[----:B------:R-:W-:Y:S01]  /*9c00*/  LOP3.LUT R22, R22, R5, RZ, 0x3c, !PT ;  /* 0x0000000516167212 */ /* 0x000fe200078e3cff */
[----:B------:R-:W-:Y:S06]  /*9c10*/  @P4 BRA `(.L_x_177) ;  /* 0xfffffff000904947 */ /* 0x000fec000383ffff */
[----:B------:R-:W-:Y:S05]  /*9c20*/  BSYNC B0 ;  /* 0x0000000000007941 */ /* 0x000fea0003800000 */
.L_x_157:
[----:B------:R-:W-:-:S03]  /*9c30*/  UMOV UR4, 0xffffffff ;  /* 0xffffffff00047882 */ /* 0x000fc60000000000 */
[----:B------:R-:W-:Y:S05]  /*9c40*/  BRA.DIV UR4, `(.L_x_178) ;  /* 0x0000002e04f87947 */ /* 0x000fea000b800000 */
[----:B-----5:R-:W-:-:S13]  /*9c50*/  ELECT P6, URZ, PT ;  /* 0x00000000003f782f */ /* 0x020fda00038c0000 */
.L_x_255:
[----:B------:R-:W-:Y:S04]  /*9c60*/  BSSY B0, `(.L_x_179) ;  /* 0x000003c000007945 */ /* 0x000fe80003800000 */
[----:B------:R-:W-:Y:S05]  /*9c70*/  @!P6 BRA `(.L_x_180) ;  /* 0x0000000000e8e947 */ /* 0x000fea0003800000 */
[----:B------:R-:W-:-:S04]  /*9c80*/  ULOP3.LUT UR4, UR52, 0x2, URZ, 0xfc, !UPT ;  /* 0x0000000234047892 */ /* 0x000fc8000f8efc3f */
[----:B------:R-:W-:-:S06]  /*9c90*/  UISETP.NE.AND UP0, UPT, UR4, 0x3, UPT ;  /* 0x000000030400788c */ /* 0x000fcc000bf05270 */
[----:B------:R-:W-:-:S13]  /*9ca0*/  PLOP3.LUT P0, PT, PT, PT, UP0, 0x80, 0x0 ;  /* 0x000000000000781c */ /* 0x000fda0003f0f008 */
[----:B------:R-:W-:Y:S05]  /*9cb0*/  @!P0 BRA `(.L_x_181) ;  /* 0x0000000000048947 */ /* 0x000fea0003800000 */
[----:B------:R-:W-:Y:S01]  /*9cc0*/  BPT.TRAP 0x1 ;  /* 0x000000040000795c */ /* 0x000fe20000300000 */
.L_x_181:
[----:B------:R-:W-:Y:S01]  /*9cd0*/  IMAD.U32 R3, RZ, RZ, UR12 ;  /* 0x0000000cff037e24 */ /* 0x000fe2000f8e00ff */
[----:B------:R-:W-:-:S03]  /*9ce0*/  SHF.L.U32 R2, R20, 0x1f, RZ ;  /* 0x0000001f14027819 */ /* 0x000fc600000006ff */
[----:B------:R-:W-:-:S04]  /*9cf0*/  VIADD R3, R3, 0x384b0 ;  /* 0x000384b003037836 */ /* 0x000fc80000000000 */
[C---:B------:R-:W-:Y:S02]  /*9d00*/  IMAD R7, R0.reuse, 0x8, R3 ;  /* 0x0000000800077824 */ /* 0x040fe400078e0203 */
[----:B------:R-:W-:Y:S02]  /*9d10*/  VIADD R0, R0, 0x1 ;  /* 0x0000000100007836 */ /* 0x000fe40000000000 */
[----:B------:R-:W1:Y:S03]  /*9d20*/  SYNCS.PHASECHK.TRANS64.TRYWAIT P0, [R7+URZ], R2 ;  /* 0x00000002070075a7 */ /* 0x000e66000800017f */
[----:B------:R-:W-:-:S04]  /*9d30*/  ISETP.NE.AND P1, PT, R0, 0x6, PT ;  /* 0x000000060000780c */ /* 0x000fc80003f25270 */
[----:B------:R-:W-:Y:S02]  /*9d40*/  SEL R5, RZ, 0x1, P1 ;  /* 0x00000001ff057807 */ /* 0x000fe40000800000 */
[----:B------:R-:W-:Y:S02]  /*9d50*/  SEL R0, R0, RZ, P1 ;  /* 0x000000ff00007207 */ /* 0x000fe40000800000 */
[----:B------:R-:W-:-:S03]  /*9d60*/  LOP3.LUT R5, R20, R5, RZ, 0x3c, !PT ;  /* 0x0000000514057212 */ /* 0x000fc600078e3cff */
[----:B------:R-:W-:Y:S01]  /*9d70*/  IMAD R9, R0, 0x8, R3 ;  /* 0x0000000800097824 */ /* 0x000fe200078e0203 */
[----:B------:R-:W-:Y:S01]  /*9d80*/  SHF.L.U32 R4, R5, 0x1f, RZ ;  /* 0x0000001f05047819 */ /* 0x000fe200000006ff */
[----:B-1----:R-:W-:Y:S06]  /*9d90*/  @!P0 BRA `(.L_x_182) ;  /* 0x0000002c00c48947 */ /* 0x002fec0003800000 */
.L_x_256:
[----:B------:R-:W2:Y:S01]  /*9da0*/  SYNCS.PHASECHK.TRANS64.TRYWAIT P0, [R9+URZ], R4 ;  /* 0x00000004090075a7 */ /* 0x000ea2000800017f */
[----:B------:R-:W-:-:S05]  /*9db0*/  VIADD R0, R0, 0x1 ;  /* 0x0000000100007836 */ /* 0x000fca0000000000 */
[----:B------:R-:W-:-:S04]  /*9dc0*/  ISETP.NE.AND P1, PT, R0, 0x6, PT ;  /* 0x000000060000780c */ /* 0x000fc80003f25270 */
[----:B-1----:R-:W-:Y:S02]  /*9dd0*/  SEL R2, RZ, 0x1, P1 ;  /* 0x00000001ff027807 */ /* 0x002fe40000800000 */
[----:B------:R-:W-:Y:S02]  /*9de0*/  SEL R0, R0, RZ, P1 ;  /* 0x000000ff00007207 */ /* 0x000fe40000800000 */
[----:B------:R-:W-:-:S03]  /*9df0*/  LOP3.LUT R7, R5, R2, RZ, 0x3c, !PT ;  /* 0x0000000205077212 */ /* 0x000fc600078e3cff */
[----:B------:R-:W-:Y:S01]  /*9e00*/  IMAD R6, R0, 0x8, R3 ;  /* 0x0000000800067824 */ /* 0x000fe200078e0203 */
[----:B------:R-:W-:Y:S01]  /*9e10*/  SHF.L.U32 R5, R7, 0x1f, RZ ;  /* 0x0000001f07057819 */ /* 0x000fe200000006ff */
[----:B--2---:R-:W-:Y:S06]  /*9e20*/  @!P0 BRA `(.L_x_183) ;  /* 0x0000002c00b48947 */ /* 0x004fec0003800000 */
.L_x_257:
[----:B------:R-:W2:Y:S01]  /*9e30*/  SYNCS.PHASECHK.TRANS64.TRYWAIT P0, [R6+URZ], R5 ;  /* 0x00000005060075a7 */ /* 0x000ea2000800017f */
[----:B------:R-:W-:-:S05]  /*9e40*/  VIADD R0, R0, 0x1 ;  /* 0x0000000100007836 */ /* 0x000fca0000000000 */
[----:B------:R-:W-:-:S04]  /*9e50*/  ISETP.NE.AND P1, PT, R0, 0x6, PT ;  /* 0x000000060000780c */ /* 0x000fc80003f25270 */
[----:B------:R-:W-:Y:S02]  /*9e60*/  SEL R2, RZ, 0x1, P1 ;  /* 0x00000001ff027807 */ /* 0x000fe40000800000 */
[----:B------:R-:W-:Y:S02]  /*9e70*/  SEL R0, R0, RZ, P1 ;  /* 0x000000ff00007207 */ /* 0x000fe40000800000 */
[----:B------:R-:W-:-:S03]  /*9e80*/  LOP3.LUT R7, R7, R2, RZ, 0x3c, !PT ;  /* 0x0000000207077212 */ /* 0x000fc600078e3cff */
[----:B-1----:R-:W-:Y:S01]  /*9e90*/  IMAD R9, R0, 0x8, R3 ;  /* 0x0000000800097824 */ /* 0x002fe200078e0203 */
[----:B------:R-:W-:Y:S01]  /*9ea0*/  SHF.L.U32 R4, R7, 0x1f, RZ ;  /* 0x0000001f07047819 */ /* 0x000fe200000006ff */
[----:B--2---:R-:W-:Y:S06]  /*9eb0*/  @!P0 BRA `(.L_x_184) ;  /* 0x0000002c00a48947 */ /* 0x004fec0003800000 */
.L_x_258:
        /* <DEDUP_REMOVED lines=9> */
.L_x_259:
[----:B------:R-:W2:Y:S01]  /*9f50*/  SYNCS.PHASECHK.TRANS64.TRYWAIT P0, [R6+URZ], R5 ;  /* 0x00000005060075a7 */ /* 0x000ea2000800017f */
[----:B------:R-:W-:-:S05]  /*9f60*/  VIADD R0, R0, 0x1 ;  /* 0x0000000100007836 */ /* 0x000fca0000000000 */
[----:B------:R-:W-:-:S04]  /*9f70*/  ISETP.NE.AND P1, PT, R0, 0x6, PT ;  /* 0x000000060000780c */ /* 0x000fc80003f25270 */
[----:B------:R-:W-:Y:S02]  /*9f80*/  SEL R2, RZ, 0x1, P1 ;  /* 0x00000001ff027807 */ /* 0x000fe40000800000 */
[----:B------:R-:W-:Y:S02]  /*9f90*/  SEL R0, R0, RZ, P1 ;  /* 0x000000ff00007207 */ /* 0x000fe40000800000 */
[----:B------:R-:W-:Y:S01]  /*9fa0*/  LOP3.LUT R2, R7, R2, RZ, 0x3c, !PT ;  /* 0x0000000207027212 */ /* 0x000fe200078e3cff */
[----:B--2---:R-:W-:Y:S06]  /*9fb0*/  @!P0 BRA `(.L_x_186) ;  /* 0x0000002c008c8947 */ /* 0x004fec0003800000 */
.L_x_260:
[----:B------:R-:W-:Y:S01]  /*9fc0*/  IMAD R3, R0, 0x8, R3 ;  /* 0x0000000800037824 */ /* 0x000fe200078e0203 */
[----:B------:R-:W-:-:S07]  /*9fd0*/  SHF.L.U32 R0, R2, 0x1f, RZ ;  /* 0x0000001f02007819 */ /* 0x000fce00000006ff */
.L_x_187:
[----:B---3--:R3:W4:Y:S02]  /*9fe0*/  SYNCS.PHASECHK.TRANS64.TRYWAIT P0, [R3+URZ], R0 ;  /* 0x00000000030075a7 */ /* 0x008724000800017f */
[----:B----4-:R-:W-:Y:S05]  /*9ff0*/  @!P0 NANOSLEEP.SYNCS 0x989680 ;  /* 0x009896800000895d */ /* 0x010fea0003900000 */
[----:B------:R-:W4:Y:S02]  /*a000*/  @!P0 SYNCS.PHASECHK.TRANS64 P0, [R3+URZ], R0 ;  /* 0x00000000030085a7 */ /* 0x000f24000800007f */
[----:B----4-:R-:W-:Y:S05]  /*a010*/  @!P0 BRA `(.L_x_187) ;  /* 0xfffffffc00f08947 */ /* 0x010fea000383ffff */
.L_x_180:
[----:B------:R-:W-:Y:S05]  /*a020*/  BSYNC B0 ;  /* 0x0000000000007941 */ /* 0x000fea0003800000 */
.L_x_179:
[----:B------:R-:W-:Y:S05]  /*a030*/  EXIT ;  /* 0x000000000000794d */ /* 0x000fea0003800000 */
.L_x_95:
[----:B------:R-:W-:Y:S01]  /*a040*/  PLOP3.LUT P1, PT, PT, PT, UP3, 0x80, 0x0 ;  /* 0x000000000000781c */ /* 0x000fe20003f2f038 */
[----:B------:R-:W-:Y:S01]  /*a050*/  ULDC UR20, c[0x0][0x10] ;  /* 0x0000040000147ab9 */ /* 0x000fe20000000800 */
[----:B------:R-:W-:Y:S01]  /*a060*/  ULDC UR24, c[0x0][0x904] ;  /* 0x0002410000187ab9 */ /* 0x000fe20000000800 */
[----:B------:R-:W-:Y:S01]  /*a070*/  UMOV UR19, 0xffffffff ;  /* 0xffffffff00137882 */ /* 0x000fe20000000000 */
[----:B------:R-:W-:Y:S01]  /*a080*/  P2R R0, PR, RZ, 0x2 ;  /* 0x00000002ff007803 */ /* 0x000fe20000000000 */
[----:B------:R-:W-:Y:S01]  /*a090*/  ULDC.64 UR12, c[0x0][0x8c8] ;  /* 0x00023200000c7ab9 */ /* 0x000fe20000000a00 */
[----:B------:R-:W-:Y:S01]  /*a0a0*/  UIMAD.WIDE.U32 UR20, UR39, UR20, URZ ;  /* 0x00000014271472a5 */ /* 0x000fe2000f8e003f */
[----:B------:R-:W-:Y:S01]  /*a0b0*/  IMAD.MOV.U32 R16, RZ, RZ, RZ ;  /* 0x000000ffff107224 */ /* 0x000fe200078e00ff */
[----:B------:R-:W-:Y:S01]  /*a0c0*/  ULDC.64 UR14, c[0x0][0x8e0] ;  /* 0x00023800000e7ab9 */ /* 0x000fe20000000a00 */
[----:B------:R-:W-:Y:S02]  /*a0d0*/  USHF.L.U32 UR25, UR19, UR24, URZ ;  /* 0x0000001813197299 */ /* 0x000fe4000800063f */
[----:B------:R-:W-:-:S02]  /*a0e0*/  UIADD3 UR11, UP1, UR12, -0x1, URZ ;  /* 0xffffffff0c0b7890 */ /* 0x000fc4000ff3e03f */
[----:B------:R-:W1:Y:S01]  /*a0f0*/  @P1 S2R R0, SR_CTAID.Y ;  /* 0x0000000000001919 */ /* 0x000e620000002600 */
[----:B------:R-:W-:Y:S01]  /*a100*/  ULDC UR19, c[0x0][0x14] ;  /* 0x0000050000137ab9 */ /* 0x000fe20000000800 */
[----:B------:R-:W-:Y:S02]  /*a110*/  UIADD3 UR12, UP2, UR14, -0x1, URZ ;  /* 0xffffffff0e0c7890 */ /* 0x000fe4000ff5e03f */
[----:B------:R-:W-:Y:S02]  /*a120*/  UIMAD.WIDE.U32 UR22, UR20, UR19, URZ ;  /* 0x00000013141672a5 */ /* 0x000fe4000f8e003f */
[----:B------:R-:W-:Y:S01]  /*a130*/  UIMAD UR21, UR21, UR19, URZ ;  /* 0x00000013151572a4 */ /* 0x000fe2000f8e023f */
[----:B------:R-:W-:Y:S01]  /*a140*/  ULDC UR18, c[0x0][0x8a8] ;  /* 0x00022a0000127ab9 */ /* 0x000fe20000000800 */
[----:B------:R-:W-:Y:S01]  /*a150*/  UMOV UR26, 0x1 ;  /* 0x00000001001a7882 */ /* 0x000fe20000000000 */
[----:B------:R-:W-:Y:S02]  /*a160*/  UIADD3.X UR14, UR15, -0x1, URZ, UP2, !UPT ;  /* 0xffffffff0f0e7890 */ /* 0x000fe400097fe43f */
[----:B------:R-:W-:-:S02]  /*a170*/  UIADD3.X UR13, UR13, -0x1, URZ, UP1, !UPT ;  /* 0xffffffff0d0d7890 */ /* 0x000fc40008ffe43f */
[----:B------:R-:W-:Y:S02]  /*a180*/  ULOP3.LUT UR15, UR53, 0x2, URZ, 0xfc, !UPT ;  /* 0x00000002350f7892 */ /* 0x000fe4000f8efc3f */
[----:B------:R-:W-:Y:S02]  /*a190*/  UIADD3 UR16, UR8, -0x1, URZ ;  /* 0xffffffff08107890 */ /* 0x000fe4000fffe03f */
[----:B------:R-:W-:Y:S02]  /*a1a0*/  UIADD3 UR17, UR7, -0x1, URZ ;  /* 0xffffffff07117890 */ /* 0x000fe4000fffe03f */
[----:B------:R-:W-:Y:S02]  /*a1b0*/  UIADD3 UR18, UR18, -0x1, URZ ;  /* 0xffffffff12127890 */ /* 0x000fe4000fffe03f */
[----:B------:R-:W-:Y:S02]  /*a1c0*/  USHF.L.U32 UR19, UR26, UR24, URZ ;  /* 0x000000181a137299 */ /* 0x000fe4000800063f */
[----:B------:R-:W-:-:S02]  /*a1d0*/  ULOP3.LUT UR20, URZ, UR25, URZ, 0x33, !UPT ;  /* 0x000000193f147292 */ /* 0x000fc4000f8e333f */
[----:B------:R-:W-:Y:S01]  /*a1e0*/  UIADD3 UR21, UR23, UR21, URZ ;  /* 0x0000001517157290 */ /* 0x000fe2000fffe03f */
[----:B-1----:R-:W-:Y:S01]  /*a1f0*/  @P1 R2UR UR40, R0 ;  /* 0x00000000002812ca */ /* 0x002fe200000e0000 */
[----:B------:R-:W-:-:S14]  /*a200*/  IMAD.MOV.U32 R0, RZ, RZ, 0x1 ;  /* 0x00000001ff007424 */ /* 0x000fdc00078e00ff */
.L_x_208:
[----:B------:R-:W1:Y:S01]  /*a210*/  LDC.64 R2, c[0x0][0x8f8] ;  /* 0x00023e00ff027b82 */ /* 0x000e620000000a00 */
[----:B------:R-:W-:Y:S01]  /*a220*/  UIADD3 UR10, UP1, UR10, UR22, URZ ;  /* 0x000000160a0a7290 */ /* 0x000fe2000ff3e03f */
[----:B------:R-:W-:Y:S01]  /*a230*/  ISETP.NE.AND P2, PT, R20, RZ, PT ;  /* 0x000000ff1400720c */ /* 0x000fe20003f45270 */
[----:B------:R-:W-:Y:S01]  /*a240*/  UMOV UR24, 0xffffffff ;  /* 0xffffffff00187882 */ /* 0x000fe20000000000 */
[----:B------:R-:W-:Y:S01]  /*a250*/  UMOV UR25, 0xffffffff ;  /* 0xffffffff00197882 */ /* 0x000fe20000000000 */
[----:B------:R-:W-:Y:S01]  /*a260*/  UIADD3.X UR9, UR9, UR21, URZ, UP1, !UPT ;  /* 0x0000001509097290 */ /* 0x000fe20008ffe43f */
[----:B------:R-:W-:Y:S01]  /*a270*/  IMAD.MOV.U32 R15, RZ, RZ, RZ ;  /* 0x000000ffff0f7224 */ /* 0x000fe200078e00ff */
[----:B------:R-:W-:Y:S01]  /*a280*/  UMOV UR26, 0xffffffff ;  /* 0xffffffff001a7882 */ /* 0x000fe20000000000 */
[----:B-1----:R-:W-:-:S03]  /*a290*/  ISETP.LE.U32.AND P1, PT, R2, UR10, PT ;  /* 0x0000000a02007c0c */ /* 0x002fc6000bf23070 */
[----:B------:R-:W-:-:S05]  /*a2a0*/  IMAD.U32 R2, RZ, RZ, UR9 ;  /* 0x00000009ff027e24 */ /* 0x000fca000f8e00ff */
[----:B------:R-:W-:-:S13]  /*a2b0*/  ISETP.GE.U32.AND.EX P1, PT, R2, R3, PT, P1 ;  /* 0x000000030200720c */ /* 0x000fda0003f26110 */
[----:B---345:R-:W-:Y:S05]  /*a2c0*/  @P2 BRA P1, `(.L_x_188) ;  /* 0x0000001800402947 */ /* 0x038fea0000800000 */
[----:B------:R-:W-:-:S04]  /*a2d0*/  IADD3 R2, P2, R6, UR5, RZ ;  /* 0x0000000506027c10 */ /* 0x000fc8000ff5e0ff */
[----:B------:R-:W-:Y:S02]  /*a2e0*/  ISETP.GT.U32.AND P1, PT, R2, UR10, PT ;  /* 0x0000000a02007c0c */ /* 0x000fe4000bf24070 */
[----:B------:R-:W-:-:S04]  /*a2f0*/  IADD3.X R2, R7, UR4, RZ, P2, !PT ;  /* 0x0000000407027c10 */ /* 0x000fc800097fe4ff */
[----:B------:R-:W-:-:S13]  /*a300*/  ISETP.GT.U32.AND.EX P1, PT, R2, UR9, PT, P1 ;  /* 0x0000000902007c0c */ /* 0x000fda000bf24110 */
[----:B------:R-:W-:Y:S05]  /*a310*/  @P1 BRA `(.L_x_189) ;  /* 0x0000001400201947 */ /* 0x000fea0003800000 */
[----:B------:R-:W-:Y:S01]  /*a320*/  VIADD R12, R34, UR6 ;  /* 0x00000006220c7c36 */ /* 0x000fe20008000000 */
[----:B------:R-:W-:Y:S01]  /*a330*/  ULDC UR24, c[0x0][0x910] ;  /* 0x0002440000187ab9 */ /* 0x000fe20000000800 */
[----:B------:R-:W-:Y:S02]  /*a340*/  IMAD.MOV.U32 R22, RZ, RZ, R8 ;  /* 0x000000ffff167224 */ /* 0x000fe400078e0008 */
[----:B------:R-:W-:Y:S02]  /*a350*/  VIADD R13, R12, 0x20 ;  /* 0x000000200c0d7836 */ /* 0x000fe40000000000 */
[----:B------:R-:W-:-:S03]  /*a360*/  IMAD.MOV.U32 R14, RZ, RZ, R9 ;  /* 0x000000ffff0e7224 */ /* 0x000fc600078e0009 */
[----:B------:R-:W-:-:S13]  /*a370*/  ISETP.GE.AND P1, PT, R13, UR24, PT ;  /* 0x000000180d007c0c */ /* 0x000fda000bf26270 */
[----:B------:R-:W1:Y:S01]  /*a380*/  @!P1 LDC.64 R2, c[0x0][0x918] ;  /* 0x00024600ff029b82 */ /* 0x000e620000000a00 */
[----:B------:R-:W-:Y:S01]  /*a390*/  @!P1 VIADD R7, R12, 0x20 ;  /* 0x000000200c079836 */ /* 0x000fe20000000000 */
[----:B------:R-:W-:Y:S01]  /*a3a0*/  BSSY B0, `(.L_x_190) ;  /* 0x0000064000007945 */ /* 0x000fe20003800000 */
[----:B------:R-:W-:Y:S02]  /*a3b0*/  IMAD.MOV.U32 R6, RZ, RZ, 0x7fffffff ;  /* 0x7fffffffff067424 */ /* 0x000fe400078e00ff */
[----:B-1----:R-:W-:-:S05]  /*a3c0*/  @!P1 IMAD.WIDE R2, R7, 0xc, R2 ;  /* 0x0000000c07029825 */ /* 0x002fca00078e0202 */
[----:B------:R1:W5:Y:S04]  /*a3d0*/  @!P1 LDG.E R8, desc[UR56][R2.64] ;  /* 0x0000003802089981 */ /* 0x000368000c1e1900 */
[----:B------:R1:W5:Y:S01]  /*a3e0*/  @!P1 LDG.E R9, desc[UR56][R2.64+0x4] ;  /* 0x0000043802099981 */ /* 0x000362000c1e1900 */
[----:B------:R-:W-:Y:S01]  /*a3f0*/  ISETP.GE.AND P1, PT, R12, UR24, PT ;  /* 0x000000180c007c0c */ /* 0x000fe2000bf26270 */
[----:B------:R-:W-:-:S12]  /*a400*/  IMAD.MOV.U32 R7, RZ, RZ, RZ ;  /* 0x000000ffff077224 */ /* 0x000fd800078e00ff */
[----:B-1----:R-:W-:Y:S05]  /*a410*/  @P1 BRA `(.L_x_191) ;  /* 0x0000000400701947 */ /* 0x002fea0003800000 */
[----:B------:R-:W-:Y:S01]  /*a420*/  IABS R7, R11 ;  /* 0x0000000b00077213 */ /* 0x000fe20000000000 */
[----:B------:R-:W-:Y:S01]  /*a430*/  ULDC UR25, c[0x0][0x8f0] ;  /* 0x00023c0000197ab9 */ /* 0x000fe20000000800 */
[----:B------:R-:W-:Y:S02]  /*a440*/  IABS R6, R10 ;  /* 0x0000000a00067213 */ /* 0x000fe40000000000 */
[----:B------:R-:W1:Y:S01]  /*a450*/  I2F.RP R3, R7 ;  /* 0x0000000700037306 */ /* 0x000e620000209400 */
[----:B------:R-:W-:Y:S02]  /*a460*/  PLOP3.LUT P3, PT, PT, PT, UP0, 0x80, 0x0 ;  /* 0x000000000000781c */ /* 0x000fe40003f6f008 */
[----:B------:R-:W-:Y:S02]  /*a470*/  IADD3 R21, P2, R14, UR12, RZ ;  /* 0x0000000c0e157c10 */ /* 0x000fe4000ff5e0ff */
[----:B------:R-:W-:Y:S02]  /*a480*/  IADD3 R19, P1, R22, UR11, RZ ;  /* 0x0000000b16137c10 */ /* 0x000fe4000ff3e0ff */
[----:B------:R-:W-:Y:S01]  /*a490*/  LEA.HI.X.SX32 R24, R14, UR14, 0x1, P2 ;  /* 0x0000000e0e187c11 */ /* 0x000fe200090f0eff */
[----:B------:R-:W3:Y:S01]  /*a4a0*/  I2F.RP R2, R6 ;  /* 0x0000000600027306 */ /* 0x000ee20000209400 */
[----:B------:R-:W-:-:S07]  /*a4b0*/  LEA.HI.X.SX32 R22, R22, UR13, 0x1, P1 ;  /* 0x0000000d16167c11 */ /* 0x000fce00088f0eff */
[----:B-1----:R-:W1:Y:S08]  /*a4c0*/  MUFU.RCP R3, R3 ;  /* 0x0000000300037308 */ /* 0x002e700000001000 */
[----:B---3--:R-:W3:Y:S01]  /*a4d0*/  MUFU.RCP R2, R2 ;  /* 0x0000000200027308 */ /* 0x008ee20000001000 */
[----:B-1----:R-:W-:-:S07]  /*a4e0*/  VIADD R17, R3, 0xffffffe ;  /* 0x0ffffffe03117836 */ /* 0x002fce0000000000 */
[----:B------:R-:W1:Y:S01]  /*a4f0*/  F2I.FTZ.U32.TRUNC.NTZ R17, R17 ;  /* 0x0000001100117305 */ /* 0x000e62000021f000 */
[----:B---3--:R-:W-:-:S07]  /*a500*/  VIADD R15, R2, 0xffffffe ;  /* 0x0ffffffe020f7836 */ /* 0x008fce0000000000 */
[----:B------:R-:W3:Y:S01]  /*a510*/  F2I.FTZ.U32.TRUNC.NTZ R15, R15 ;  /* 0x0000000f000f7305 */ /* 0x000ee2000021f000 */
[----:B-1----:R-:W-:Y:S02]  /*a520*/  IMAD.MOV R18, RZ, RZ, -R17 ;  /* 0x000000ffff127224 */ /* 0x002fe400078e0a11 */
[----:B---3--:R-:W-:Y:S01]  /*a530*/  IMAD.MOV R14, RZ, RZ, -R15 ;  /* 0x000000ffff0e7224 */ /* 0x008fe200078e0a0f */
[----:B------:R-:W-:Y:S06]  /*a540*/  @!P3 BRA `(.L_x_192) ;  /* 0x000000000034b947 */ /* 0x000fec0003800000 */
[----:B------:R-:W-:Y:S01]  /*a550*/  ULDC UR6, c[0x0][0x8dc] ;  /* 0x0002370000067ab9 */ /* 0x000fe20000000800 */
[----:B------:R-:W-:Y:S01]  /*a560*/  ULDC.64 UR26, c[0x0][0x8d0] ;  /* 0x00023400001a7ab9 */ /* 0x000fe20000000a00 */
[----:B------:R-:W-:-:S05]  /*a570*/  IADD3 R3, P1, R19, UR6, RZ ;  /* 0x0000000613037c10 */ /* 0x000fca000ff3e0ff */
[----:B------:R-:W-:-:S04]  /*a580*/  IMAD.X R19, RZ, RZ, R22, P1 ;  /* 0x000000ffff137224 */ /* 0x000fc800008e0616 */
[----:B------:R-:W-:-:S04]  /*a590*/  IMAD.WIDE.U32 R4, R19, UR26, RZ ;  /* 0x0000001a13047c25 */ /* 0x000fc8000f8e00ff */
[----:B------:R-:W-:-:S04]  /*a5a0*/  IMAD.WIDE.U32 R4, P1, R3, UR27, R4 ;  /* 0x0000001b03047c25 */ /* 0x000fc8000f820004 */
[----:B------:R-:W-:-:S04]  /*a5b0*/  IMAD.WIDE.U32 R2, R3, UR26, RZ ;  /* 0x0000001a03027c25 */ /* 0x000fc8000f8e00ff */
[----:B------:R-:W-:Y:S01]  /*a5c0*/  IMAD.MOV.U32 R2, RZ, RZ, R5 ;  /* 0x000000ffff027224 */ /* 0x000fe200078e0005 */
[----:B------:R-:W-:Y:S01]  /*a5d0*/  IADD3 RZ, P2, R3, R4, RZ ;  /* 0x0000000403ff7210 */ /* 0x000fe20007f5e0ff */
[----:B------:R-:W-:-:S04]  /*a5e0*/  IMAD.X R3, RZ, RZ, RZ, P1 ;  /* 0x000000ffff037224 */ /* 0x000fc800008e06ff */
[----:B------:R-:W-:-:S04]  /*a5f0*/  IMAD.WIDE.U32.X R2, R19, UR27, R2, P2 ;  /* 0x0000001b13027c25 */ /* 0x000fc800090e0402 */
[----:B------:R-:W-:Y:S02]  /*a600*/  IMAD.MOV.U32 R19, RZ, RZ, R2 ;  /* 0x000000ffff137224 */ /* 0x000fe400078e0002 */
[----:B------:R-:W-:-:S07]  /*a610*/  IMAD.MOV.U32 R22, RZ, RZ, R3 ;  /* 0x000000ffff167224 */ /* 0x000fce00078e0003 */
.L_x_192:
[----:B------:R-:W-:Y:S05]  /*a620*/  @!P0 BRA `(.L_x_193) ;  /* 0x0000000000348947 */ /* 0x000fea0003800000 */
        /* <DEDUP_REMOVED lines=13> */
.L_x_193:
[----:B------:R-:W-:Y:S01]  /*a700*/  IMAD R18, R18, R7, RZ ;  /* 0x0000000712127224 */ /* 0x000fe200078e02ff */
[----:B------:R-:W-:Y:S01]  /*a710*/  ULDC UR6, c[0x0][0x8d8] ;  /* 0x0002360000067ab9 */ /* 0x000fe20000000800 */
[----:B------:R-:W-:Y:S01]  /*a720*/  IMAD.MOV.U32 R2, RZ, RZ, RZ ;  /* 0x000000ffff027224 */ /* 0x000fe200078e00ff */
[----:B------:R-:W-:Y:S01]  /*a730*/  SHF.R.U64 R21, R21, UR25, R24 ;  /* 0x0000001915157c19 */ /* 0x000fe20008001218 */
[----:B------:R-:W-:Y:S01]  /*a740*/  IMAD.MOV.U32 R3, RZ, RZ, R17 ;  /* 0x000000ffff037224 */ /* 0x000fe200078e0011 */
[----:B------:R-:W-:Y:S01]  /*a750*/  SHF.R.U64 R19, R19, UR6, R22 ;  /* 0x0000000613137c19 */ /* 0x000fe20008001216 */
[----:B------:R-:W-:Y:S01]  /*a760*/  IMAD R4, R14, R6, RZ ;  /* 0x000000060e047224 */ /* 0x000fe200078e02ff */
[----:B------:R-:W-:Y:S01]  /*a770*/  PLOP3.LUT P5, PT, PT, PT, UP3, 0x80, 0x0 ;  /* 0x000000000000781c */ /* 0x000fe20003faf038 */
[----:B------:R-:W-:-:S04]  /*a780*/  IMAD.HI.U32 R17, R17, R18, R2 ;  /* 0x0000001211117227 */ /* 0x000fc800078e0002 */
[----:B------:R-:W-:Y:S02]  /*a790*/  IMAD.MOV.U32 R3, RZ, RZ, R15 ;  /* 0x000000ffff037224 */ /* 0x000fe400078e000f */
[----:B------:R-:W-:Y:S02]  /*a7a0*/  VIADD R21, R21, UR17 ;  /* 0x0000001115157c36 */ /* 0x000fe40008000000 */
[----:B------:R-:W-:Y:S02]  /*a7b0*/  VIADD R14, R19, UR16 ;  /* 0x00000010130e7c36 */ /* 0x000fe40008000000 */
[----:B------:R-:W-:Y:S01]  /*a7c0*/  IMAD.HI.U32 R2, R15, R4, R2 ;  /* 0x000000040f027227 */ /* 0x000fe200078e0002 */
[----:B------:R-:W-:Y:S02]  /*a7d0*/  IABS R15, R11 ;  /* 0x0000000b000f7213 */ /* 0x000fe40000000000 */
[----:B------:R-:W-:Y:S02]  /*a7e0*/  IABS R3, R10 ;  /* 0x0000000a00037213 */ /* 0x000fe40000000000 */
[----:B------:R-:W-:Y:S01]  /*a7f0*/  IABS R4, R21 ;  /* 0x0000001500047213 */ /* 0x000fe20000000000 */
[----:B------:R-:W-:Y:S01]  /*a800*/  IMAD.MOV R18, RZ, RZ, -R15 ;  /* 0x000000ffff127224 */ /* 0x000fe200078e0a0f */
[----:B------:R-:W-:Y:S01]  /*a810*/  IABS R5, R14 ;  /* 0x0000000e00057213 */ /* 0x000fe20000000000 */
[----:B------:R-:W-:-:S02]  /*a820*/  IMAD.MOV R15, RZ, RZ, -R3 ;  /* 0x000000ffff0f7224 */ /* 0x000fc400078e0a03 */
[----:B------:R-:W-:-:S04]  /*a830*/  IMAD.HI.U32 R3, R17, R4, RZ ;  /* 0x0000000411037227 */ /* 0x000fc800078e00ff */
[----:B------:R-:W-:-:S04]  /*a840*/  IMAD.HI.U32 R2, R2, R5, RZ ;  /* 0x0000000502027227 */ /* 0x000fc800078e00ff */
[----:B------:R-:W-:Y:S02]  /*a850*/  IMAD R4, R3, R18, R4 ;  /* 0x0000001203047224 */ /* 0x000fe400078e0204 */
[----:B------:R-:W-:-:S03]  /*a860*/  IMAD R3, R2, R15, R5 ;  /* 0x0000000f02037224 */ /* 0x000fc600078e0205 */
[----:B------:R-:W-:Y:S02]  /*a870*/  ISETP.GT.U32.AND P2, PT, R7, R4, PT ;  /* 0x000000040700720c */ /* 0x000fe40003f44070 */
[----:B------:R-:W-:-:S11]  /*a880*/  ISETP.GT.U32.AND P1, PT, R6, R3, PT ;  /* 0x000000030600720c */ /* 0x000fd60003f24070 */
[----:B------:R-:W-:Y:S01]  /*a890*/  @!P2 IMAD.IADD R4, R4, 0x1, -R7 ;  /* 0x000000010404a824 */ /* 0x000fe200078e0a07 */
[----:B------:R-:W-:Y:S01]  /*a8a0*/  ISETP.GE.AND P2, PT, R21, RZ, PT ;  /* 0x000000ff1500720c */ /* 0x000fe20003f46270 */
[----:B------:R-:W-:Y:S01]  /*a8b0*/  @!P1 IMAD.IADD R3, R3, 0x1, -R6 ;  /* 0x0000000103039824 */ /* 0x000fe200078e0a06 */
[----:B------:R-:W-:Y:S02]  /*a8c0*/  ISETP.GE.AND P1, PT, R14, RZ, PT ;  /* 0x000000ff0e00720c */ /* 0x000fe40003f26270 */
[----:B------:R-:W-:Y:S02]  /*a8d0*/  ISETP.GT.U32.AND P4, PT, R7, R4, PT ;  /* 0x000000040700720c */ /* 0x000fe40003f84070 */
[----:B------:R-:W-:-:S11]  /*a8e0*/  ISETP.GT.U32.AND P3, PT, R6, R3, PT ;  /* 0x000000030600720c */ /* 0x000fd60003f64070 */
[----:B------:R-:W-:Y:S01]  /*a8f0*/  @!P4 IMAD.IADD R4, R4, 0x1, -R7 ;  /* 0x000000010404c824 */ /* 0x000fe200078e0a07 */
[----:B------:R-:W-:Y:S01]  /*a900*/  ISETP.NE.AND P4, PT, RZ, UR7, PT ;  /* 0x00000007ff007c0c */ /* 0x000fe2000bf85270 */
[----:B------:R-:W-:Y:S01]  /*a910*/  @!P3 IMAD.IADD R3, R3, 0x1, -R6 ;  /* 0x000000010303b824 */ /* 0x000fe200078e0a06 */
[----:B------:R-:W-:Y:S01]  /*a920*/  ISETP.NE.AND P3, PT, RZ, UR8, PT ;  /* 0x00000008ff007c0c */ /* 0x000fe2000bf65270 */
[----:B------:R-:W-:Y:S02]  /*a930*/  @!P2 IMAD.MOV R4, RZ, RZ, -R4 ;  /* 0x000000ffff04a224 */ /* 0x000fe400078e0a04 */
[----:B------:R-:W-:-:S08]  /*a940*/  @!P1 IMAD.MOV R3, RZ, RZ, -R3 ;  /* 0x000000ffff039224 */ /* 0x000fd000078e0a03 */
[----:B------:R-:W-:Y:S02]  /*a950*/  @!P4 LOP3.LUT R4, RZ, UR7, RZ, 0x33, !PT ;  /* 0x00000007ff04cc12 */ /* 0x000fe4000f8e33ff */
[----:B------:R-:W-:-:S03]  /*a960*/  @!P3 LOP3.LUT R3, RZ, UR8, RZ, 0x33, !PT ;  /* 0x00000008ff03bc12 */ /* 0x000fc6000f8e33ff */
[----:B------:R-:W-:Y:S02]  /*a970*/  IMAD.IADD R4, R21, 0x1, -R4 ;  /* 0x0000000115047824 */ /* 0x000fe400078e0a04 */
[----:B------:R-:W-:-:S04]  /*a980*/  IMAD.IADD R3, R14, 0x1, -R3 ;  /* 0x000000010e037824 */ /* 0x000fc800078e0a03 */
[----:B------:R-:W-:Y:S01]  /*a990*/  IMAD R6, R3, R4, RZ ;  /* 0x0000000403067224 */ /* 0x000fe200078e02ff */
[----:B------:R-:W-:-:S04]  /*a9a0*/  SEL R2, R4, R3, !P5 ;  /* 0x0000000304027207 */ /* 0x000fc80006800000 */
[--C-:B------:R-:W-:Y:S01]  /*a9b0*/  SHF.R.S32.HI R5, RZ, 0x1f, R2.reuse ;  /* 0x0000001fff057819 */ /* 0x100fe20000011402 */
[----:B------:R-:W-:Y:S01]  /*a9c0*/  IMAD.MOV.U32 R4, RZ, RZ, R2 ;  /* 0x000000ffff047224 */ /* 0x000fe200078e0002 */
[----:B------:R-:W-:-:S07]  /*a9d0*/  SHF.R.S32.HI R7, RZ, 0x1f, R6 ;  /* 0x0000001fff077819 */ /* 0x000fce0000011406 */
.L_x_191:
[----:B--2---:R-:W-:Y:S05]  /*a9e0*/  BSYNC B0 ;  /* 0x0000000000007941 */ /* 0x004fea0003800000 */
.L_x_190:
[----:B------:R-:W1:Y:S01]  /*a9f0*/  SHFL.UP PT, R3, R6, 0x1, RZ ;  /* 0x0420000006037989 */ /* 0x000e6200000e00ff */
[----:B------:R-:W-:-:S03]  /*aa00*/  ISETP.NE.AND P1, PT, R34, RZ, PT ;  /* 0x000000ff2200720c */ /* 0x000fc60003f25270 */
[----:B------:R-:W2:Y:S01]  /*aa10*/  SHFL.UP PT, R2, R7, 0x1, RZ ;  /* 0x0420000007027989 */ /* 0x000ea200000e00ff */
[----:B-1----:R-:W-:Y:S02]  /*aa20*/  SEL R3, R3, RZ, P1 ;  /* 0x000000ff03037207 */ /* 0x002fe40000800000 */
[----:B--2---:R-:W-:Y:S02]  /*aa30*/  SEL R2, R2, RZ, P1 ;  /* 0x000000ff02027207 */ /* 0x004fe40000800000 */
[----:B------:R-:W-:-:S05]  /*aa40*/  IADD3 R18, P2, R3, R6, RZ ;  /* 0x0000000603127210 */ /* 0x000fca0007f5e0ff */
[----:B------:R-:W-:Y:S01]  /*aa50*/  IMAD.X R15, R2, 0x1, R7, P2 ;  /* 0x00000001020f7824 */ /* 0x000fe200010e0607 */
[----:B------:R-:W1:Y:S01]  /*aa60*/  SHFL.UP PT, R3, R18, 0x2, RZ ;  /* 0x0440000012037989 */ /* 0x000e6200000e00ff */
[----:B------:R-:W-:-:S03]  /*aa70*/  ISETP.GE.U32.AND P2, PT, R34, 0x2, PT ;  /* 0x000000022200780c */ /* 0x000fc60003f46070 */
[----:B------:R-:W2:Y:S01]  /*aa80*/  SHFL.UP PT, R2, R15, 0x2, RZ ;  /* 0x044000000f027989 */ /* 0x000ea200000e00ff */
[----:B-1----:R-:W-:-:S04]  /*aa90*/  SEL R3, R3, RZ, P2 ;  /* 0x000000ff03037207 */ /* 0x002fc80001000000 */
[----:B------:R-:W-:Y:S02]  /*aaa0*/  IADD3 R14, P3, R3, R18, RZ ;  /* 0x00000012030e7210 */ /* 0x000fe40007f7e0ff */
[----:B--2---:R-:W-:-:S03]  /*aab0*/  SEL R2, R2, RZ, P2 ;  /* 0x000000ff02027207 */ /* 0x004fc60001000000 */
[----:B------:R-:W1:Y:S02]  /*aac0*/  SHFL.UP PT, R3, R14, 0x4, RZ ;  /* 0x048000000e037989 */ /* 0x000e6400000e00ff */
[----:B------:R-:W-:Y:S01]  /*aad0*/  IMAD.X R17, R2, 0x1, R15, P3 ;  /* 0x0000000102117824 */ /* 0x000fe200018e060f */
[----:B------:R-:W-:-:S04]  /*aae0*/  ISETP.GE.U32.AND P3, PT, R34, 0x4, PT ;  /* 0x000000042200780c */ /* 0x000fc80003f66070 */
        /* <DEDUP_REMOVED lines=17> */
[----:B--2---:R-:W-:-:S05]  /*ac00*/  SEL R2, R2, RZ, P5 ;  /* 0x000000ff02027207 */ /* 0x004fca0002800000 */
[----:B------:R-:W-:Y:S01]  /*ac10*/  IMAD.X R22, R2, 0x1, R17, P6 ;  /* 0x0000000102167824 */ /* 0x000fe200030e0611 */
[----:B------:R-:W-:-:S04]  /*ac20*/  IADD3 R2, P6, R15, UR5, RZ ;  /* 0x000000050f027c10 */ /* 0x000fc8000ffde0ff */
[----:B------:R-:W-:Y:S02]  /*ac30*/  IADD3.X R3, R22, UR4, RZ, P6, !PT ;  /* 0x0000000416037c10 */ /* 0x000fe4000b7fe4ff */
[----:B------:R-:W-:-:S04]  /*ac40*/  ISETP.GT.U32.AND P6, PT, R2, UR10, PT ;  /* 0x0000000a02007c0c */ /* 0x000fc8000bfc4070 */
[----:B------:R-:W-:-:S13]  /*ac50*/  ISETP.GT.U32.AND.EX P6, PT, R3, UR9, PT, P6 ;  /* 0x0000000903007c0c */ /* 0x000fda000bfc4160 */
[----:B------:R-:W-:-:S04]  /*ac60*/  VOTE.ANY R14, PT, P6 ;  /* 0x00000000000e7806 */ /* 0x000fc800030e0100 */
[----:B------:R-:W-:-:S13]  /*ac70*/  ISETP.NE.AND P6, PT, R14, RZ, PT ;  /* 0x000000ff0e00720c */ /* 0x000fda0003fc5270 */
[----:B------:R-:W-:Y:S05]  /*ac80*/  @P6 BRA `(.L_x_194) ;  /* 0x0000000800746947 */ /* 0x000fea0003800000 */
[----:B------:R-:W-:Y:S01]  /*ac90*/  IMAD.MOV.U32 R17, RZ, RZ, R2 ;  /* 0x000000ffff117224 */ /* 0x000fe200078e0002 */
[----:B------:R-:W-:Y:S01]  /*aca0*/  ULDC UR24, c[0x0][0x910] ;  /* 0x0002440000187ab9 */ /* 0x000fe20000000800 */
[----:B------:R-:W-:Y:S01]  /*acb0*/  IMAD.MOV.U32 R19, RZ, RZ, R3 ;  /* 0x000000ffff137224 */ /* 0x000fe200078e0003 */
[----:B------:R-:W-:Y:S01]  /*acc0*/  ULDC UR25, c[0x0][0x8f4] ;  /* 0x00023d0000197ab9 */ /* 0x000fe20000000800 */
[----:B------:R-:W-:Y:S01]  /*acd0*/  ULDC UR6, c[0x0][0x8dc] ;  /* 0x0002370000067ab9 */ /* 0x000fe20000000800 */
[----:B------:R-:W-:Y:S01]  /*ace0*/  ULDC UR30, c[0x0][0x8d8] ;  /* 0x00023600001e7ab9 */ /* 0x000fe20000000800 */
[----:B------:R-:W-:Y:S01]  /*acf0*/  ULDC UR31, c[0x0][0x8f0] ;  /* 0x00023c00001f7ab9 */ /* 0x000fe20000000800 */
[----:B------:R-:W-:Y:S01]  /*ad00*/  ULDC.64 UR26, c[0x0][0x8d0] ;  /* 0x00023400001a7ab9 */ /* 0x000fe20000000a00 */
[----:B------:R-:W-:-:S05]  /*ad10*/  ULDC.64 UR28, c[0x0][0x8e8] ;  /* 0x00023a00001c7ab9 */ /* 0x000fca0000000a00 */
.L_x_199:
[----:B------:R-:W-:Y:S02]  /*ad20*/  IMAD.MOV.U32 R12, RZ, RZ, R13 ;  /* 0x000000ffff0c7224 */ /* 0x000fe400078e000d */
[----:B------:R-:W-:Y:S02]  /*ad30*/  VIADD R13, R13, 0x20 ;  /* 0x000000200d0d7836 */ /* 0x000fe40000000000 */
[----:B-----5:R-:W-:Y:S02]  /*ad40*/  IMAD.MOV.U32 R14, RZ, RZ, R8 ;  /* 0x000000ffff0e7224 */ /* 0x020fe400078e0008 */
[----:B------:R-:W-:Y:S01]  /*ad50*/  IMAD.MOV.U32 R15, RZ, RZ, R9 ;  /* 0x000000ffff0f7224 */ /* 0x000fe200078e0009 */
[----:B------:R-:W-:-:S13]  /*ad60*/  ISETP.GE.AND P6, PT, R13, UR24, PT ;  /* 0x000000180d007c0c */ /* 0x000fda000bfc6270 */
[----:B------:R-:W1:Y:S01]  /*ad70*/  @!P6 LDC.64 R2, c[0x0][0x918] ;  /* 0x00024600ff02eb82 */ /* 0x000e620000000a00 */
[----:B------:R-:W2:Y:S01]  /*ad80*/  SHFL.IDX PT, R19, R19, 0x1f, 0x1f ;  /* 0x03e01f0013137f89 */ /* 0x000ea200000e0000 */
[----:B------:R-:W-:-:S03]  /*ad90*/  @!P6 VIADD R7, R12, 0x20 ;  /* 0x000000200c07e836 */ /* 0x000fc60000000000 */
[----:B------:R-:W3:Y:S01]  /*ada0*/  SHFL.IDX PT, R17, R17, 0x1f, 0x1f ;  /* 0x03e01f0011117f89 */ /* 0x000ee200000e0000 */
[----:B------:R-:W-:Y:S01]  /*adb0*/  BSSY B0, `(.L_x_195) ;  /* 0x0000063000007945 */ /* 0x000fe20003800000 */
[----:B-1----:R-:W-:-:S05]  /*adc0*/  @!P6 IMAD.WIDE R2, R7, 0xc, R2 ;  /* 0x0000000c0702e825 */ /* 0x002fca00078e0202 */
[----:B------:R1:W5:Y:S04]  /*add0*/  @!P6 LDG.E R8, desc[UR56][R2.64] ;  /* 0x000000380208e981 */ /* 0x000368000c1e1900 */
[----:B------:R1:W5:Y:S01]  /*ade0*/  @!P6 LDG.E R9, desc[UR56][R2.64+0x4] ;  /* 0x000004380209e981 */ /* 0x000362000c1e1900 */
[----:B------:R-:W-:Y:S01]  /*adf0*/  ISETP.GE.AND P6, PT, R12, UR24, PT ;  /* 0x000000180c007c0c */ /* 0x000fe2000bfc6270 */
[----:B------:R-:W-:Y:S01]  /*ae00*/  IMAD.MOV.U32 R6, RZ, RZ, 0x7fffffff ;  /* 0x7fffffffff067424 */ /* 0x000fe200078e00ff */
[----:B--2---:R-:W-:Y:S01]  /*ae10*/  R2UR UR4, R19 ;  /* 0x00000000130472ca */ /* 0x004fe200000e0000 */
[----:B------:R-:W-:Y:S01]  /*ae20*/  IMAD.MOV.U32 R7, RZ, RZ, RZ ;  /* 0x000000ffff077224 */ /* 0x000fe200078e00ff */
[----:B---3--:R-:W-:-:S09]  /*ae30*/  R2UR UR5, R17 ;  /* 0x00000000110572ca */ /* 0x008fd200000e0000 */
[----:B-1----:R-:W-:Y:S06]  /*ae40*/  @P6 BRA `(.L_x_196) ;  /* 0x0000000400646947 */ /* 0x002fec0003800000 */
[----:B------:R-:W-:-:S04]  /*ae50*/  IADD3 R17, P6, R14, UR11, RZ ;  /* 0x0000000b0e117c10 */ /* 0x000fc8000ffde0ff */
[----:B------:R-:W-:Y:S02]  /*ae60*/  LEA.HI.X.SX32 R22, R14, UR13, 0x1, P6 ;  /* 0x0000000d0e167c11 */ /* 0x000fe4000b0f0eff */
[----:B------:R-:W-:Y:S02]  /*ae70*/  IABS R14, R11 ;  /* 0x0000000b000e7213 */ /* 0x000fe40000000000 */
[C---:B------:R-:W-:Y:S02]  /*ae80*/  IADD3 R19, P6, R15.reuse, UR12, RZ ;  /* 0x0000000c0f137c10 */ /* 0x040fe4000ffde0ff */
[----:B------:R-:W1:Y:S02]  /*ae90*/  I2F.RP R2, R14 ;  /* 0x0000000e00027306 */ /* 0x000e640000209400 */
[----:B------:R-:W-:Y:S02]  /*aea0*/  LEA.HI.X.SX32 R24, R15, UR14, 0x1, P6 ;  /* 0x0000000e0f187c11 */ /* 0x000fe4000b0f0eff */
[----:B------:R-:W-:-:S04]  /*aeb0*/  PLOP3.LUT P6, PT, PT, PT, UP0, 0x80, 0x0 ;  /* 0x000000000000781c */ /* 0x000fc80003fcf008 */
[----:B-1----:R-:W1:Y:S02]  /*aec0*/  MUFU.RCP R2, R2 ;  /* 0x0000000200027308 */ /* 0x002e640000001000 */
[----:B-1----:R-:W-:-:S06]  /*aed0*/  VIADD R15, R2, 0xffffffe ;  /* 0x0ffffffe020f7836 */ /* 0x002fcc0000000000 */
[----:B------:R-:W1:Y:S02]  /*aee0*/  F2I.FTZ.U32.TRUNC.NTZ R15, R15 ;  /* 0x0000000f000f7305 */ /* 0x000e64000021f000 */
[----:B-1----:R-:W-:Y:S01]  /*aef0*/  IMAD.MOV R18, RZ, RZ, -R15 ;  /* 0x000000ffff127224 */ /* 0x002fe200078e0a0f */
[----:B------:R-:W-:Y:S06]  /*af00*/  @!P6 BRA `(.L_x_197) ;  /* 0x00000000002ce947 */ /* 0x000fec0003800000 */
        /* <DEDUP_REMOVED lines=11> */
.L_x_197:
[----:B------:R-:W-:Y:S05]  /*afc0*/  @!P0 BRA `(.L_x_198) ;  /* 0x00000000002c8947 */ /* 0x000fea0003800000 */
        /* <DEDUP_REMOVED lines=11> */
.L_x_198:
[----:B------:R-:W-:Y:S01]  /*b080*/  SHF.R.U64 R4, R19, UR31, R24 ;  /* 0x0000001f13047c19 */ /* 0x000fe20008001218 */
[----:B------:R-:W-:Y:S01]  /*b090*/  IMAD R5, R18, R14, RZ ;  /* 0x0000000e12057224 */ /* 0x000fe200078e02ff */
[----:B------:R-:W-:Y:S01]  /*b0a0*/  IABS R2, R11 ;  /* 0x0000000b00027213 */ /* 0x000fe20000000000 */
[----:B------:R-:W-:Y:S01]  /*b0b0*/  IMAD.MOV.U32 R3, RZ, RZ, R15 ;  /* 0x000000ffff037224 */ /* 0x000fe200078e000f */
[----:B------:R-:W-:Y:S01]  /*b0c0*/  SHF.R.U64 R17, R17, UR30, R22 ;  /* 0x0000001e11117c19 */ /* 0x000fe20008001216 */
[----:B------:R-:W-:Y:S01]  /*b0d0*/  VIADD R4, R4, UR17 ;  /* 0x0000001104047c36 */ /* 0x000fe20008000000 */
[----:B------:R-:W-:Y:S01]  /*b0e0*/  IABS R19, R10 ;  /* 0x0000000a00137213 */ /* 0x000fe20000000000 */
[----:B------:R-:W-:Y:S02]  /*b0f0*/  IMAD.MOV R7, RZ, RZ, -R2 ;  /* 0x000000ffff077224 */ /* 0x000fe400078e0a02 */
[----:B------:R-:W-:Y:S01]  /*b100*/  IMAD.MOV.U32 R2, RZ, RZ, RZ ;  /* 0x000000ffff027224 */ /* 0x000fe200078e00ff */
[----:B------:R-:W-:Y:S01]  /*b110*/  IABS R6, R4 ;  /* 0x0000000400067213 */ /* 0x000fe20000000000 */
[----:B------:R-:W-:-:S02]  /*b120*/  VIADD R17, R17, UR16 ;  /* 0x0000001011117c36 */ /* 0x000fc40008000000 */
[----:B------:R-:W-:-:S04]  /*b130*/  IMAD.HI.U32 R2, R15, R5, R2 ;  /* 0x000000050f027227 */ /* 0x000fc800078e0002 */
[----:B------:R-:W-:Y:S01]  /*b140*/  IMAD.MOV.U32 R3, RZ, RZ, R7 ;  /* 0x000000ffff037224 */ /* 0x000fe200078e0007 */
[----:B------:R-:W-:Y:S01]  /*b150*/  IABS R7, R10 ;  /* 0x0000000a00077213 */ /* 0x000fe20000000000 */
[----:B------:R-:W-:-:S03]  /*b160*/  IMAD.MOV.U32 R5, RZ, RZ, R6 ;  /* 0x000000ffff057224 */ /* 0x000fc600078e0006 */
[----:B------:R-:W1:Y:S01]  /*b170*/  I2F.RP R6, R7 ;  /* 0x0000000700067306 */ /* 0x000e620000209400 */
[----:B------:R-:W-:-:S04]  /*b180*/  IMAD.HI.U32 R2, R2, R5, RZ ;  /* 0x0000000502027227 */ /* 0x000fc800078e00ff */
[----:B------:R-:W-:-:S05]  /*b190*/  IMAD R5, R2, R3, R5 ;  /* 0x0000000302057224 */ /* 0x000fca00078e0205 */
[----:B------:R-:W-:Y:S01]  /*b1a0*/  ISETP.GT.U32.AND P6, PT, R14, R5, PT ;  /* 0x000000050e00720c */ /* 0x000fe20003fc4070 */
[----:B-1----:R-:W1:-:S12]  /*b1b0*/  MUFU.RCP R6, R6 ;  /* 0x0000000600067308 */ /* 0x002e580000001000 */
[----:B------:R-:W-:Y:S02]  /*b1c0*/  @!P6 IMAD.IADD R5, R5, 0x1, -R14 ;  /* 0x000000010505e824 */ /* 0x000fe400078e0a0e */
[----:B-1----:R-:W-:-:S04]  /*b1d0*/  VIADD R2, R6, 0xffffffe ;  /* 0x0ffffffe06027836 */ /* 0x002fc80000000000 */
[----:B------:R1:W2:Y:S02]  /*b1e0*/  F2I.FTZ.U32.TRUNC.NTZ R3, R2 ;  /* 0x0000000200037305 */ /* 0x0002a4000021f000 */
[----:B-1----:R-:W-:Y:S02]  /*b1f0*/  IMAD.MOV.U32 R2, RZ, RZ, RZ ;  /* 0x000000ffff027224 */ /* 0x002fe400078e00ff */
[----:B--2---:R-:W-:-:S04]  /*b200*/  IMAD.MOV R18, RZ, RZ, -R3 ;  /* 0x000000ffff127224 */ /* 0x004fc800078e0a03 */
[----:B------:R-:W-:Y:S01]  /*b210*/  IMAD R15, R18, R7, RZ ;  /* 0x00000007120f7224 */ /* 0x000fe200078e02ff */
[----:B------:R-:W-:-:S03]  /*b220*/  IABS R18, R17 ;  /* 0x0000001100127213 */ /* 0x000fc60000000000 */
[----:B------:R-:W-:-:S04]  /*b230*/  IMAD.HI.U32 R6, R3, R15, R2 ;  /* 0x0000000f03067227 */ /* 0x000fc800078e0002 */
[----:B------:R-:W-:Y:S02]  /*b240*/  IMAD.MOV.U32 R3, RZ, RZ, R18 ;  /* 0x000000ffff037224 */ /* 0x000fe400078e0012 */
[----:B------:R-:W-:Y:S02]  /*b250*/  IMAD.MOV R15, RZ, RZ, -R19 ;  /* 0x000000ffff0f7224 */ /* 0x000fe400078e0a13 */
        /* <DEDUP_REMOVED lines=22> */
[----:B------:R-:W-:Y:S02]  /*b3c0*/  SHF.R.S32.HI R5, RZ, 0x1f, R4 ;  /* 0x0000001fff057819 */ /* 0x000fe40000011404 */
[----:B------:R-:W-:-:S07]  /*b3d0*/  SHF.R.S32.HI R7, RZ, 0x1f, R6 ;  /* 0x0000001fff077819 */ /* 0x000fce0000011406 */
.L_x_196:
[----:B------:R-:W-:Y:S05]  /*b3e0*/  BSYNC B0 ;  /* 0x0000000000007941 */ /* 0x000fea0003800000 */
.L_x_195:
[----:B------:R-:W1:Y:S04]  /*b3f0*/  SHFL.UP PT, R3, R6, 0x1, RZ ;  /* 0x0420000006037989 */ /* 0x000e6800000e00ff */
[----:B------:R-:W2:Y:S01]  /*b400*/  SHFL.UP PT, R2, R7, 0x1, RZ ;  /* 0x0420000007027989 */ /* 0x000ea200000e00ff */
[----:B-1----:R-:W-:Y:S02]  /*b410*/  SEL R3, R3, RZ, P1 ;  /* 0x000000ff03037207 */ /* 0x002fe40000800000 */
[----:B--2---:R-:W-:Y:S02]  /*b420*/  SEL R2, R2, RZ, P1 ;  /* 0x000000ff02027207 */ /* 0x004fe40000800000 */
[----:B------:R-:W-:-:S05]  /*b430*/  IADD3 R18, P6, R3, R6, RZ ;  /* 0x0000000603127210 */ /* 0x000fca0007fde0ff */
[----:B------:R-:W-:Y:S01]  /*b440*/  IMAD.X R15, R2, 0x1, R7, P6 ;  /* 0x00000001020f7824 */ /* 0x000fe200030e0607 */
        /* <DEDUP_REMOVED lines=24> */
[----:B------:R-:W-:-:S04]  /*b5d0*/  IADD3 R17, P6, R2, UR5, RZ ;  /* 0x0000000502117c10 */ /* 0x000fc8000ffde0ff */
[----:B------:R-:W-:Y:S02]  /*b5e0*/  IADD3.X R19, R3, UR4, RZ, P6, !PT ;  /* 0x0000000403137c10 */ /* 0x000fe4000b7fe4ff */
[----:B------:R-:W-:-:S04]  /*b5f0*/  ISETP.GT.U32.AND P6, PT, R17, UR10, PT ;  /* 0x0000000a11007c0c */ /* 0x000fc8000bfc4070 */
[----:B------:R-:W-:-:S13]  /*b600*/  ISETP.GT.U32.AND.EX P6, PT, R19, UR9, PT, P6 ;  /* 0x0000000913007c0c */ /* 0x000fda000bfc4160 */
[----:B------:R-:W-:-:S04]  /*b610*/  VOTE.ANY R14, PT, P6 ;  /* 0x00000000000e7806 */ /* 0x000fc800030e0100 */
[----:B------:R-:W-:-:S13]  /*b620*/  ISETP.NE.AND P6, PT, R14, RZ, PT ;  /* 0x000000ff0e00720c */ /* 0x000fda0003fc5270 */
[----:B------:R-:W-:Y:S05]  /*b630*/  @!P6 BRA `(.L_x_199) ;  /* 0xfffffff400b8e947 */ /* 0x000fea000383ffff */
[----:B------:R-:W-:Y:S02]  /*b640*/  IMAD.MOV.U32 R15, RZ, RZ, R2 ;  /* 0x000000ffff0f7224 */ /* 0x000fe400078e0002 */
[----:B------:R-:W-:-:S07]  /*b650*/  IMAD.MOV.U32 R22, RZ, RZ, R3 ;  /* 0x000000ffff167224 */ /* 0x000fce00078e0003 */
.L_x_194:
[----:B------:R-:W1:Y:S08]  /*b660*/  BREV R14, R14 ;  /* 0x0000000e000e7301 */ /* 0x000e700000000000 */
[----:B-1----:R-:W1:Y:S02]  /*b670*/  FLO.U32.SH R13, R14 ;  /* 0x0000000e000d7300 */ /* 0x002e6400000e0400 */
[----:B-1----:R-:W1:Y:S02]  /*b680*/  SHFL.IDX PT, R12, R12, R13, 0x1f ;  /* 0x00001f0d0c0c7589 */ /* 0x002e6400000e0000 */
[----:B-1----:R-:W-:-:S13]  /*b690*/  R2UR UR6, R12 ;  /* 0x000000000c0672ca */ /* 0x002fda00000e0000 */
[----:B------:R-:W-:-:S05]  /*b6a0*/  VIADD R17, R34, UR6 ;  /* 0x0000000622117c36 */ /* 0x000fca0008000000 */
[----:B------:R-:W-:-:S13]  /*b6b0*/  ISETP.GE.AND P1, PT, R17, UR24, PT ;  /* 0x0000001811007c0c */ /* 0x000fda000bf26270 */
[----:B------:R-:W1:Y:S02]  /*b6c0*/  @!P1 LDC.64 R2, c[0x0][0x918] ;  /* 0x00024600ff029b82 */ /* 0x000e640000000a00 */
[----:B-1----:R-:W-:-:S05]  /*b6d0*/  @!P1 IMAD.WIDE R2, R17, 0xc, R2 ;  /* 0x0000000c11029825 */ /* 0x002fca00078e0202 */
[----:B-----5:R1:W5:Y:S04]  /*b6e0*/  @!P1 LDG.E R8, desc[UR56][R2.64] ;  /* 0x0000003802089981 */ /* 0x020368000c1e1900 */
[----:B------:R1:W5:Y:S01]  /*b6f0*/  @!P1 LDG.E R9, desc[UR56][R2.64+0x4] ;  /* 0x0000043802099981 */ /* 0x000362000c1e1900 */
[----:B------:R-:W-:-:S03]  /*b700*/  IADD3 R18, P1, P2, R15, UR5, -R6 ;  /* 0x000000050f127c10 */ /* 0x000fc6000fa3e806 */
[----:B------:R-:W-:Y:S01]  /*b710*/  SHFL.IDX PT, R6, R6, R13, 0x1f ;  /* 0x00001f0d06067589 */ /* 0x000fe200000e0000 */
[----:B------:R-:W-:-:S03]  /*b720*/  IADD3.X R22, R22, UR4, ~R7, P1, P2 ;  /* 0x0000000416167c10 */ /* 0x000fc60008fe4c07 */
[----:B------:R-:W2:Y:S04]  /*b730*/  SHFL.IDX PT, R18, R18, R13, 0x1f ;  /* 0x00001f0d12127589 */ /* 0x000ea800000e0000 */
[----:B------:R-:W3:Y:S04]  /*b740*/  SHFL.IDX PT, R22, R22, R13, 0x1f ;  /* 0x00001f0d16167589 */ /* 0x000ee800000e0000 */
[----:B------:R1:W4:Y:S04]  /*b750*/  SHFL.IDX PT, R7, R7, R13, 0x1f ;  /* 0x00001f0d07077589 */ /* 0x00032800000e0000 */
[----:B------:R1:W1:Y:S04]  /*b760*/  SHFL.IDX PT, R5, R5, R13, 0x1f ;  /* 0x00001f0d05057589 */ /* 0x00026800000e0000 */
[----:B------:R1:W1:Y:S01]  /*b770*/  SHFL.IDX PT, R4, R4, R13, 0x1f ;  /* 0x00001f0d04047589 */ /* 0x00026200000e0000 */
[----:B--2---:R-:W-:-:S02]  /*b780*/  R2UR UR5, R18 ;  /* 0x00000000120572ca */ /* 0x004fc400000e0000 */
[----:B---3--:R-:W-:-:S15]  /*b790*/  R2UR UR4, R22 ;  /* 0x00000000160472ca */ /* 0x008fde00000e0000 */
.L_x_189:
[----:B-1----:R-:W1:Y:S01]  /*b7a0*/  LDC R2, c[0x0][0x910] ;  /* 0x00024400ff027b82 */ /* 0x002e620000000800 */
[----:B------:R-:W-:Y:S01]  /*b7b0*/  UMOV UR24, 0xffffffff ;  /* 0xffffffff00187882 */ /* 0x000fe20000000000 */
[----:B------:R-:W-:Y:S01]  /*b7c0*/  UMOV UR25, 0xffffffff ;  /* 0xffffffff00197882 */ /* 0x000fe20000000000 */
[----:B------:R-:W-:Y:S01]  /*b7d0*/  UMOV UR26, 0xffffffff ;  /* 0xffffffff001a7882 */ /* 0x000fe20000000000 */
[----:B------:R-:W-:Y:S01]  /*b7e0*/  IMAD.MOV.U32 R15, RZ, RZ, RZ ;  /* 0x000000ffff0f7224 */ /* 0x000fe200078e00ff */
[----:B-1----:R-:W-:-:S13]  /*b7f0*/  ISETP.LE.AND P1, PT, R2, UR6, PT ;  /* 0x0000000602007c0c */ /* 0x002fda000bf23270 */
[----:B------:R-:W-:Y:S05]  /*b800*/  @P1 BRA `(.L_x_188) ;  /* 0x0000000000f01947 */ /* 0x000fea0003800000 */
[C---:B------:R-:W-:Y:S01]  /*b810*/  R2UR UR24, R4.reuse ;  /* 0x00000000041872ca */ /* 0x040fe200000e0000 */
[----:B------:R-:W-:Y:S01]  /*b820*/  UIADD3 UR30, UP1, -UR5, UR10, URZ ;  /* 0x0000000a051e7290 */ /* 0x000fe2000ff3e13f */
[----:B------:R-:W-:Y:S01]  /*b830*/  R2UR UR25, R5 ;  /* 0x00000000051972ca */ /* 0x000fe200000e0000 */
[----:B------:R-:W-:Y:S01]  /*b840*/  ULDC UR26, c[0x0][0x8c0] ;  /* 0x00023000001a7ab9 */ /* 0x000fe20000000800 */
[----:B------:R-:W-:Y:S01]  /*b850*/  ULDC UR27, c[0x0][0x8b0] ;  /* 0x00022c00001b7ab9 */ /* 0x000fe20000000800 */
[----:B------:R-:W-:Y:S01]  /*b860*/  ULDC UR28, c[0x0][0x904] ;  /* 0x00024100001c7ab9 */ /* 0x000fe20000000800 */
[----:B------:R-:W-:-:S03]  /*b870*/  SHF.R.U64 R2, R4, UR27, R5 ;  /* 0x0000001b04027c19 */ /* 0x000fc60008001205 */
[----:B------:R-:W-:Y:S01]  /*b880*/  UIADD3.X UR24, ~UR4, UR9, URZ, UP1, !UPT ;  /* 0x0000000904187290 */ /* 0x000fe20008ffe53f */
[----:B------:R-:W-:-:S03]  /*b890*/  R2UR UR32, R2 ;  /* 0x00000000022072ca */ /* 0x000fc600000e0000 */
[----:B------:R-:W-:Y:S02]  /*b8a0*/  USHF.R.U32.HI UR31, URZ, UR26, UR24 ;  /* 0x0000001a3f1f7299 */ /* 0x000fe40008011618 */
[----:B------:R-:W-:Y:S02]  /*b8b0*/  USHF.R.U32.HI UR35, URZ, UR27, UR25 ;  /* 0x0000001b3f237299 */ /* 0x000fe40008011619 */
[----:B------:R-:W-:Y:S02]  /*b8c0*/  USHF.R.U32.HI UR33, URZ, UR27, UR31 ;  /* 0x0000001b3f217299 */ /* 0x000fe4000801161f */
[----:B------:R-:W-:Y:S02]  /*b8d0*/  USHF.R.U64 UR30, UR30, UR26, UR24 ;  /* 0x0000001a1e1e7299 */ /* 0x000fe40008001218 */
[----:B------:R-:W-:Y:S02]  /*b8e0*/  USHF.R.U32.HI UR34, URZ, UR28, UR33 ;  /* 0x0000001c3f227299 */ /* 0x000fe40008011621 */
[----:B------:R-:W-:-:S02]  /*b8f0*/  USHF.R.U64 UR31, UR30, UR27, UR31 ;  /* 0x0000001b1e1f7299 */ /* 0x000fc4000800121f */
[----:B------:R-:W-:Y:S02]  /*b900*/  ULOP3.LUT UR24, UR34, UR35, URZ, 0xfc, !UPT ;  /* 0x0000002322187292 */ /* 0x000fe4000f8efc3f */
[----:B------:R-:W-:-:S04]  /*b910*/  USHF.R.U64 UR33, UR31, UR28, UR33 ;  /* 0x0000001c1f217299 */ /* 0x000fc80008001221 */
[----:B------:R-:W-:-:S13]  /*b920*/  ISETP.NE.U32.AND P1, PT, RZ, UR24, PT ;  /* 0x00000018ff007c0c */ /* 0x000fda000bf25070 */
[----:B------:R-:W-:Y:S05]  /*b930*/  @!P1 BRA `(.L_x_200) ;  /* 0x0000000000189947 */ /* 0x000fea0003800000 */
[----:B------:R-:W-:-:S07]  /*b940*/  MOV R12, 0xb960 ;  /* 0x0000b960000c7802 */ /* 0x000fce0000000f00 */
[----:B--2-45:R-:W-:Y:S05]  /*b950*/  CALL.REL.NOINC `(.L_x_201) ;  /* 0x0000001800d87944 */ /* 0x034fea0003c00000 */
[----:B------:R-:W-:-:S04]  /*b960*/  UIADD3 UR24, -UR25, URZ, URZ ;  /* 0x0000003f19187290 */ /* 0x000fc8000fffe13f */
[----:B------:R-:W-:-:S03]  /*b970*/  UIMAD UR32, UR32, UR24, UR33 ;  /* 0x00000018202072a4 */ /* 0x000fc6000f8e0221 */
[----:B------:R-:W-:Y:S01]  /*b980*/  UMOV UR24, UR25 ;  /* 0x0000001900187c82 */ /* 0x000fe20008000000 */
[----:B------:R-:W-:Y:S08]  /*b990*/  BRA `(.L_x_202) ;  /* 0x0000000000587947 */ /* 0x000ff00003800000 */
.L_x_200:
[----:B------:R-:W1:Y:S01]  /*b9a0*/  I2F.U32.RP R2, UR32 ;  /* 0x0000002000027d06 */ /* 0x000e620008209000 */
[----:B------:R-:W-:Y:S01]  /*b9b0*/  UMOV UR24, URZ ;  /* 0x0000003f00187c82 */ /* 0x000fe20008000000 */
[----:B------:R-:W-:-:S06]  /*b9c0*/  UISETP.NE.U32.AND UP4, UPT, UR32, URZ, UPT ;  /* 0x0000003f2000728c */ /* 0x000fcc000bf85070 */
[----:B-1----:R-:W1:Y:S02]  /*b9d0*/  MUFU.RCP R2, R2 ;  /* 0x0000000200027308 */ /* 0x002e640000001000 */
[----:B-1----:R-:W-:-:S06]  /*b9e0*/  VIADD R3, R2, 0xffffffe ;  /* 0x0ffffffe02037836 */ /* 0x002fcc0000000000 */
[----:B------:R-:W1:Y:S02]  /*b9f0*/  F2I.FTZ.U32.TRUNC.NTZ R3, R3 ;  /* 0x0000000300037305 */ /* 0x000e64000021f000 */
[----:B-1----:R-:W-:-:S13]  /*ba00*/  R2UR UR25, R3 ;  /* 0x00000000031972ca */ /* 0x002fda00000e0000 */
[----:B------:R-:W-:-:S04]  /*ba10*/  UIADD3 UR26, URZ, -UR25, URZ ;  /* 0x800000193f1a7290 */ /* 0x000fc8000fffe03f */
[----:B------:R-:W-:-:S04]  /*ba20*/  UIMAD UR26, UR26, UR32, URZ ;  /* 0x000000201a1a72a4 */ /* 0x000fc8000f8e023f */
[----:B------:R-:W-:-:S04]  /*ba30*/  UIMAD.WIDE.U32 UR24, UR25, UR26, UR24 ;  /* 0x0000001a191872a5 */ /* 0x000fc8000f8e0018 */
[----:B------:R-:W-:-:S04]  /*ba40*/  UIMAD.WIDE.U32 UR24, UR25, UR33, URZ ;  /* 0x00000021191872a5 */ /* 0x000fc8000f8e003f */
[----:B------:R-:W-:-:S04]  /*ba50*/  UIADD3 UR24, -UR25, URZ, URZ ;  /* 0x0000003f19187290 */ /* 0x000fc8000fffe13f */
[----:B------:R-:W-:-:S04]  /*ba60*/  UIMAD UR24, UR32, UR24, UR33 ;  /* 0x00000018201872a4 */ /* 0x000fc8000f8e0221 */
[----:B------:R-:W-:-:S11]  /*ba70*/  UISETP.GE.U32.AND UP1, UPT, UR24, UR32, UPT ;  /* 0x000000201800728c */ /* 0x000fd6000bf26070 */
[----:B------:R-:W-:Y:S02]  /*ba80*/  @UP1 UIADD3 UR24, UR24, -UR32, URZ ;  /* 0x8000002018181290 */ /* 0x000fe4000fffe03f */
[----:B------:R-:W-:Y:S02]  /*ba90*/  @UP1 UIADD3 UR25, UR25, 0x1, URZ ;  /* 0x0000000119191890 */ /* 0x000fe4000fffe03f */
[----:B------:R-:W-:-:S11]  /*baa0*/  UISETP.GE.U32.AND UP2, UPT, UR24, UR32, UPT ;  /* 0x000000201800728c */ /* 0x000fd6000bf46070 */
[----:B------:R-:W-:Y:S02]  /*bab0*/  @UP2 UIADD3 UR25, UR25, 0x1, URZ ;  /* 0x0000000119192890 */ /* 0x000fe4000fffe03f */
[----:B------:R-:W-:-:S04]  /*bac0*/  @!UP4 ULOP3.LUT UR25, URZ, UR32, URZ, 0x33, !UPT ;  /* 0x000000203f19c292 */ /* 0x000fc8000f8e333f */
[----:B------:R-:W-:-:S04]  /*bad0*/  UIADD3 UR24, -UR25, URZ, URZ ;  /* 0x0000003f19187290 */ /* 0x000fc8000fffe13f */
[----:B------:R-:W-:-:S03]  /*bae0*/  UIMAD UR32, UR32, UR24, UR33 ;  /* 0x00000018202072a4 */ /* 0x000fc6000f8e0221 */
[----:B------:R-:W-:-:S09]  /*baf0*/  UMOV UR24, UR25 ;  /* 0x0000001900187c82 */ /* 0x000fd20008000000 */
.L_x_202:
[----:B------:R-:W-:Y:S01]  /*bb00*/  ULOP3.LUT UR31, UR31, UR20, URZ, 0xc0, !UPT ;  /* 0x000000141f1f7292 */ /* 0x000fe2000f8ec03f */
[----:B------:R-:W-:Y:S01]  /*bb10*/  IMAD.MOV.U32 R15, RZ, RZ, 0x1 ;  /* 0x00000001ff0f7424 */ /* 0x000fe200078e00ff */
[----:B------:R-:W-:Y:S02]  /*bb20*/  ULOP3.LUT UR30, UR30, UR18, URZ, 0xc0, !UPT ;  /* 0x000000121e1e7292 */ /* 0x000fe4000f8ec03f */
[----:B------:R-:W-:Y:S01]  /*bb30*/  UIMAD UR24, UR19, UR24, UR31 ;  /* 0x00000018131872a4 */ /* 0x000fe2000f8e021f */
[----:B------:R-:W-:Y:S01]  /*bb40*/  ULDC UR26, c[0x0][0x8a8] ;  /* 0x00022a00001a7ab9 */ /* 0x000fe20000000800 */
[----:B------:R-:W-:Y:S01]  /*bb50*/  ULDC UR25, c[0x0][0x8b8] ;  /* 0x00022e0000197ab9 */ /* 0x000fe20000000800 */
[----:B------:R-:W-:Y:S02]  /*bb60*/  UIMAD UR30, UR32, UR26, UR30 ;  /* 0x0000001a201e72a4 */ /* 0x000fe4000f8e021e */
[----:B------:R-:W-:Y:S01]  /*bb70*/  UIMAD UR25, UR24, UR25, UR40 ;  /* 0x00000019181972a4 */ /* 0x000fe2000f8e0228 */
[----:B------:R-:W-:Y:S01]  /*bb80*/  @UP3 UMOV UR26, UR6 ;  /* 0x00000006001a3c82 */ /* 0x000fe20008000000 */
[----:B------:R-:W-:-:S03]  /*bb90*/  @!UP3 UMOV UR26, UR6 ;  /* 0x00000006001abc82 */ /* 0x000fc60008000000 */
[----:B------:R-:W-:Y:S02]  /*bba0*/  @UP3 UMOV UR24, UR30 ;  /* 0x0000001e00183c82 */ /* 0x000fe40008000000 */
[----:B------:R-:W-:Y:S01]  /*bbb0*/  @!UP3 UMOV UR24, UR25 ;  /* 0x000000190018bc82 */ /* 0x000fe20008000000 */
[----:B------:R-:W-:-:S05]  /*bbc0*/  @!UP3 UMOV UR25, UR30 ;  /* 0x0000001e0019bc82 */ /* 0x000fca0008000000 */
.L_x_188:
[----:B------:R-:W-:-:S06]  /*bbd0*/  UISETP.NE.AND UP1, UPT, UR15, 0x3, UPT ;  /* 0x000000030f00788c */ /* 0x000fcc000bf25270 */
[----:B------:R-:W-:-:S13]  /*bbe0*/  PLOP3.LUT P1, PT, PT, PT, UP1, 0x80, 0x0 ;  /* 0x000000000000781c */ /* 0x000fda0003f2f018 */
[----:B------:R-:W-:Y:S05]  /*bbf0*/  @!P1 BRA `(.L_x_203) ;  /* 0x0000000000049947 */ /* 0x000fea0003800000 */
[----:B--2---:R-:W-:Y:S01]  /*bc00*/  BPT.TRAP 0x1 ;  /* 0x000000040000795c */ /* 0x004fe20000300000 */
.L_x_203:
[----:B------:R-:W1:Y:S01]  /*bc10*/  S2R R2, SR_CgaCtaId ;  /* 0x0000000000027919 */ /* 0x000e620000008800 */
[----:B------:R-:W-:-:S04]  /*bc20*/  MOV R3, 0x400 ;  /* 0x0000040000037802 */ /* 0x000fc80000000f00 */
[----:B-1----:R-:W-:Y:S02]  /*bc30*/  LEA R3, R2, R3, 0x18 ;  /* 0x0000000302037211 */ /* 0x002fe400078ec0ff */
[----:B------:R-:W-:-:S03]  /*bc40*/  SHF.L.U32 R2, R0, 0x1f, RZ ;  /* 0x0000001f00027819 */ /* 0x000fc600000006ff */
[----:B------:R-:W-:-:S04]  /*bc50*/  IMAD R17, R16, 0x8, R3 ;  /* 0x0000000810117824 */ /* 0x000fc800078e0203 */
[----:B------:R-:W1:Y:S02]  /*bc60*/  SYNCS.PHASECHK.TRANS64.TRYWAIT P2, [R17+URZ+0x38440], R2 ;  /* 0x03844002110075a7 */ /* 0x000e64000804017f */
[----:B-1----:R-:W-:Y:S05]  /*bc70*/  @!P2 BRA `(.L_x_204) ;  /* 0x000000100070a947 */ /* 0x002fea0003800000 */
.L_x_261:
[----:B------:R-:W-:Y:S01]  /*bc80*/  ELECT P2, URZ, PT ;  /* 0x00000000003f782f */ /* 0x000fe20003840000 */
[----:B------:R-:W-:-:S12]  /*bc90*/  BSSY B0, `(.L_x_205) ;  /* 0x0000010000007945 */ /* 0x000fd80003800000 */
[----:B------:R-:W-:Y:S05]  /*bca0*/  @!P2 BRA `(.L_x_206) ;  /* 0x000000000038a947 */ /* 0x000fea0003800000 */
[----:B-1----:R-:W-:Y:S02]  /*bcb0*/  IMAD R2, R16, 0x10, R3 ;  /* 0x0000001010027824 */ /* 0x002fe400078e0203 */
[----:B------:R-:W-:Y:S02]  /*bcc0*/  IMAD.U32 R14, RZ, RZ, UR26 ;  /* 0x0000001aff0e7e24 */ /* 0x000fe4000f8e00ff */
[----:B------:R-:W-:Y:S02]  /*bcd0*/  IMAD.U32 R13, RZ, RZ, UR25 ;  /* 0x00000019ff0d7e24 */ /* 0x000fe4000f8e00ff */
[----:B------:R-:W-:-:S05]  /*bce0*/  IMAD.U32 R12, RZ, RZ, UR24 ;  /* 0x00000018ff0c7e24 */ /* 0x000fca000f8e00ff */
[----:B------:R1:W-:Y:S01]  /*bcf0*/  STS.128 [R2+0x38530], R12 ;  /* 0x0385300c02007388 */ /* 0x0003e20000000c00 */
[----:B------:R-:W-:Y:S01]  /*bd00*/  @!PT LDS RZ, [RZ] ;  /* 0x00000000fffff984 */ /* 0x000fe20000000800 */
[----:B------:R-:W-:Y:S01]  /*bd10*/  @!PT LDS RZ, [RZ] ;  /* 0x00000000fffff984 */ /* 0x000fe20000000800 */
[----:B------:R-:W-:Y:S01]  /*bd20*/  @!PT LDS RZ, [RZ] ;  /* 0x00000000fffff984 */ /* 0x000fe20000000800 */
[----:B------:R-:W-:Y:S01]  /*bd30*/  @!PT LDS RZ, [RZ] ;  /* 0x00000000fffff984 */ /* 0x000fe20000000800 */
[----:B------:R3:W-:Y:S06]  /*bd40*/  MEMBAR.ALL.CTA ;  /* 0x0000000000007992 */ /* 0x0007ec0000008000 */
[----:B---3--:R-:W3:Y:S01]  /*bd50*/  FENCE.VIEW.ASYNC.S ;  /* 0x00000000000073c6 */ /* 0x008ee20000000000 */
[----:B------:R-:W-:Y:S05]  /*bd60*/  @!P1 BRA `(.L_x_207) ;  /* 0x0000000000049947 */ /* 0x000fea0003800000 */
[----:B--2---:R-:W-:Y:S01]  /*bd70*/  BPT.TRAP 0x1 ;  /* 0x000000040000795c */ /* 0x004fe20000300000 */
.L_x_207:
[----:B---3--:R3:W-:Y:S02]  /*bd80*/  SYNCS.ARRIVE.TRANS64.A1T0 RZ, [R17+URZ+0x38400], RZ ;  /* 0x038400ff11ff79a7 */ /* 0x0087e4000810003f */
.L_x_206:
[----:B--2---:R-:W-:Y:S05]  /*bd90*/  BSYNC B0 ;  /* 0x0000000000007941 */ /* 0x004fea0003800000 */
.L_x_205:
[----:B------:R-:W-:Y:S01]  /*bda0*/  ISETP.NE.AND P3, PT, R15, RZ, PT ;  /* 0x000000ff0f00720c */ /* 0x000fe20003f65270 */
[----:B------:R-:W-:-:S05]  /*bdb0*/  VIADD R16, R16, 0x1 ;  /* 0x0000000110107836 */ /* 0x000fca0000000000 */
[----:B------:R-:W-:-:S04]  /*bdc0*/  ISETP.NE.AND P2, PT, R16, 0x8, PT ;  /* 0x000000081000780c */ /* 0x000fc80003f45270 */
[----:B-1----:R-:W-:Y:S02]  /*bdd0*/  SEL R13, RZ, 0x1, P2 ;  /* 0x00000001ff0d7807 */ /* 0x002fe40001000000 */
[----:B------:R-:W-:Y:S02]  /*bde0*/  SEL R16, R16, RZ, P2 ;  /* 0x000000ff10107207 */ /* 0x000fe40001000000 */
[----:B------:R-:W-:Y:S01]  /*bdf0*/  LOP3.LUT R0, R0, R13, RZ, 0x3c, !PT ;  /* 0x0000000d00007212 */ /* 0x000fe200078e3cff */
[----:B------:R-:W-:Y:S06]  /*be00*/  @P3 BRA `(.L_x_208) ;  /* 0xffffffe400003947 */ /* 0x000fec000383ffff */
[----:B------:R-:W-:Y:S05]  /*be10*/  @!P1 BRA `(.L_x_209) ;  /* 0x0000000000049947 */ /* 0x000fea0003800000 */
[----:B------:R-:W-:Y:S01]  /*be20*/  BPT.TRAP 0x1 ;  /* 0x000000040000795c */ /* 0x000fe20000300000 */
.L_x_209:
[----:B------:R-:W-:Y:S01]  /*be30*/  IMAD R5, R16, 0x8, R3 ;  /* 0x0000000810057824 */ /* 0x000fe200078e0203 */
[----:B------:R-:W-:-:S04]  /*be40*/  SHF.L.U32 R2, R0, 0x1f, RZ ;  /* 0x0000001f00027819 */ /* 0x000fc800000006ff */
[----:B------:R-:W1:Y:S02]  /*be50*/  SYNCS.PHASECHK.TRANS64.TRYWAIT P0, [R5+URZ+0x38440], R2 ;  /* 0x03844002050075a7 */ /* 0x000e64000800017f */
[----:B-1----:R-:W-:Y:S05]  /*be60*/  @!P0 BRA `(.L_x_210) ;  /* 0x0000001000088947 */ /* 0x002fea0003800000 */
.L_x_262:
[----:B------:R-:W-:Y:S05]  /*be70*/  @!P1 BRA `(.L_x_211) ;  /* 0x0000000000049947 */ /* 0x000fea0003800000 */
[----:B------:R-:W-:Y:S01]  /*be80*/  BPT.TRAP 0x1 ;  /* 0x000000040000795c */ /* 0x000fe20000300000 */
.L_x_211:
[----:B------:R-:W-:-:S05]  /*be90*/  VIADD R16, R16, 0x1 ;  /* 0x0000000110107836 */ /* 0x000fca0000000000 */
[----:B------:R-:W-:-:S04]  /*bea0*/  ISETP.NE.AND P0, PT, R16, 0x8, PT ;  /* 0x000000081000780c */ /* 0x000fc80003f05270 */
[----:B-1----:R-:W-:Y:S02]  /*beb0*/  SEL R5, RZ, 0x1, P0 ;  /* 0x00000001ff057807 */ /* 0x002fe40000000000 */
[----:B------:R-:W-:Y:S02]  /*bec0*/  SEL R16, R16, RZ, P0 ;  /* 0x000000ff10107207 */ /* 0x000fe40000000000 */
[----:B------:R-:W-:-:S03]  /*bed0*/  LOP3.LUT R5, R0, R5, RZ, 0x3c, !PT ;  /* 0x0000000500057212 */ /* 0x000fc600078e3cff */
[----:B----4-:R-:W-:Y:S01]  /*bee0*/  IMAD R7, R16, 0x8, R3 ;  /* 0x0000000810077824 */ /* 0x010fe200078e0203 */
[----:B------:R-:W-:-:S04]  /*bef0*/  SHF.L.U32 R0, R5, 0x1f, RZ ;  /* 0x0000001f05007819 */ /* 0x000fc800000006ff */
[----:B------:R-:W1:Y:S02]  /*bf00*/  SYNCS.PHASECHK.TRANS64.TRYWAIT P0, [R7+URZ+0x38440], R0 ;  /* 0x03844000070075a7 */ /* 0x000e64000800017f */
[----:B-1----:R-:W-:Y:S05]  /*bf10*/  @!P0 BRA `(.L_x_212) ;  /* 0x0000000c00f08947 */ /* 0x002fea0003800000 */
.L_x_263:
[----:B------:R-:W-:Y:S05]  /*bf20*/  @!P1 BRA `(.L_x_213) ;  /* 0x0000000000049947 */ /* 0x000fea0003800000 */
[----:B------:R-:W-:Y:S01]  /*bf30*/  BPT.TRAP 0x1 ;  /* 0x000000040000795c */ /* 0x000fe20000300000 */
.L_x_213:
[----:B-1----:R-:W-:-:S05]  /*bf40*/  VIADD R0, R16, 0x1 ;  /* 0x0000000110007836 */ /* 0x002fca0000000000 */
[----:B------:R-:W-:-:S04]  /*bf50*/  ISETP.NE.AND P0, PT, R0, 0x8, PT ;  /* 0x000000080000780c */ /* 0x000fc80003f05270 */
[----:B------:R-:W-:Y:S02]  /*bf60*/  SEL R2, RZ, 0x1, P0 ;  /* 0x00000001ff027807 */ /* 0x000fe40000000000 */
[----:B------:R-:W-:Y:S02]  /*bf70*/  SEL R4, R0, RZ, P0 ;  /* 0x000000ff00047207 */ /* 0x000fe40000000000 */
[----:B------:R-:W-:-:S03]  /*bf80*/  LOP3.LUT R5, R5, R2, RZ, 0x3c, !PT ;  /* 0x0000000205057212 */ /* 0x000fc600078e3cff */
[----:B------:R-:W-:Y:S01]  /*bf90*/  IMAD R7, R4, 0x8, R3 ;  /* 0x0000000804077824 */ /* 0x000fe200078e0203 */
[----:B------:R-:W-:-:S04]  /*bfa0*/  SHF.L.U32 R0, R5, 0x1f, RZ ;  /* 0x0000001f05007819 */ /* 0x000fc800000006ff */
[----:B------:R-:W1:Y:S02]  /*bfb0*/  SYNCS.PHASECHK.TRANS64.TRYWAIT P0, [R7+URZ+0x38440], R0 ;  /* 0x03844000070075a7 */ /* 0x000e64000800017f */
[----:B-1----:R-:W-:Y:S05]  /*bfc0*/  @!P0 BRA `(.L_x_214) ;  /* 0x0000000c00d88947 */ /* 0x002fea0003800000 */
.L_x_264:
[----:B------:R-:W-:Y:S05]  /*bfd0*/  @!P1 BRA `(.L_x_215) ;  /* 0x0000000000049947 */ /* 0x000fea0003800000 */
[----:B------:R-:W-:Y:S01]  /*bfe0*/  BPT.TRAP 0x1 ;  /* 0x000000040000795c */ /* 0x000fe20000300000 */
.L_x_215:
        /* <DEDUP_REMOVED lines=9> */
.L_x_265:
[----:B------:R-:W-:Y:S05]  /*c080*/  @!P1 BRA `(.L_x_217) ;  /* 0x0000000000049947 */ /* 0x000fea0003800000 */
[----:B------:R-:W-:Y:S01]  /*c090*/  BPT.TRAP 0x1 ;  /* 0x000000040000795c */ /* 0x000fe20000300000 */
.L_x_217:
        /* <DEDUP_REMOVED lines=9> */
.L_x_266:
[----:B------:R-:W-:Y:S05]  /*c130*/  @!P1 BRA `(.L_x_219) ;  /* 0x0000000000049947 */ /* 0x000fea0003800000 */
[----:B------:R-:W-:Y:S01]  /*c140*/  BPT.TRAP 0x1 ;  /* 0x000000040000795c */ /* 0x000fe20000300000 */
.L_x_219:
        /* <DEDUP_REMOVED lines=9> */
.L_x_267:
[----:B------:R-:W-:Y:S05]  /*c1e0*/  @!P1 BRA `(.L_x_221) ;  /* 0x0000000000049947 */ /* 0x000fea0003800000 */
[----:B------:R-:W-:Y:S01]  /*c1f0*/  BPT.TRAP 0x1 ;  /* 0x000000040000795c */ /* 0x000fe20000300000 */
.L_x_221:
        /* <DEDUP_REMOVED lines=9> */
.L_x_268:
[----:B------:R-:W-:Y:S05]  /*c290*/  @!P1 BRA `(.L_x_223) ;  /* 0x0000000000049947 */ /* 0x000fea0003800000 */
[----:B------:R-:W-:Y:S01]  /*c2a0*/  BPT.TRAP 0x1 ;  /* 0x000000040000795c */ /* 0x000fe20000300000 */
.L_x_223:
[----:B-1----:R-:W-:-:S05]  /*c2b0*/  VIADD R0, R4, 0x1 ;  /* 0x0000000104007836 */ /* 0x002fca0000000000 */
[----:B------:R-:W-:-:S04]  /*c2c0*/  ISETP.NE.AND P0, PT, R0, 0x8, PT ;  /* 0x000000080000780c */ /* 0x000fc80003f05270 */
[----:B------:R-:W-:Y:S02]  /*c2d0*/  SEL R2, RZ, 0x1, P0 ;  /* 0x00000001ff027807 */ /* 0x000fe40000000000 */
[----:B------:R-:W-:Y:S02]  /*c2e0*/  SEL R0, R0, RZ, P0 ;  /* 0x000000ff00007207 */ /* 0x000fe40000000000 */
[----:B------:R-:W-:-:S03]  /*c2f0*/  LOP3.LUT R2, R5, R2, RZ, 0x3c, !PT ;  /* 0x0000000205027212 */ /* 0x000fc600078e3cff */
[----:B------:R-:W-:Y:S01]  /*c300*/  IMAD R3, R0, 0x8, R3 ;  /* 0x0000000800037824 */ /* 0x000fe200078e0203 */
[----:B------:R-:W-:-:S07]  /*c310*/  SHF.L.U32 R0, R2, 0x1f, RZ ;  /* 0x0000001f02007819 */ /* 0x000fce00000006ff */
.L_x_224:
[----:B-1----:R1:W2:Y:S02]  /*c320*/  SYNCS.PHASECHK.TRANS64.TRYWAIT P0, [R3+URZ+0x38440], R0 ;  /* 0x03844000030075a7 */ /* 0x0022a4000800017f */
[----:B--2---:R-:W-:Y:S05]  /*c330*/  @!P0 NANOSLEEP.SYNCS 0x989680 ;  /* 0x009896800000895d */ /* 0x004fea0003900000 */
[----:B------:R-:W2:Y:S02]  /*c340*/  @!P0 SYNCS.PHASECHK.TRANS64 P0, [R3+URZ+0x38440], R0 ;  /* 0x03844000030085a7 */ /* 0x000ea4000800007f */
[----:B--2---:R-:W-:Y:S05]  /*c350*/  @P0 EXIT ;  /* 0x000000000000094d */ /* 0x004fea0003800000 */
[----:B------:R-:W-:Y:S05]  /*c360*/  BRA `(.L_x_224) ;  /* 0xfffffffc00ec7947 */ /* 0x000fea000383ffff */
.L_x_33:
[----:B--2---:R-:W-:-:S04]  /*c370*/  IMAD.U32 R3, RZ, RZ, UR4 ;  /* 0x00000004ff037e24 */ /* 0x004fc8000f8e00ff */
[----:B------:R2:W3:Y:S03]  /*c380*/  SYNCS.PHASECHK.TRANS64.TRYWAIT P0, [R3+URZ+0x38480], R0 ;  /* 0x03848000030075a7 */ /* 0x0004e6000800017f */
[----:B---3--:R-:W-:Y:S05]  /*c390*/  @!P0 NANOSLEEP.SYNCS 0x989680 ;  /* 0x009896800000895d */ /* 0x008fea0003900000 */
[----:B------:R-:W3:Y:S02]  /*c3a0*/  @!P0 SYNCS.PHASECHK.TRANS64 P0, [R3+URZ+0x38480], R0 ;  /* 0x03848000030085a7 */ /* 0x000ee4000800007f */
[----:B---3--:R-:W-:Y:S05]  /*c3b0*/  @!P0 BRA `(.L_x_33) ;  /* 0xfffffffc00ec8947 */ /* 0x008fea000383ffff */
[----:B------:R-:W-:Y:S05]  /*c3c0*/  BRA `(.L_x_32) ;  /* 0xffffff7400b07947 */ /* 0x000fea000383ffff */
.L_x_38:
[----:B--2---:R-:W-:-:S04]  /*c3d0*/  IMAD.U32 R8, RZ, RZ, UR4 ;  /* 0x00000004ff087e24 */ /* 0x004fc8000f8e00ff */
[----:B------:R2:W3:Y:S03]  /*c3e0*/  SYNCS.PHASECHK.TRANS64.TRYWAIT P0, [R8+URZ+0x38480], R3 ;  /* 0x03848003080075a7 */ /* 0x0004e6000800017f */
[----:B---3--:R-:W-:Y:S05]  /*c3f0*/  @!P0 NANOSLEEP.SYNCS 0x989680 ;  /* 0x009896800000895d */ /* 0x008fea0003900000 */
[----:B------:R-:W3:Y:S02]  /*c400*/  @!P0 SYNCS.PHASECHK.TRANS64 P0, [R8+URZ+0x38480], R3 ;  /* 0x03848003080085a7 */ /* 0x000ee4000800007f */
[----:B---3--:R-:W-:Y:S05]  /*c410*/  @!P0 BRA `(.L_x_38) ;  /* 0xfffffffc00ec8947 */ /* 0x008fea000383ffff */
[----:B------:R-:W-:Y:S05]  /*c420*/  BRA `(.L_x_37) ;  /* 0xffffff7800947947 */ /* 0x000fea000383ffff */
.L_x_55:
[----:B------:R-:W-:-:S07]  /*c430*/  IMAD.MOV.U32 R15, RZ, RZ, -0x1 ;  /* 0xffffffffff0f7424 */ /* 0x000fce00078e00ff */
[----:B-12--5:R-:W-:Y:S05]  /*c440*/  WARPSYNC.COLLECTIVE R15, `(.L_x_225) ;  /* 0x000000000f0c7348 */ /* 0x026fea0003c00000 */
[----:B------:R-:W-:Y:S02]  /*c450*/  ELECT P6, UR62, PT ;  /* 0x00000000003e782f */ /* 0x000fe400038c0000 */
[----:B------:R-:W-:Y:S01]  /*c460*/  MOV R14, UR62 ;  /* 0x0000003e000e7c02 */ /* 0x000fe20008000f00 */
[----:B-12--5:R-:W-:Y:S10]  /*c470*/  ENDCOLLECTIVE ;  /* 0x000000000000791b */ /* 0x026ff40003800000 */
.L_x_225:
[----:B------:R-:W-:Y:S05]  /*c480*/  BRA `(.L_x_226) ;  /* 0xffffff8400507947 */ /* 0x000fea000383ffff */
.L_x_58:
[----:B-1----:R-:W-:-:S04]  /*c490*/  IMAD.U32 R4, RZ, RZ, UR43 ;  /* 0x0000002bff047e24 */ /* 0x002fc8000f8e00ff */
[----:B------:R1:W2:Y:S03]  /*c4a0*/  SYNCS.PHASECHK.TRANS64.TRYWAIT P3, [R4+URZ+0x384e0], R3 ;  /* 0x0384e003040075a7 */ /* 0x0002a6000806017f */
[----:B--2---:R-:W-:Y:S05]  /*c4b0*/  @!P3 NANOSLEEP.SYNCS 0x989680 ;  /* 0x009896800000b95d */ /* 0x004fea0003900000 */
[----:B------:R-:W2:Y:S02]  /*c4c0*/  @!P3 SYNCS.PHASECHK.TRANS64 P3, [R4+URZ+0x384e0], R3 ;  /* 0x0384e0030400b5a7 */ /* 0x000ea4000806007f */
[----:B--2---:R-:W-:Y:S05]  /*c4d0*/  @!P3 BRA `(.L_x_58) ;  /* 0xfffffffc00ecb947 */ /* 0x004fea000383ffff */
[----:B------:R-:W-:Y:S05]  /*c4e0*/  BRA `(.L_x_227) ;  /* 0xffffff8400807947 */ /* 0x000fea000383ffff */
.L_x_67:
[----:B--2---:R-:W-:-:S04]  /*c4f0*/  IMAD.U32 R14, RZ, RZ, UR43 ;  /* 0x0000002bff0e7e24 */ /* 0x004fc8000f8e00ff */
[----:B------:R2:W3:Y:S03]  /*c500*/  SYNCS.PHASECHK.TRANS64.TRYWAIT P3, [R14+URZ+0x384e8], R3 ;  /* 0x0384e8030e0075a7 */ /* 0x0004e6000806017f */
[----:B---3--:R-:W-:Y:S05]  /*c510*/  @!P3 NANOSLEEP.SYNCS 0x989680 ;  /* 0x009896800000b95d */ /* 0x008fea0003900000 */
[----:B------:R-:W3:Y:S02]  /*c520*/  @!P3 SYNCS.PHASECHK.TRANS64 P3, [R14+URZ+0x384e8], R3 ;  /* 0x0384e8030e00b5a7 */ /* 0x000ee4000806007f */
[----:B---3--:R-:W-:Y:S05]  /*c530*/  @!P3 BRA `(.L_x_67) ;  /* 0xfffffffc00ecb947 */ /* 0x008fea000383ffff */
[----:B------:R-:W-:Y:S05]  /*c540*/  BRA `(.L_x_228) ;  /* 0xffffff8c00047947 */ /* 0x000fea000383ffff */
.L_x_73:
[----:B--2---:R-:W-:-:S04]  /*c550*/  IMAD.U32 R14, RZ, RZ, UR43 ;  /* 0x0000002bff0e7e24 */ /* 0x004fc8000f8e00ff */
[----:B------:R2:W3:Y:S03]  /*c560*/  SYNCS.PHASECHK.TRANS64.TRYWAIT P3, [R14+URZ+0x384f0], R3 ;  /* 0x0384f0030e0075a7 */ /* 0x0004e6000806017f */
[----:B---3--:R-:W-:Y:S05]  /*c570*/  @!P3 NANOSLEEP.SYNCS 0x989680 ;  /* 0x009896800000b95d */ /* 0x008fea0003900000 */
[----:B------:R-:W3:Y:S02]  /*c580*/  @!P3 SYNCS.PHASECHK.TRANS64 P3, [R14+URZ+0x384f0], R3 ;  /* 0x0384f0030e00b5a7 */ /* 0x000ee4000806007f */
[----:B---3--:R-:W-:Y:S05]  /*c590*/  @!P3 BRA `(.L_x_73) ;  /* 0xfffffffc00ecb947 */ /* 0x008fea000383ffff */
[----:B------:R-:W-:Y:S05]  /*c5a0*/  BRA `(.L_x_229) ;  /* 0xffffff9000687947 */ /* 0x000fea000383ffff */
.L_x_79:
[----:B--2---:R-:W-:-:S04]  /*c5b0*/  IMAD.U32 R14, RZ, RZ, UR43 ;  /* 0x0000002bff0e7e24 */ /* 0x004fc8000f8e00ff */
[----:B------:R2:W3:Y:S03]  /*c5c0*/  SYNCS.PHASECHK.TRANS64.TRYWAIT P3, [R14+URZ+0x384f8], R3 ;  /* 0x0384f8030e0075a7 */ /* 0x0004e6000806017f */
[----:B---3--:R-:W-:Y:S05]  /*c5d0*/  @!P3 NANOSLEEP.SYNCS 0x989680 ;  /* 0x009896800000b95d */ /* 0x008fea0003900000 */
[----:B------:R-:W3:Y:S02]  /*c5e0*/  @!P3 SYNCS.PHASECHK.TRANS64 P3, [R14+URZ+0x384f8], R3 ;  /* 0x0384f8030e00b5a7 */ /* 0x000ee4000806007f */
[----:B---3--:R-:W-:Y:S05]  /*c5f0*/  @!P3 BRA `(.L_x_79) ;  /* 0xfffffffc00ecb947 */ /* 0x008fea000383ffff */
[----:B------:R-:W-:Y:S05]  /*c600*/  BRA `(.L_x_230) ;  /* 0xffffff9400d87947 */ /* 0x000fea000383ffff */
.L_x_86:
[----:B--2---:R-:W-:-:S04]  /*c610*/  IMAD.U32 R3, RZ, RZ, UR4 ;  /* 0x00000004ff037e24 */ /* 0x004fc8000f8e00ff */
[----:B------:R2:W3:Y:S03]  /*c620*/  SYNCS.PHASECHK.TRANS64.TRYWAIT P0, [R3+URZ+0x38400], R0 ;  /* 0x03840000030075a7 */ /* 0x0004e6000800017f */
[----:B---3--:R-:W-:Y:S05]  /*c630*/  @!P0 NANOSLEEP.SYNCS 0x989680 ;  /* 0x009896800000895d */ /* 0x008fea0003900000 */
[----:B------:R-:W3:Y:S02]  /*c640*/  @!P0 SYNCS.PHASECHK.TRANS64 P0, [R3+URZ+0x38400], R0 ;  /* 0x03840000030085a7 */ /* 0x000ee4000800007f */
[----:B---3--:R-:W-:Y:S05]  /*c650*/  @!P0 BRA `(.L_x_86) ;  /* 0xfffffffc00ec8947 */ /* 0x008fea000383ffff */
[----:B------:R-:W-:Y:S05]  /*c660*/  BRA `(.L_x_231) ;  /* 0xffffff9c006c7947 */ /* 0x000fea000383ffff */
.L_x_104:
[----:B-1----:R-:W-:-:S04]  /*c670*/  IMAD.U32 R3, RZ, RZ, UR5 ;  /* 0x00000005ff037e24 */ /* 0x002fc8000f8e00ff */
[----:B------:R1:W2:Y:S03]  /*c680*/  SYNCS.PHASECHK.TRANS64.TRYWAIT P0, [R3+URZ+0x38528], R0 ;  /* 0x03852800030075a7 */ /* 0x0002a6000800017f */
[----:B--2---:R-:W-:Y:S05]  /*c690*/  @!P0 NANOSLEEP.SYNCS 0x989680 ;  /* 0x009896800000895d */ /* 0x004fea0003900000 */
[----:B------:R-:W2:Y:S02]  /*c6a0*/  @!P0 SYNCS.PHASECHK.TRANS64 P0, [R3+URZ+0x38528], R0 ;  /* 0x03852800030085a7 */ /* 0x000ea4000800007f */
[----:B--2---:R-:W-:Y:S05]  /*c6b0*/  @!P0 BRA `(.L_x_104) ;  /* 0xfffffffc00ec8947 */ /* 0x004fea000383ffff */
[----:B------:R-:W-:Y:S05]  /*c6c0*/  BRA `(.L_x_232) ;  /* 0xffffffa800cc7947 */ /* 0x000fea000383ffff */
.L_x_106:
[----:B-1----:R-:W-:-:S04]  /*c6d0*/  IMAD.U32 R4, RZ, RZ, UR8 ;  /* 0x00000008ff047e24 */ /* 0x002fc8000f8e00ff */
[----:B------:R1:W2:Y:S03]  /*c6e0*/  SYNCS.PHASECHK.TRANS64.TRYWAIT P0, [R4+URZ+0x38400], R3 ;  /* 0x03840003040075a7 */ /* 0x0002a6000800017f */
[----:B--2---:R-:W-:Y:S05]  /*c6f0*/  @!P0 NANOSLEEP.SYNCS 0x989680 ;  /* 0x009896800000895d */ /* 0x004fea0003900000 */
[----:B------:R-:W2:Y:S02]  /*c700*/  @!P0 SYNCS.PHASECHK.TRANS64 P0, [R4+URZ+0x38400], R3 ;  /* 0x03840003040085a7 */ /* 0x000ea4000800007f */
[----:B--2---:R-:W-:Y:S05]  /*c710*/  @!P0 BRA `(.L_x_106) ;  /* 0xfffffffc00ec8947 */ /* 0x004fea000383ffff */
[----:B------:R-:W-:Y:S05]  /*c720*/  BRA `(.L_x_233) ;  /* 0xffffffa800f07947 */ /* 0x000fea000383ffff */
.L_x_112:
[----:B--2---:R-:W-:-:S04]  /*c730*/  IMAD.U32 R3, RZ, RZ, UR5 ;  /* 0x00000005ff037e24 */ /* 0x004fc8000f8e00ff */
[----:B------:R2:W3:Y:S03]  /*c740*/  SYNCS.PHASECHK.TRANS64.TRYWAIT P1, [R3+URZ+0x38500], R2 ;  /* 0x03850002030075a7 */ /* 0x0004e6000802017f */
[----:B---3--:R-:W-:Y:S05]  /*c750*/  @!P1 NANOSLEEP.SYNCS 0x989680 ;  /* 0x009896800000995d */ /* 0x008fea0003900000 */
[----:B------:R-:W3:Y:S02]  /*c760*/  @!P1 SYNCS.PHASECHK.TRANS64 P1, [R3+URZ+0x38500], R2 ;  /* 0x03850002030095a7 */ /* 0x000ee4000802007f */
[----:B---3--:R-:W-:Y:S05]  /*c770*/  @!P1 BRA `(.L_x_112) ;  /* 0xfffffffc00ec9947 */ /* 0x008fea000383ffff */
[----:B------:R-:W-:Y:S05]  /*c780*/  BRA `(.L_x_234) ;  /* 0xffffffac009c7947 */ /* 0x000fea000383ffff */
.L_x_118:
[----:B--23--:R-:W-:-:S04]  /*c790*/  IMAD.U32 R3, RZ, RZ, UR5 ;  /* 0x00000005ff037e24 */ /* 0x00cfc8000f8e00ff */
[----:B------:R2:W3:Y:S03]  /*c7a0*/  SYNCS.PHASECHK.TRANS64.TRYWAIT P1, [R3+URZ+0x38508], R2 ;  /* 0x03850802030075a7 */ /* 0x0004e6000802017f */
[----:B---3--:R-:W-:Y:S05]  /*c7b0*/  @!P1 NANOSLEEP.SYNCS 0x989680 ;  /* 0x009896800000995d */ /* 0x008fea0003900000 */
[----:B------:R-:W3:Y:S02]  /*c7c0*/  @!P1 SYNCS.PHASECHK.TRANS64 P1, [R3+URZ+0x38508], R2 ;  /* 0x03850802030095a7 */ /* 0x000ee4000802007f */
[----:B---3--:R-:W-:Y:S05]  /*c7d0*/  @!P1 BRA `(.L_x_118) ;  /* 0xfffffffc00ec9947 */ /* 0x008fea000383ffff */
[----:B------:R-:W-:Y:S05]  /*c7e0*/  BRA `(.L_x_235) ;  /* 0xffffffac00ec7947 */ /* 0x000fea000383ffff */
.L_x_124:
[----:B--234-:R-:W-:-:S04]  /*c7f0*/  IMAD.U32 R3, RZ, RZ, UR5 ;  /* 0x00000005ff037e24 */ /* 0x01cfc8000f8e00ff */
[----:B------:R2:W3:Y:S03]  /*c800*/  SYNCS.PHASECHK.TRANS64.TRYWAIT P1, [R3+URZ+0x38510], R2 ;  /* 0x03851002030075a7 */ /* 0x0004e6000802017f */
[----:B---3--:R-:W-:Y:S05]  /*c810*/  @!P1 NANOSLEEP.SYNCS 0x989680 ;  /* 0x009896800000995d */ /* 0x008fea0003900000 */
[----:B------:R-:W3:Y:S02]  /*c820*/  @!P1 SYNCS.PHASECHK.TRANS64 P1, [R3+URZ+0x38510], R2 ;  /* 0x03851002030095a7 */ /* 0x000ee4000802007f */
[----:B---3--:R-:W-:Y:S05]  /*c830*/  @!P1 BRA `(.L_x_124) ;  /* 0xfffffffc00ec9947 */ /* 0x008fea000383ffff */
[----:B------:R-:W-:Y:S05]  /*c840*/  BRA `(.L_x_236) ;  /* 0xffffffb000447947 */ /* 0x000fea000383ffff */
.L_x_130:
[----:B-1234-:R-:W-:-:S04]  /*c850*/  IMAD.U32 R3, RZ, RZ, UR5 ;  /* 0x00000005ff037e24 */ /* 0x01efc8000f8e00ff */
[----:B------:R1:W2:Y:S03]  /*c860*/  SYNCS.PHASECHK.TRANS64.TRYWAIT P1, [R3+URZ+0x38518], R2 ;  /* 0x03851802030075a7 */ /* 0x0002a6000802017f */
[----:B--2---:R-:W-:Y:S05]  /*c870*/  @!P1 NANOSLEEP.SYNCS 0x989680 ;  /* 0x009896800000995d */ /* 0x004fea0003900000 */
[----:B------:R-:W2:Y:S02]  /*c880*/  @!P1 SYNCS.PHASECHK.TRANS64 P1, [R3+URZ+0x38518], R2 ;  /* 0x03851802030095a7 */ /* 0x000ea4000802007f */
[----:B--2---:R-:W-:Y:S05]  /*c890*/  @!P1 BRA `(.L_x_130) ;  /* 0xfffffffc00ec9947 */ /* 0x004fea000383ffff */
[----:B------:R-:W-:Y:S05]  /*c8a0*/  BRA `(.L_x_237) ;  /* 0xffffffb0009c7947 */ /* 0x000fea000383ffff */
.L_x_145:
[----:B--234-:R-:W-:-:S04]  /*c8b0*/  IMAD.U32 R3, RZ, RZ, UR5 ;  /* 0x00000005ff037e24 */ /* 0x01cfc8000f8e00ff */
[----:B------:R2:W3:Y:S03]  /*c8c0*/  SYNCS.PHASECHK.TRANS64.TRYWAIT P0, [R3+URZ+0x38500], R2 ;  /* 0x03850002030075a7 */ /* 0x0004e6000800017f */
[----:B---3--:R-:W-:Y:S05]  /*c8d0*/  @!P0 NANOSLEEP.SYNCS 0x989680 ;  /* 0x009896800000895d */ /* 0x008fea0003900000 */
[----:B------:R-:W3:Y:S02]  /*c8e0*/  @!P0 SYNCS.PHASECHK.TRANS64 P0, [R3+URZ+0x38500], R2 ;  /* 0x03850002030085a7 */ /* 0x000ee4000800007f */
[----:B---3--:R-:W-:Y:S05]  /*c8f0*/  @!P0 BRA `(.L_x_145) ;  /* 0xfffffffc00ec8947 */ /* 0x008fea000383ffff */
[----:B------:R-:W-:Y:S05]  /*c900*/  BRA `(.L_x_238) ;  /* 0xffffffb800487947 */ /* 0x000fea000383ffff */
.L_x_147:
[----:B--234-:R-:W-:-:S04]  /*c910*/  IMAD.U32 R3, RZ, RZ, UR5 ;  /* 0x00000005ff037e24 */ /* 0x01cfc8000f8e00ff */
[----:B------:R2:W3:Y:S03]  /*c920*/  SYNCS.PHASECHK.TRANS64.TRYWAIT P0, [R3+URZ+0x38508], R2 ;  /* 0x03850802030075a7 */ /* 0x0004e6000800017f */
[----:B---3--:R-:W-:Y:S05]  /*c930*/  @!P0 NANOSLEEP.SYNCS 0x989680 ;  /* 0x009896800000895d */ /* 0x008fea0003900000 */
[----:B------:R-:W3:Y:S02]  /*c940*/  @!P0 SYNCS.PHASECHK.TRANS64 P0, [R3+URZ+0x38508], R2 ;  /* 0x03850802030085a7 */ /* 0x000ee4000800007f */
[----:B---3--:R-:W-:Y:S05]  /*c950*/  @!P0 BRA `(.L_x_147) ;  /* 0xfffffffc00ec8947 */ /* 0x008fea000383ffff */
[----:B------:R-:W-:Y:S05]  /*c960*/  BRA `(.L_x_239) ;  /* 0xffffffb800407947 */ /* 0x000fea000383ffff */
.L_x_149:
[----:B--234-:R-:W-:-:S04]  /*c970*/  IMAD.U32 R3, RZ, RZ, UR5 ;  /* 0x00000005ff037e24 */ /* 0x01cfc8000f8e00ff */
[----:B------:R2:W3:Y:S03]  /*c980*/  SYNCS.PHASECHK.TRANS64.TRYWAIT P0, [R3+URZ+0x38510], R2 ;  /* 0x03851002030075a7 */ /* 0x0004e6000800017f */
[----:B---3--:R-:W-:Y:S05]  /*c990*/  @!P0 NANOSLEEP.SYNCS 0x989680 ;  /* 0x009896800000895d */ /* 0x008fea0003900000 */
[----:B------:R-:W3:Y:S02]  /*c9a0*/  @!P0 SYNCS.PHASECHK.TRANS64 P0, [R3+URZ+0x38510], R2 ;  /* 0x03851002030085a7 */ /* 0x000ee4000800007f */
[----:B---3--:R-:W-:Y:S05]  /*c9b0*/  @!P0 BRA `(.L_x_149) ;  /* 0xfffffffc00ec8947 */ /* 0x008fea000383ffff */
[----:B------:R-:W-:Y:S05]  /*c9c0*/  BRA `(.L_x_240) ;  /* 0xffffffb800387947 */ /* 0x000fea000383ffff */
.L_x_160:
[----:B------:R-:W-:Y:S01]  /*c9d0*/  BSSY B1, `(.L_x_241) ;  /* 0x0000006000017945 */ /* 0x000fe20003800000 */
[----:B------:R-:W-:-:S07]  /*c9e0*/  IMAD.MOV.U32 R15, RZ, RZ, -0x1 ;  /* 0xffffffffff0f7424 */ /* 0x000fce00078e00ff */
[----:B-----5:R-:W-:Y:S05]  /*c9f0*/  WARPSYNC.COLLECTIVE R15, `(.L_x_242) ;  /* 0x000000000f0c7348 */ /* 0x020fea0003c00000 */
[----:B-----5:R-:W-:Y:S02]  /*ca00*/  ELECT P6, UR62, PT ;  /* 0x00000000003e782f */ /* 0x020fe400038c0000 */
[----:B------:R-:W-:Y:S01]  /*ca10*/  MOV R14, UR62 ;  /* 0x0000003e000e7c02 */ /* 0x000fe20008000f00 */
[----:B------:R-:W-:Y:S10]  /*ca20*/  ENDCOLLECTIVE ;  /* 0x000000000000791b */ /* 0x000ff40003800000 */
.L_x_242:
[----:B------:R-:W-:Y:S05]  /*ca30*/  BSYNC B1 ;  /* 0x0000000000017941 */ /* 0x000fea0003800000 */
.L_x_241:
[----:B------:R-:W-:Y:S05]  /*ca40*/  BRA `(.L_x_243) ;  /* 0xffffffc400487947 */ /* 0x000fea000383ffff */
.L_x_163:
[----:B--2---:R2:W3:Y:S02]  /*ca50*/  SYNCS.PHASECHK.TRANS64.TRYWAIT P0, [R8+URZ+0x384b0], R5 ;  /* 0x0384b005080075a7 */ /* 0x0044e4000800017f */
[----:B---3--:R-:W-:Y:S05]  /*ca60*/  @!P0 NANOSLEEP.SYNCS 0x989680 ;  /* 0x009896800000895d */ /* 0x008fea0003900000 */
[----:B------:R-:W3:Y:S02]  /*ca70*/  @!P0 SYNCS.PHASECHK.TRANS64 P0, [R8+URZ+0x384b0], R5 ;  /* 0x0384b005080085a7 */ /* 0x000ee4000800007f */
[----:B---3--:R-:W-:Y:S05]  /*ca80*/  @!P0 BRA `(.L_x_163) ;  /* 0xfffffffc00f08947 */ /* 0x008fea000383ffff */
[----:B------:R-:W-:Y:S05]  /*ca90*/  BRA `(.L_x_244) ;  /* 0xffffffc400707947 */ /* 0x000fea000383ffff */
.L_x_169:
[----:B-1----:R1:W2:Y:S02]  /*caa0*/  SYNCS.PHASECHK.TRANS64.TRYWAIT P0, [R3+URZ+0x38400], R2 ;  /* 0x03840002030075a7 */ /* 0x0022a4000800017f */
[----:B--2---:R-:W-:Y:S05]  /*cab0*/  @!P0 NANOSLEEP.SYNCS 0x989680 ;  /* 0x009896800000895d */ /* 0x004fea0003900000 */
[----:B------:R-:W2:Y:S02]  /*cac0*/  @!P0 SYNCS.PHASECHK.TRANS64 P0, [R3+URZ+0x38400], R2 ;  /* 0x03840002030085a7 */ /* 0x000ea4000800007f */
[----:B--2---:R-:W-:Y:S05]  /*cad0*/  @!P0 BRA `(.L_x_169) ;  /* 0xfffffffc00f08947 */ /* 0x004fea000383ffff */
[----:B------:R-:W-:Y:S05]  /*cae0*/  BRA `(.L_x_245) ;  /* 0xffffffc800347947 */ /* 0x000fea000383ffff */
.L_x_172:
[----:B------:R-:W-:Y:S01]  /*caf0*/  BSSY B1, `(.L_x_246) ;  /* 0x0000006000017945 */ /* 0x000fe20003800000 */
[----:B------:R-:W-:-:S07]  /*cb00*/  IMAD.MOV.U32 R15, RZ, RZ, -0x1 ;  /* 0xffffffffff0f7424 */ /* 0x000fce00078e00ff */
[----:B-1---5:R-:W-:Y:S05]  /*cb10*/  WARPSYNC.COLLECTIVE R15, `(.L_x_247) ;  /* 0x000000000f0c7348 */ /* 0x022fea0003c00000 */
[----:B------:R-:W-:Y:S02]  /*cb20*/  ELECT P6, UR62, PT ;  /* 0x00000000003e782f */ /* 0x000fe400038c0000 */
[----:B------:R-:W-:Y:S01]  /*cb30*/  MOV R14, UR62 ;  /* 0x0000003e000e7c02 */ /* 0x000fe20008000f00 */
[----:B-1---5:R-:W-:Y:S10]  /*cb40*/  ENDCOLLECTIVE ;  /* 0x000000000000791b */ /* 0x022ff40003800000 */
.L_x_247:
[----:B------:R-:W-:Y:S05]  /*cb50*/  BSYNC B1 ;  /* 0x0000000000017941 */ /* 0x000fea0003800000 */
.L_x_246:
[----:B------:R-:W-:Y:S05]  /*cb60*/  BRA `(.L_x_248) ;  /* 0xffffffc8007c7947 */ /* 0x000fea000383ffff */
.L_x_175:
[----:B------:R-:W-:Y:S01]  /*cb70*/  BSSY B1, `(.L_x_249) ;  /* 0x0000005000017945 */ /* 0x000fe20003800000 */
[----:B--2---:R-:W-:-:S07]  /*cb80*/  IMAD.MOV.U32 R15, RZ, RZ, -0x1 ;  /* 0xffffffffff0f7424 */ /* 0x004fce00078e00ff */
[----:B-1---5:R-:W-:Y:S05]  /*cb90*/  WARPSYNC.COLLECTIVE R15, `(.L_x_250) ;  /* 0x000000000f087348 */ /* 0x022fea0003c00000 */
[----:B------:R-:W-:Y:S01]  /*cba0*/  NOP ;  /* 0x0000000000007918 */ /* 0x000fe20000000000 */
[----:B-1---5:R-:W-:Y:S01]  /*cbb0*/  ENDCOLLECTIVE ;  /* 0x000000000000791b */ /* 0x022fe20003800000 */
.L_x_250:
[----:B------:R-:W-:Y:S05]  /*cbc0*/  BSYNC B1 ;  /* 0x0000000000017941 */ /* 0x000fea0003800000 */
.L_x_249:
[----:B------:R-:W-:-:S07]  /*cbd0*/  IMAD.MOV.U32 R15, RZ, RZ, -0x1 ;  /* 0xffffffffff0f7424 */ /* 0x000fce00078e00ff */
[----:B------:R-:W-:Y:S05]  /*cbe0*/  WARPSYNC.COLLECTIVE R15, `(.L_x_251) ;  /* 0x000000000f0c7348 */ /* 0x000fea0003c00000 */
[----:B------:R-:W-:Y:S02]  /*cbf0*/  ELECT P6, UR62, PT ;  /* 0x00000000003e782f */ /* 0x000fe400038c0000 */
[----:B------:R-:W-:Y:S01]  /*cc00*/  MOV R14, UR62 ;  /* 0x0000003e000e7c02 */ /* 0x000fe20008000f00 */
[----:B------:R-:W-:Y:S10]  /*cc10*/  ENDCOLLECTIVE ;  /* 0x000000000000791b */ /* 0x000ff40003800000 */
.L_x_251:
[----:B------:R-:W-:Y:S05]  /*cc20*/  BRA `(.L_x_252) ;  /* 0xffffffcc009c7947 */ /* 0x000fea000383ffff */
.L_x_178:
[----:B------:R-:W-:Y:S01]  /*cc30*/  BSSY B0, `(.L_x_253) ;  /* 0x0000006000007945 */ /* 0x000fe20003800000 */
[----:B------:R-:W-:-:S07]  /*cc40*/  IMAD.MOV.U32 R15, RZ, RZ, -0x1 ;  /* 0xffffffffff0f7424 */ /* 0x000fce00078e00ff */
[----:B-----5:R-:W-:Y:S05]  /*cc50*/  WARPSYNC.COLLECTIVE R15, `(.L_x_254) ;  /* 0x000000000f0c7348 */ /* 0x020fea0003c00000 */
[----:B-----5:R-:W-:Y:S02]  /*cc60*/  ELECT P6, UR62, PT ;  /* 0x00000000003e782f */ /* 0x020fe400038c0000 */
[----:B------:R-:W-:Y:S01]  /*cc70*/  MOV R14, UR62 ;  /* 0x0000003e000e7c02 */ /* 0x000fe20008000f00 */
[----:B------:R-:W-:Y:S10]  /*cc80*/  ENDCOLLECTIVE ;  /* 0x000000000000791b */ /* 0x000ff40003800000 */
.L_x_254:
[----:B------:R-:W-:Y:S05]  /*cc90*/  BSYNC B0 ;  /* 0x0000000000007941 */ /* 0x000fea0003800000 */
.L_x_253:
[----:B------:R-:W-:Y:S05]  /*cca0*/  BRA `(.L_x_255) ;  /* 0xffffffcc00ec7947 */ /* 0x000fea000383ffff */
.L_x_182:
[----:B-1----:R1:W2:Y:S02]  /*ccb0*/  SYNCS.PHASECHK.TRANS64.TRYWAIT P0, [R7+URZ], R2 ;  /* 0x00000002070075a7 */ /* 0x0022a4000800017f */
[----:B--2---:R-:W-:Y:S05]  /*ccc0*/  @!P0 NANOSLEEP.SYNCS 0x989680 ;  /* 0x009896800000895d */ /* 0x004fea0003900000 */
[----:B------:R-:W2:Y:S02]  /*ccd0*/  @!P0 SYNCS.PHASECHK.TRANS64 P0, [R7+URZ], R2 ;  /* 0x00000002070085a7 */ /* 0x000ea4000800007f */
[----:B--2---:R-:W-:Y:S05]  /*cce0*/  @!P0 BRA `(.L_x_182) ;  /* 0xfffffffc00f08947 */ /* 0x004fea000383ffff */
[----:B------:R-:W-:Y:S05]  /*ccf0*/  BRA `(.L_x_256) ;  /* 0xffffffd000287947 */ /* 0x000fea000383ffff */
.L_x_183:
[----:B-1----:R1:W2:Y:S02]  /*cd00*/  SYNCS.PHASECHK.TRANS64.TRYWAIT P0, [R9+URZ], R4 ;  /* 0x00000004090075a7 */ /* 0x0022a4000800017f */
[----:B--2---:R-:W-:Y:S05]  /*cd10*/  @!P0 NANOSLEEP.SYNCS 0x989680 ;  /* 0x009896800000895d */ /* 0x004fea0003900000 */
[----:B------:R-:W2:Y:S02]  /*cd20*/  @!P0 SYNCS.PHASECHK.TRANS64 P0, [R9+URZ], R4 ;  /* 0x00000004090085a7 */ /* 0x000ea4000800007f */
[----:B--2---:R-:W-:Y:S05]  /*cd30*/  @!P0 BRA `(.L_x_183) ;  /* 0xfffffffc00f08947 */ /* 0x004fea000383ffff */
[----:B------:R-:W-:Y:S05]  /*cd40*/  BRA `(.L_x_257) ;  /* 0xffffffd000387947 */ /* 0x000fea000383ffff */
.L_x_184:
[----:B-1----:R1:W2:Y:S02]  /*cd50*/  SYNCS.PHASECHK.TRANS64.TRYWAIT P0, [R6+URZ], R5 ;  /* 0x00000005060075a7 */ /* 0x0022a4000800017f */
[----:B--2---:R-:W-:Y:S05]  /*cd60*/  @!P0 NANOSLEEP.SYNCS 0x989680 ;  /* 0x009896800000895d */ /* 0x004fea0003900000 */
[----:B------:R-:W2:Y:S02]  /*cd70*/  @!P0 SYNCS.PHASECHK.TRANS64 P0, [R6+URZ], R5 ;  /* 0x00000005060085a7 */ /* 0x000ea4000800007f */
[----:B--2---:R-:W-:Y:S05]  /*cd80*/  @!P0 BRA `(.L_x_184) ;  /* 0xfffffffc00f08947 */ /* 0x004fea000383ffff */
[----:B------:R-:W-:Y:S05]  /*cd90*/  BRA `(.L_x_258) ;  /* 0xffffffd000487947 */ /* 0x000fea000383ffff */
.L_x_185:
[----:B-1----:R1:W2:Y:S02]  /*cda0*/  SYNCS.PHASECHK.TRANS64.TRYWAIT P0, [R9+URZ], R4 ;  /* 0x00000004090075a7 */ /* 0x0022a4000800017f */
[----:B--2---:R-:W-:Y:S05]  /*cdb0*/  @!P0 NANOSLEEP.SYNCS 0x989680 ;  /* 0x009896800000895d */ /* 0x004fea0003900000 */
[----:B------:R-:W2:Y:S02]  /*cdc0*/  @!P0 SYNCS.PHASECHK.TRANS64 P0, [R9+URZ], R4 ;  /* 0x00000004090085a7 */ /* 0x000ea4000800007f */
[----:B--2---:R-:W-:Y:S05]  /*cdd0*/  @!P0 BRA `(.L_x_185) ;  /* 0xfffffffc00f08947 */ /* 0x004fea000383ffff */
[----:B------:R-:W-:Y:S05]  /*cde0*/  BRA `(.L_x_259) ;  /* 0xffffffd000587947 */ /* 0x000fea000383ffff */
.L_x_186:
[----:B--2---:R2:W3:Y:S02]  /*cdf0*/  SYNCS.PHASECHK.TRANS64.TRYWAIT P0, [R6+URZ], R5 ;  /* 0x00000005060075a7 */ /* 0x0044e4000800017f */
[----:B---3--:R-:W-:Y:S05]  /*ce00*/  @!P0 NANOSLEEP.SYNCS 0x989680 ;  /* 0x009896800000895d */ /* 0x008fea0003900000 */
[----:B------:R-:W3:Y:S02]  /*ce10*/  @!P0 SYNCS.PHASECHK.TRANS64 P0, [R6+URZ], R5 ;  /* 0x00000005060085a7 */ /* 0x000ee4000800007f */
[----:B---3--:R-:W-:Y:S05]  /*ce20*/  @!P0 BRA `(.L_x_186) ;  /* 0xfffffffc00f08947 */ /* 0x008fea000383ffff */
[----:B------:R-:W-:Y:S05]  /*ce30*/  BRA `(.L_x_260) ;  /* 0xffffffd000607947 */ /* 0x000fea000383ffff */
.L_x_204:
[----:B-1----:R1:W3:Y:S02]  /*ce40*/  SYNCS.PHASECHK.TRANS64.TRYWAIT P2, [R17+URZ+0x38440], R2 ;  /* 0x03844002110075a7 */ /* 0x0022e4000804017f */
[----:B---3--:R-:W-:Y:S05]  /*ce50*/  @!P2 NANOSLEEP.SYNCS 0x989680 ;  /* 0x009896800000a95d */ /* 0x008fea0003900000 */
[----:B------:R-:W3:Y:S02]  /*ce60*/  @!P2 SYNCS.PHASECHK.TRANS64 P2, [R17+URZ+0x38440], R2 ;  /* 0x038440021100a5a7 */ /* 0x000ee4000804007f */
[----:B---3--:R-:W-:Y:S05]  /*ce70*/  @!P2 BRA `(.L_x_204) ;  /* 0xfffffffc00f0a947 */ /* 0x008fea000383ffff */
[----:B------:R-:W-:Y:S05]  /*ce80*/  BRA `(.L_x_261) ;  /* 0xffffffec007c7947 */ /* 0x000fea000383ffff */
.L_x_210:
[----:B-1----:R1:W2:Y:S02]  /*ce90*/  SYNCS.PHASECHK.TRANS64.TRYWAIT P0, [R5+URZ+0x38440], R2 ;  /* 0x03844002050075a7 */ /* 0x0022a4000800017f */
[----:B--2---:R-:W-:Y:S05]  /*cea0*/  @!P0 NANOSLEEP.SYNCS 0x989680 ;  /* 0x009896800000895d */ /* 0x004fea0003900000 */
[----:B------:R-:W2:Y:S02]  /*ceb0*/  @!P0 SYNCS.PHASECHK.TRANS64 P0, [R5+URZ+0x38440], R2 ;  /* 0x03844002050085a7 */ /* 0x000ea4000800007f */
[----:B--2---:R-:W-:Y:S05]  /*cec0*/  @!P0 BRA `(.L_x_210) ;  /* 0xfffffffc00f08947 */ /* 0x004fea000383ffff */
[----:B------:R-:W-:Y:S05]  /*ced0*/  BRA `(.L_x_262) ;  /* 0xffffffec00e47947 */ /* 0x000fea000383ffff */
.L_x_212:
[----:B-1----:R1:W2:Y:S02]  /*cee0*/  SYNCS.PHASECHK.TRANS64.TRYWAIT P0, [R7+URZ+0x38440], R0 ;  /* 0x03844000070075a7 */ /* 0x0022a4000800017f */
[----:B--2---:R-:W-:Y:S05]  /*cef0*/  @!P0 NANOSLEEP.SYNCS 0x989680 ;  /* 0x009896800000895d */ /* 0x004fea0003900000 */
[----:B------:R-:W2:Y:S02]  /*cf00*/  @!P0 SYNCS.PHASECHK.TRANS64 P0, [R7+URZ+0x38440], R0 ;  /* 0x03844000070085a7 */ /* 0x000ea4000800007f */
[----:B--2---:R-:W-:Y:S05]  /*cf10*/  @!P0 BRA `(.L_x_212) ;  /* 0xfffffffc00f08947 */ /* 0x004fea000383ffff */
[----:B------:R-:W-:Y:S05]  /*cf20*/  BRA `(.L_x_263) ;  /* 0xffffffec00fc7947 */ /* 0x000fea000383ffff */
.L_x_214:
[----:B-1----:R1:W2:Y:S02]  /*cf30*/  SYNCS.PHASECHK.TRANS64.TRYWAIT P0, [R7+URZ+0x38440], R0 ;  /* 0x03844000070075a7 */ /* 0x0022a4000800017f */
[----:B--2---:R-:W-:Y:S05]  /*cf40*/  @!P0 NANOSLEEP.SYNCS 0x989680 ;  /* 0x009896800000895d */ /* 0x004fea0003900000 */
[----:B------:R-:W2:Y:S02]  /*cf50*/  @!P0 SYNCS.PHASECHK.TRANS64 P0, [R7+URZ+0x38440], R0 ;  /* 0x03844000070085a7 */ /* 0x000ea4000800007f */
[----:B--2---:R-:W-:Y:S05]  /*cf60*/  @!P0 BRA `(.L_x_214) ;  /* 0xfffffffc00f08947 */ /* 0x004fea000383ffff */
[----:B------:R-:W-:Y:S05]  /*cf70*/  BRA `(.L_x_264) ;  /* 0xfffffff000147947 */ /* 0x000fea000383ffff */
.L_x_216:
[----:B-1----:R1:W2:Y:S02]  /*cf80*/  SYNCS.PHASECHK.TRANS64.TRYWAIT P0, [R7+URZ+0x38440], R0 ;  /* 0x03844000070075a7 */ /* 0x0022a4000800017f */
[----:B--2---:R-:W-:Y:S05]  /*cf90*/  @!P0 NANOSLEEP.SYNCS 0x989680 ;  /* 0x009896800000895d */ /* 0x004fea0003900000 */
[----:B------:R-:W2:Y:S02]  /*cfa0*/  @!P0 SYNCS.PHASECHK.TRANS64 P0, [R7+URZ+0x38440], R0 ;  /* 0x03844000070085a7 */ /* 0x000ea4000800007f */
[----:B--2---:R-:W-:Y:S05]  /*cfb0*/  @!P0 BRA `(.L_x_216) ;  /* 0xfffffffc00f08947 */ /* 0x004fea000383ffff */
[----:B------:R-:W-:Y:S05]  /*cfc0*/  BRA `(.L_x_265) ;  /* 0xfffffff0002c7947 */ /* 0x000fea000383ffff */
.L_x_218:
[----:B-1----:R1:W2:Y:S02]  /*cfd0*/  SYNCS.PHASECHK.TRANS64.TRYWAIT P0, [R7+URZ+0x38440], R0 ;  /* 0x03844000070075a7 */ /* 0x0022a4000800017f */
[----:B--2---:R-:W-:Y:S05]  /*cfe0*/  @!P0 NANOSLEEP.SYNCS 0x989680 ;  /* 0x009896800000895d */ /* 0x004fea0003900000 */
[----:B------:R-:W2:Y:S02]  /*cff0*/  @!P0 SYNCS.PHASECHK.TRANS64 P0, [R7+URZ+0x38440], R0 ;  /* 0x03844000070085a7 */ /* 0x000ea4000800007f */
[----:B--2---:R-:W-:Y:S05]  /*d000*/  @!P0 BRA `(.L_x_218) ;  /* 0xfffffffc00f08947 */ /* 0x004fea000383ffff */
[----:B------:R-:W-:Y:S05]  /*d010*/  BRA `(.L_x_266) ;  /* 0xfffffff000447947 */ /* 0x000fea000383ffff */
.L_x_220:
[----:B-1----:R1:W2:Y:S02]  /*d020*/  SYNCS.PHASECHK.TRANS64.TRYWAIT P0, [R7+URZ+0x38440], R0 ;  /* 0x03844000070075a7 */ /* 0x0022a4000800017f */
[----:B--2---:R-:W-:Y:S05]  /*d030*/  @!P0 NANOSLEEP.SYNCS 0x989680 ;  /* 0x009896800000895d */ /* 0x004fea0003900000 */
[----:B------:R-:W2:Y:S02]  /*d040*/  @!P0 SYNCS.PHASECHK.TRANS64 P0, [R7+URZ+0x38440], R0 ;  /* 0x03844000070085a7 */ /* 0x000ea4000800007f */
[----:B--2---:R-:W-:Y:S05]  /*d050*/  @!P0 BRA `(.L_x_220) ;  /* 0xfffffffc00f08947 */ /* 0x004fea000383ffff */
[----:B------:R-:W-:Y:S05]  /*d060*/  BRA `(.L_x_267) ;  /* 0xfffffff0005c7947 */ /* 0x000fea000383ffff */
.L_x_222:
[----:B-1----:R1:W2:Y:S02]  /*d070*/  SYNCS.PHASECHK.TRANS64.TRYWAIT P0, [R7+URZ+0x38440], R0 ;  /* 0x03844000070075a7 */ /* 0x0022a4000800017f */
[----:B--2---:R-:W-:Y:S05]  /*d080*/  @!P0 NANOSLEEP.SYNCS 0x989680 ;  /* 0x009896800000895d */ /* 0x004fea0003900000 */
[----:B------:R-:W2:Y:S02]  /*d090*/  @!P0 SYNCS.PHASECHK.TRANS64 P0, [R7+URZ+0x38440], R0 ;  /* 0x03844000070085a7 */ /* 0x000ea4000800007f */
[----:B--2---:R-:W-:Y:S05]  /*d0a0*/  @!P0 BRA `(.L_x_222) ;  /* 0xfffffffc00f08947 */ /* 0x004fea000383ffff */
[----:B------:R-:W-:Y:S05]  /*d0b0*/  BRA `(.L_x_268) ;  /* 0xfffffff000747947 */ /* 0x000fea000383ffff */
        .weak           $__internal_0_$__cuda_sm20_div_u64
        .type           $__internal_0_$__cuda_sm20_div_u64,@function
        .size           $__internal_0_$__cuda_sm20_div_u64,(.L_x_201 - $__internal_0_$__cuda_sm20_div_u64)
$__internal_0_$__cuda_sm20_div_u64:
[----:B------:R-:W-:-:S04]  /*d0c0*/  IMAD.MOV.U32 R17, RZ, RZ, R23 ;  /* 0x000000ffff117224 */ /* 0x000fc800078e0017 */
[----:B------:R-:W1:Y:S08]  /*d0d0*/  I2F.U64.RP R0, R16 ;  /* 0x0000001000007312 */ /* 0x000e700000309000 */
[----:B-1----:R-:W1:Y:S02]  /*d0e0*/  MUFU.RCP R0, R0 ;  /* 0x0000000000007308 */ /* 0x002e640000001000 */
[----:B-1----:R-:W-:-:S06]  /*d0f0*/  VIADD R2, R0, 0x1ffffffe ;  /* 0x1ffffffe00027836 */ /* 0x002fcc0000000000 */
[----:B------:R-:W1:Y:S02]  /*d100*/  F2I.U64.TRUNC R2, R2 ;  /* 0x0000000200027311 */ /* 0x000e64000020d800 */
[----:B-1----:R-:W-:-:S04]  /*d110*/  IMAD.WIDE.U32 R14, R2, R16, RZ ;  /* 0x00000010020e7225 */ /* 0x002fc800078e00ff */
[----:B------:R-:W-:Y:S01]  /*d120*/  IMAD R15, R2, R23, R15 ;  /* 0x00000017020f7224 */ /* 0x000fe200078e020f */
[----:B------:R-:W-:-:S03]  /*d130*/  IADD3 R19, P1, RZ, -R14, RZ ;  /* 0x8000000eff137210 */ /* 0x000fc60007f3e0ff */
[----:B------:R-:W-:Y:S02]  /*d140*/  IMAD R15, R3, R16, R15 ;  /* 0x00000010030f7224 */ /* 0x000fe400078e020f */
[----:B------:R-:W-:-:S04]  /*d150*/  IMAD.HI.U32 R14, R2, R19, RZ ;  /* 0x00000013020e7227 */ /* 0x000fc800078e00ff */
[----:B------:R-:W-:Y:S02]  /*d160*/  IMAD.X R21, RZ, RZ, ~R15, P1 ;  /* 0x000000ffff157224 */ /* 0x000fe400008e0e0f */
[----:B------:R-:W-:Y:S02]  /*d170*/  IMAD.MOV.U32 R15, RZ, RZ, R2 ;  /* 0x000000ffff0f7224 */ /* 0x000fe400078e0002 */
[-C--:B------:R-:W-:Y:S02]  /*d180*/  IMAD R17, R3, R21.reuse, RZ ;  /* 0x0000001503117224 */ /* 0x080fe400078e02ff */
[----:B------:R-:W-:-:S04]  /*d190*/  IMAD.WIDE.U32 R14, P1, R2, R21, R14 ;  /* 0x00000015020e7225 */ /* 0x000fc8000782000e */
[----:B------:R-:W-:-:S04]  /*d1a0*/  IMAD.HI.U32 R21, R3, R21, RZ ;  /* 0x0000001503157227 */ /* 0x000fc800078e00ff */
[----:B------:R-:W-:-:S04]  /*d1b0*/  IMAD.HI.U32 R14, P2, R3, R19, R14 ;  /* 0x00000013030e7227 */ /* 0x000fc8000784000e */
[----:B------:R-:W-:Y:S01]  /*d1c0*/  IMAD.X R0, R21, 0x1, R3, P1 ;  /* 0x0000000115007824 */ /* 0x000fe200008e0603 */
[----:B------:R-:W-:-:S04]  /*d1d0*/  IADD3 R15, P3, R17, R14, RZ ;  /* 0x0000000e110f7210 */ /* 0x000fc80007f7e0ff */
[----:B------:R-:W-:Y:S01]  /*d1e0*/  IADD3.X R17, RZ, RZ, R0, P3, P2 ;  /* 0x000000ffff117210 */ /* 0x000fe20001fe4400 */
[----:B------:R-:W-:-:S04]  /*d1f0*/  IMAD.WIDE.U32 R2, R15, R16, RZ ;  /* 0x000000100f027225 */ /* 0x000fc800078e00ff */
[----:B------:R-:W-:Y:S01]  /*d200*/  IMAD R0, R15, R23, R3 ;  /* 0x000000170f007224 */ /* 0x000fe200078e0203 */
[----:B------:R-:W-:-:S03]  /*d210*/  IADD3 R3, P1, RZ, -R2, RZ ;  /* 0x80000002ff037210 */ /* 0x000fc60007f3e0ff */
[----:B------:R-:W-:Y:S02]  /*d220*/  IMAD R0, R17, R16, R0 ;  /* 0x0000001011007224 */ /* 0x000fe400078e0200 */
[----:B------:R-:W-:-:S04]  /*d230*/  IMAD.HI.U32 R14, R15, R3, RZ ;  /* 0x000000030f0e7227 */ /* 0x000fc800078e00ff */
[----:B------:R-:W-:-:S04]  /*d240*/  IMAD.X R0, RZ, RZ, ~R0, P1 ;  /* 0x000000ffff007224 */ /* 0x000fc800008e0e00 */
[----:B------:R-:W-:-:S04]  /*d250*/  IMAD.WIDE.U32 R14, P1, R15, R0, R14 ;  /* 0x000000000f0e7225 */ /* 0x000fc8000782000e */
[C---:B------:R-:W-:Y:S02]  /*d260*/  IMAD R2, R17.reuse, R0, RZ ;  /* 0x0000000011027224 */ /* 0x040fe400078e02ff */
[----:B------:R-:W-:-:S04]  /*d270*/  IMAD.HI.U32 R15, P2, R17, R3, R14 ;  /* 0x00000003110f7227 */ /* 0x000fc8000784000e */
[----:B------:R-:W-:Y:S01]  /*d280*/  IMAD.HI.U32 R0, R17, R0, RZ ;  /* 0x0000000011007227 */ /* 0x000fe200078e00ff */
[----:B------:R-:W-:-:S03]  /*d290*/  IADD3 R15, P3, R2, R15, RZ ;  /* 0x0000000f020f7210 */ /* 0x000fc60007f7e0ff */
[----:B------:R-:W-:Y:S02]  /*d2a0*/  IMAD.X R17, R0, 0x1, R17, P1 ;  /* 0x0000000100117824 */ /* 0x000fe400008e0611 */
[----:B------:R-:W-:-:S03]  /*d2b0*/  IMAD.HI.U32 R2, R15, UR14, RZ ;  /* 0x0000000e0f027c27 */ /* 0x000fc6000f8e00ff */
[----:B------:R-:W-:Y:S01]  /*d2c0*/  IADD3.X R17, RZ, RZ, R17, P3, P2 ;  /* 0x000000ffff117210 */ /* 0x000fe20001fe4411 */
[----:B------:R-:W-:Y:S02]  /*d2d0*/  IMAD.MOV.U32 R3, RZ, RZ, RZ ;  /* 0x000000ffff037224 */ /* 0x000fe400078e00ff */
[----:B------:R-:W-:-:S04]  /*d2e0*/  IMAD.WIDE.U32 R2, R15, UR21, R2 ;  /* 0x000000150f027c25 */ /* 0x000fc8000f8e0002 */
[C---:B------:R-:W-:Y:S02]  /*d2f0*/  IMAD R15, R17.reuse, UR21, RZ ;  /* 0x00000015110f7c24 */ /* 0x040fe4000f8e02ff */
[----:B------:R-:W-:-:S04]  /*d300*/  IMAD.HI.U32 R2, P1, R17, UR14, R2 ;  /* 0x0000000e11027c27 */ /* 0x000fc8000f820002 */
[----:B------:R-:W-:Y:S01]  /*d310*/  IMAD.HI.U32 R0, R17, UR21, RZ ;  /* 0x0000001511007c27 */ /* 0x000fe2000f8e00ff */
[----:B------:R-:W-:-:S03]  /*d320*/  IADD3 R15, P2, R15, R2, RZ ;  /* 0x000000020f0f7210 */ /* 0x000fc60007f5e0ff */
[----:B------:R-:W-:Y:S02]  /*d330*/  IMAD.X R0, RZ, RZ, R0, P1 ;  /* 0x000000ffff007224 */ /* 0x000fe400008e0600 */
[----:B------:R-:W-:-:S04]  /*d340*/  IMAD.WIDE.U32 R2, R15, R16, RZ ;  /* 0x000000100f027225 */ /* 0x000fc800078e00ff */
[----:B------:R-:W-:Y:S01]  /*d350*/  IMAD.X R0, RZ, RZ, R0, P2 ;  /* 0x000000ffff007224 */ /* 0x000fe200010e0600 */
[----:B------:R-:W-:Y:S01]  /*d360*/  IADD3 R17, P2, -R2, UR14, RZ ;  /* 0x0000000e02117c10 */ /* 0x000fe2000ff5e1ff */
[----:B------:R-:W-:-:S03]  /*d370*/  IMAD R3, R15, R23, R3 ;  /* 0x000000170f037224 */ /* 0x000fc600078e0203 */
[-C--:B------:R-:W-:Y:S01]  /*d380*/  ISETP.GE.U32.AND P1, PT, R17, R16.reuse, PT ;  /* 0x000000101100720c */ /* 0x080fe20003f26070 */
[----:B------:R-:W-:-:S05]  /*d390*/  IMAD R0, R0, R16, R3 ;  /* 0x0000001000007224 */ /* 0x000fca00078e0203 */
[----:B------:R-:W-:Y:S01]  /*d3a0*/  IADD3.X R14, ~R0, UR21, RZ, P2, !PT ;  /* 0x00000015000e7c10 */ /* 0x000fe200097fe5ff */
[----:B------:R-:W-:Y:S01]  /*d3b0*/  VIADD R0, R15, 0x1 ;  /* 0x000000010f007836 */ /* 0x000fe20000000000 */
[----:B------:R-:W-:Y:S02]  /*d3c0*/  IADD3 R2, P2, -R16, R17, RZ ;  /* 0x0000001110027210 */ /* 0x000fe40007f5e1ff */
[----:B------:R-:W-:-:S03]  /*d3d0*/  ISETP.GE.U32.AND.EX P1, PT, R14, R23, PT, P1 ;  /* 0x000000170e00720c */ /* 0x000fc60003f26110 */
[----:B------:R-:W-:Y:S01]  /*d3e0*/  IMAD.X R3, R14, 0x1, ~R23, P2 ;  /* 0x000000010e037824 */ /* 0x000fe200010e0e17 */
[----:B------:R-:W-:Y:S02]  /*d3f0*/  SEL R2, R2, R17, P1 ;  /* 0x0000001102027207 */ /* 0x000fe40000800000 */
[----:B------:R-:W-:Y:S02]  /*d400*/  SEL R15, R0, R15, P1 ;  /* 0x0000000f000f7207 */ /* 0x000fe40000800000 */
[----:B------:R-:W-:Y:S02]  /*d410*/  SEL R3, R3, R14, P1 ;  /* 0x0000000e03037207 */ /* 0x000fe40000800000 */
[----:B------:R-:W-:Y:S01]  /*d420*/  ISETP.GE.U32.AND P1, PT, R2, R16, PT ;  /* 0x000000100200720c */ /* 0x000fe20003f26070 */
[----:B------:R-:W-:Y:S01]  /*d430*/  VIADD R0, R15, 0x1 ;  /* 0x000000010f007836 */ /* 0x000fe20000000000 */
[----:B------:R-:W-:Y:S01]  /*d440*/  ISETP.NE.U32.AND P2, PT, R16, RZ, PT ;  /* 0x000000ff1000720c */ /* 0x000fe20003f45070 */
[----:B------:R-:W-:Y:S01]  /*d450*/  IMAD.MOV.U32 R2, RZ, RZ, R12 ;  /* 0x000000ffff027224 */ /* 0x000fe200078e000c */
[----:B------:R-:W-:Y:S01]  /*d460*/  ISETP.GE.U32.AND.EX P1, PT, R3, R23, PT, P1 ;  /* 0x000000170300720c */ /* 0x000fe20003f26110 */
[----:B------:R-:W-:Y:S01]  /*d470*/  IMAD.MOV.U32 R3, RZ, RZ, 0x0 ;  /* 0x00000000ff037424 */ /* 0x000fe200078e00ff */
[----:B------:R-:W-:-:S02]  /*d480*/  ISETP.NE.AND.EX P2, PT, R23, RZ, PT, P2 ;  /* 0x000000ff1700720c */ /* 0x000fc40003f45320 */
[----:B------:R-:W-:-:S04]  /*d490*/  SEL R0, R0, R15, P1 ;  /* 0x0000000f00007207 */ /* 0x000fc80000800000 */
[----:B------:R-:W-:Y:S01]  /*d4a0*/  SEL R0, R0, 0xffffffff, P2 ;  /* 0xffffffff00007807 */ /* 0x000fe20001000000 */
[----:B------:R-:W-:Y:S06]  /*d4b0*/  RET.REL.NODEC R2 `(_ZN7cutlass13device_kernelINS_4gemm6kernel13GemmUniversalINS1_17GroupProblemShapeIN4cute5tupleIJiiiEEEEENS1_10collective13CollectiveMmaINS1_39MainloopSm90ArrayTmaGmmaWarpSpecializedILi6ENS6_IJNS5_1CILi1EEESD_SD_EEENS1_43KernelPtrArrayTmaWarpSpecializedCooperativeEEENS6_IJNSC_ILi128EEESH_NSC_ILi64EEEEEENS_10bfloat16_tEPNS6_IJlSD_NSC_ILi0EEEEEESK_SN_NS5_8TiledMMAINS5_8MMA_AtomIJNS5_4SM904GMMA28MMA_64x128x16_F32BF16BF16_SSILNSR_5MajorE0ELST_0ELNSR_7ScaleInE1ELSU_1EEEEEENS5_6LayoutINS6_IJNSC_ILi2EEESD_SD_EEENS6_IJSD_SL_SL_EEEEENS6_IJNS5_10UnderscoreES12_S12_EEEEENS5_13SM90_TMA_LOADENS5_14ComposedLayoutINS5_7SwizzleILi3ELi4ELi3EEENS5_18smem_ptr_flag_bitsILi16EEENSX_INS6_IJNSC_ILi8EEESI_EEENS6_IJSI_SD_EEEEEEEvNS5_8identityES15_S1F_vS1G_EENS_8epilogue10collective18CollectiveEpilogueINS1I_30Sm90PtrArrayTmaWarpSpecializedILi4ELi2ELi16ELb1ELb0ELi2EEEJSJ_NS6_IJSH_NSC_ILi32EEEEEENS_6half_tEPNS6_IJSD_lSL_EEES1P_S1R_NS1I_6fusion15FusionCallbacksIS1M_NS1S_17LinearCombinationIS1P_fS1P_fLNS_15FloatRoundStyleE2EEESJ_S1O_JEEES15_NS16_IS18_S1A_NSX_INS6_IJSI_S1B_EEENS6_IJSD_SI_EEEEEEENS5_17SM75_U16x8_LDSM_TENS5_14SM90_TMA_STOREES21_NS5_17SM90_U16x8_STSM_TENS5_9Copy_AtomIJNS5_17SM90_U32x4_STSM_NES1P_EEEvEEEvvEEEEvNT_6ParamsE) ;  /* 0xffffff2802d07950 */ /* 0x000fec0003c3ffff */
.L_x_201:
[----:B------:R-:W-:Y:S01]  /*d4c0*/  UMOV UR24, UR32 ;  /* 0x0000002000187c82 */ /* 0x000fe20008000000 */
[----:B------:R-:W-:Y:S02]  /*d4d0*/  UMOV UR25, UR35 ;  /* 0x0000002300197c82 */ /* 0x000fe40008000000 */
[----:B------:R-:W1:Y:S08]  /*d4e0*/  I2F.U64.RP R13, UR24 ;  /* 0x00000018000d7d12 */ /* 0x000e700008309000 */
[----:B-1----:R-:W1:Y:S02]  /*d4f0*/  MUFU.RCP R13, R13 ;  /* 0x0000000d000d7308 */ /* 0x002e640000001000 */
[----:B-1----:R-:W-:-:S06]  /*d500*/  VIADD R2, R13, 0x1ffffffe ;  /* 0x1ffffffe0d027836 */ /* 0x002fcc0000000000 */
[----:B------:R-:W1:Y:S02]  /*d510*/  F2I.U64.TRUNC R2, R2 ;  /* 0x0000000200027311 */ /* 0x000e64000020d800 */
[----:B-1----:R-:W-:Y:S01]  /*d520*/  R2UR UR24, R2 ;  /* 0x00000000021872ca */ /* 0x002fe200000e0000 */
[----:B------:R-:W-:Y:S01]  /*d530*/  IMAD.MOV.U32 R2, RZ, RZ, R12 ;  /* 0x000000ffff027224 */ /* 0x000fe200078e000c */
[----:B------:R-:W-:Y:S01]  /*d540*/  R2UR UR25, R3 ;  /* 0x00000000031972ca */ /* 0x000fe200000e0000 */
[----:B------:R-:W-:-:S10]  /*d550*/  IMAD.MOV.U32 R3, RZ, RZ, 0x0 ;  /* 0x00000000ff037424 */ /* 0x000fd400078e00ff */
[----:B------:R-:W-:-:S04]  /*d560*/  UIMAD.WIDE.U32 UR26, UR24, UR32, URZ ;  /* 0x00000020181a72a5 */ /* 0x000fc8000f8e003f */
[----:B------:R-:W-:Y:S02]  /*d570*/  UIMAD UR27, UR24, UR35, UR27 ;  /* 0x00000023181b72a4 */ /* 0x000fe4000f8e021b */
[----:B------:R-:W-:Y:S02]  /*d580*/  UIADD3 UR36, UP1, URZ, -UR26, URZ ;  /* 0x8000001a3f247290 */ /* 0x000fe4000ff3e03f */
[----:B------:R-:W-:Y:S02]  /*d590*/  UIMAD UR28, UR25, UR32, UR27 ;  /* 0x00000020191c72a4 */ /* 0x000fe4000f8e021b */
[----:B------:R-:W-:Y:S02]  /*d5a0*/  UIMAD.WIDE.U32 UR26, UR24, UR36, URZ ;  /* 0x00000024181a72a5 */ /* 0x000fe4000f8e003f */
[----:B------:R-:W-:-:S05]  /*d5b0*/  UIADD3.X UR37, URZ, ~UR28, URZ, UP1, !UPT ;  /* 0x8000001c3f257290 */ /* 0x000fca0008ffe43f */
[----:B------:R-:W-:Y:S01]  /*d5c0*/  UMOV UR26, UR27 ;  /* 0x0000001b001a7c82 */ /* 0x000fe20008000000 */
[----:B------:R-:W-:Y:S02]  /*d5d0*/  UMOV UR27, UR24 ;  /* 0x00000018001b7c82 */ /* 0x000fe40008000000 */
[----:B------:R-:W-:Y:S02]  /*d5e0*/  UIMAD.WIDE.U32 UR28, UP1, UR24, UR37, UR26 ;  /* 0x00000025181c72a5 */ /* 0x000fe4000f82001a */
[----:B------:R-:W-:Y:S02]  /*d5f0*/  UIMAD.WIDE.U32 UR26, UR25, UR37, URZ ;  /* 0x00000025191a72a5 */ /* 0x000fe4000f8e003f */
[----:B------:R-:W-:Y:S02]  /*d600*/  UIMAD.WIDE.U32 UR28, UP2, UR25, UR36, UR28 ;  /* 0x00000024191c72a5 */ /* 0x000fe4000f84001c */
[----:B------:R-:W-:Y:S02]  /*d610*/  UIMAD UR37, UR25, UR37, URZ ;  /* 0x00000025192572a4 */ /* 0x000fe4000f8e023f */
[----:B------:R-:W-:-:S02]  /*d620*/  UIADD3.X UR26, UR27, UR25, URZ, UP1, !UPT ;  /* 0x000000191b1a7290 */ /* 0x000fc40008ffe43f */
[----:B------:R-:W-:-:S04]  /*d630*/  UIADD3 UR29, UP4, UR37, UR29, URZ ;  /* 0x0000001d251d7290 */ /* 0x000fc8000ff9e03f */
[----:B------:R-:W-:Y:S02]  /*d640*/  UIMAD.WIDE.U32 UR24, UR29, UR32, URZ ;  /* 0x000000201d1872a5 */ /* 0x000fe4000f8e003f */
[----:B------:R-:W-:Y:S02]  /*d650*/  UIADD3.X UR36, URZ, URZ, UR26, UP4, UP2 ;  /* 0x0000003f3f247290 */ /* 0x000fe4000a7e441a */
[----:B------:R-:W-:Y:S02]  /*d660*/  UIMAD UR25, UR29, UR35, UR25 ;  /* 0x000000231d1972a4 */ /* 0x000fe4000f8e0219 */
[----:B------:R-:W-:Y:S02]  /*d670*/  UIADD3 UR37, UP1, URZ, -UR24, URZ ;  /* 0x800000183f257290 */ /* 0x000fe4000ff3e03f */
[----:B------:R-:W-:Y:S02]  /*d680*/  UIMAD UR26, UR36, UR32, UR25 ;  /* 0x00000020241a72a4 */ /* 0x000fe4000f8e0219 */
[----:B------:R-:W-:-:S02]  /*d690*/  UIMAD.WIDE.U32 UR24, UR29, UR37, URZ ;  /* 0x000000251d1872a5 */ /* 0x000fc4000f8e003f */
[----:B------:R-:W-:-:S05]  /*d6a0*/  UIADD3.X UR38, URZ, ~UR26, URZ, UP1, !UPT ;  /* 0x8000001a3f267290 */ /* 0x000fca0008ffe43f */
[----:B------:R-:W-:Y:S01]  /*d6b0*/  UMOV UR28, UR25 ;  /* 0x00000019001c7c82 */ /* 0x000fe20008000000 */
[----:B------:R-:W-:Y:S02]  /*d6c0*/  UIMAD.WIDE.U32 UR24, UR36, UR38, URZ ;  /* 0x00000026241872a5 */ /* 0x000fe4000f8e003f */
[----:B------:R-:W-:Y:S02]  /*d6d0*/  UIMAD.WIDE.U32 UR26, UP1, UR29, UR38, UR28 ;  /* 0x000000261d1a72a5 */ /* 0x000fe4000f82001c */
[----:B------:R-:W-:Y:S02]  /*d6e0*/  UIMAD UR28, UR36, UR38, URZ ;  /* 0x00000026241c72a4 */ /* 0x000fe4000f8e023f */
[----:B------:R-:W-:Y:S02]  /*d6f0*/  UIMAD.WIDE.U32 UR26, UP2, UR36, UR37, UR26 ;  /* 0x00000025241a72a5 */ /* 0x000fe4000f84001a */
[----:B------:R-:W-:Y:S02]  /*d700*/  UIADD3.X UR36, UR25, UR36, URZ, UP1, !UPT ;  /* 0x0000002419247290 */ /* 0x000fe40008ffe43f */
[----:B------:R-:W-:Y:S01]  /*d710*/  UIADD3 UR28, UP4, UR28, UR27, URZ ;  /* 0x0000001b1c1c7290 */ /* 0x000fe2000ff9e03f */
[----:B------:R-:W-:-:S03]  /*d720*/  UMOV UR25, URZ ;  /* 0x0000003f00197c82 */ /* 0x000fc60008000000 */
[----:B------:R-:W-:Y:S02]  /*d730*/  UIMAD.WIDE.U32 UR26, UR28, UR33, URZ ;  /* 0x000000211c1a72a5 */ /* 0x000fe4000f8e003f */
[----:B------:R-:W-:-:S05]  /*d740*/  UIADD3.X UR36, URZ, URZ, UR36, UP4, UP2 ;  /* 0x0000003f3f247290 */ /* 0x000fca000a7e4424 */
[----:B------:R-:W-:Y:S01]  /*d750*/  UMOV UR24, UR27 ;  /* 0x0000001b00187c82 */ /* 0x000fe20008000000 */
[----:B------:R-:W-:Y:S02]  /*d760*/  UIMAD.WIDE.U32 UR26, UR36, UR34, URZ ;  /* 0x00000022241a72a5 */ /* 0x000fe4000f8e003f */
[----:B------:R-:W-:Y:S02]  /*d770*/  UIMAD.WIDE.U32 UR24, UR28, UR34, UR24 ;  /* 0x000000221c1872a5 */ /* 0x000fe4000f8e0018 */
[----:B------:R-:W-:Y:S02]  /*d780*/  UIMAD UR28, UR36, UR34, URZ ;  /* 0x00000022241c72a4 */ /* 0x000fe4000f8e023f */
[----:B------:R-:W-:-:S04]  /*d790*/  UIMAD.WIDE.U32 UR24, UP1, UR36, UR33, UR24 ;  /* 0x00000021241872a5 */ /* 0x000fc8000f820018 */
[----:B------:R-:W-:Y:S02]  /*d7a0*/  UIADD3 UR28, UP2, UR28, UR25, URZ ;  /* 0x000000191c1c7290 */ /* 0x000fe4000ff5e03f */
[----:B------:R-:W-:Y:S02]  /*d7b0*/  UIADD3.X UR26, UR27, URZ, URZ, UP1, !UPT ;  /* 0x0000003f1b1a7290 */ /* 0x000fe40008ffe43f */
[----:B------:R-:W-:Y:S02]  /*d7c0*/  UIMAD.WIDE.U32 UR24, UR28, UR32, URZ ;  /* 0x000000201c1872a5 */ /* 0x000fe4000f8e003f */
[----:B------:R-:W-:Y:S02]  /*d7d0*/  UIADD3.X UR26, URZ, UR26, URZ, UP2, !UPT ;  /* 0x0000001a3f1a7290 */ /* 0x000fe400097fe43f */
[----:B------:R-:W-:Y:S02]  /*d7e0*/  UIMAD UR25, UR28, UR35, UR25 ;  /* 0x000000231c1972a4 */ /* 0x000fe4000f8e0219 */
[----:B------:R-:W-:-:S02]  /*d7f0*/  UIADD3 UR27, UP2, -UR24, UR33, URZ ;  /* 0x00000021181b7290 */ /* 0x000fc4000ff5e13f */
[----:B------:R-:W-:Y:S02]  /*d800*/  UIMAD UR25, UR26, UR32, UR25 ;  /* 0x000000201a1972a4 */ /* 0x000fe4000f8e0219 */
[----:B------:R-:W-:Y:S02]  /*d810*/  UISETP.GE.U32.AND UP1, UPT, UR27, UR32, UPT ;  /* 0x000000201b00728c */ /* 0x000fe4000bf26070 */
[----:B------:R-:W-:Y:S02]  /*d820*/  UIADD3.X UR34, ~UR25, UR34, URZ, UP2, !UPT ;  /* 0x0000002219227290 */ /* 0x000fe400097fe53f */
[----:B------:R-:W-:Y:S02]  /*d830*/  UIADD3 UR25, UP2, -UR32, UR27, URZ ;  /* 0x0000001b20197290 */ /* 0x000fe4000ff5e13f */
[----:B------:R-:W-:Y:S02]  /*d840*/  UISETP.GE.U32.AND.EX UP1, UPT, UR34, UR35, UPT, UP1 ;  /* 0x000000232200728c */ /* 0x000fe4000bf26110 */
[----:B------:R-:W-:-:S02]  /*d850*/  UIADD3 UR24, UR28, 0x1, URZ ;  /* 0x000000011c187890 */ /* 0x000fc4000fffe03f */
[----:B------:R-:W-:Y:S02]  /*d860*/  UIADD3.X UR26, ~UR35, UR34, URZ, UP2, !UPT ;  /* 0x00000022231a7290 */ /* 0x000fe400097fe53f */
[----:B------:R-:W-:Y:S02]  /*d870*/  USEL UR25, UR25, UR27, UP1 ;  /* 0x0000001b19197287 */ /* 0x000fe40008800000 */
[----:B------:R-:W-:Y:S02]  /*d880*/  USEL UR26, UR26, UR34, UP1 ;  /* 0x000000221a1a7287 */ /* 0x000fe40008800000 */
[----:B------:R-:W-:Y:S02]  /*d890*/  USEL UR28, UR24, UR28, UP1 ;  /* 0x0000001c181c7287 */ /* 0x000fe40008800000 */
[----:B------:R-:W-:Y:S02]  /*d8a0*/  UISETP.GE.U32.AND UP1, UPT, UR25, UR32, UPT ;  /* 0x000000201900728c */ /* 0x000fe4000bf26070 */
[----:B------:R-:W-:-:S02]  /*d8b0*/  UISETP.NE.U32.AND UP2, UPT, UR32, URZ, UPT ;  /* 0x0000003f2000728c */ /* 0x000fc4000bf45070 */
[----:B------:R-:W-:Y:S02]  /*d8c0*/  UIADD3 UR24, UR28, 0x1, URZ ;  /* 0x000000011c187890 */ /* 0x000fe4000fffe03f */
[----:B------:R-:W-:Y:S02]  /*d8d0*/  UISETP.GE.U32.AND.EX UP1, UPT, UR26, UR35, UPT, UP1 ;  /* 0x000000231a00728c */ /* 0x000fe4000bf26110 */
[----:B------:R-:W-:Y:S02]  /*d8e0*/  UISETP.NE.AND.EX UP2, UPT, UR35, URZ, UPT, UP2 ;  /* 0x0000003f2300728c */ /* 0x000fe4000bf45320 */
[----:B------:R-:W-:-:S04]  /*d8f0*/  USEL UR24, UR24, UR28, UP1 ;  /* 0x0000001c18187287 */ /* 0x000fc80008800000 */
[----:B------:R-:W-:Y:S01]  /*d900*/  USEL UR25, UR24, 0xffffffff, UP2 ;  /* 0xffffffff18197887 */ /* 0x000fe20009000000 */
[----:B------:R-:W-:Y:S11]  /*d910*/  RET.REL.NODEC R2 `(_ZN7cutlass13device_kernelINS_4gemm6kernel13GemmUniversalINS1_17GroupProblemShapeIN4cute5tupleIJiiiEEEEENS1_10collective13CollectiveMmaINS1_39MainloopSm90ArrayTmaGmmaWarpSpecializedILi6ENS6_IJNS5_1CILi1EEESD_SD_EEENS1_43KernelPtrArrayTmaWarpSpecializedCooperativeEEENS6_IJNSC_ILi128EEESH_NSC_ILi64EEEEEENS_10bfloat16_tEPNS6_IJlSD_NSC_ILi0EEEEEESK_SN_NS5_8TiledMMAINS5_8MMA_AtomIJNS5_4SM904GMMA28MMA_64x128x16_F32BF16BF16_SSILNSR_5MajorE0ELST_0ELNSR_7ScaleInE1ELSU_1EEEEEENS5_6LayoutINS6_IJNSC_ILi2EEESD_SD_EEENS6_IJSD_SL_SL_EEEEENS6_IJNS5_10UnderscoreES12_S12_EEEEENS5_13SM90_TMA_LOADENS5_14ComposedLayoutINS5_7SwizzleILi3ELi4ELi3EEENS5_18smem_ptr_flag_bitsILi16EEENSX_INS6_IJNSC_ILi8EEESI_EEENS6_IJSI_SD_EEEEEEEvNS5_8identityES15_S1F_vS1G_EENS_8epilogue10collective18CollectiveEpilogueINS1I_30Sm90PtrArrayTmaWarpSpecializedILi4ELi2ELi16ELb1ELb0ELi2EEEJSJ_NS6_IJSH_NSC_ILi32EEEEEENS_6half_tEPNS6_IJSD_lSL_EEES1P_S1R_NS1I_6fusion15FusionCallbacksIS1M_NS1S_17LinearCombinationIS1P_fS1P_fLNS_15FloatRoundStyleE2EEESJ_S1O_JEEES15_NS16_IS18_S1A_NSX_INS6_IJSI_S1B_EEENS6_IJSD_SI_EEEEEEENS5_17SM75_U16x8_LDSM_TENS5_14SM90_TMA_STOREES21_NS5_17SM90_U16x8_STSM_TENS5_9Copy_AtomIJNS5_17SM90_U32x4_STSM_NES1P_EEEvEEEvvEEEEvNT_6ParamsE) ;  /* 0xffffff2402b87950 */ /* 0x000ff60003c3ffff */
.L_x_269:
[----:B------:R-:W-:-:S00]  /*d920*/  BRA `(.L_x_269) ;  /* 0xfffffffc00fc7947 */ /* 0x000fc0000383ffff */
[----:B------:R-:W-:-:S00]  /*d930*/  NOP ;  /* 0x0000000000007918 */ /* 0x000fc00000000000 */
        /* <DEDUP_REMOVED lines=12> */
.L_x_270:


//--------------------- .nv.global.init           --------------------------
	.section	.nv.global.init,"aw",@progbits
.nv.global.init:
	.type		$str$24,@object
	.size		$str$24,($str$25 - $str$24)
$str$24:
        /*0000*/ 	.byte	0x28, 0x61, 0x64, 0x64, 0x72, 0x65, 0x73, 0x73, 0x20, 0x26, 0x20, 0x6d, 0x61, 0x73, 0x6b, 0x29
        /*0010*/ 	.byte	0x20, 0x3d, 0x3d, 0x20, 0x30, 0x00
	.type		$str$25,@object
	.size		$str$25,(__unnamed_1 - $str$25)
$str$25:
        /*0016*/ 	.byte	0x2f, 0x74, 0x6d, 0x70, 0x2f, 0x63, 0x75, 0x74, 0x6c, 0x61, 0x73, 0x73, 0x5f, 0x73, 0x77, 0x65
        /*0026*/ 	.byte	0x65, 0x70, 0x5f, 0x73, 0x72, 0x63, 0x2f, 0x69, 0x6e, 0x63, 0x6c, 0x75, 0x64, 0x65, 0x2f, 0x63
        /*0036*/ 	.byte	0x75, 0x74, 0x65, 0x2f, 0x70, 0x6f, 0x69, 0x6e, 0x74, 0x65, 0x72, 0x5f, 0x66, 0x6c, 0x61, 0x67
        /*0046*/ 	.byte	0x67, 0x65, 0x64, 0x2e, 0x68, 0x70, 0x70, 0x00
	.type		__unnamed_1,@object
	.size		__unnamed_1,(.L_0 - __unnamed_1)
__unnamed_1:
        /*004e*/ 	.byte	0x61, 0x75, 0x74, 0x6f, 0x20, 0x63, 0x75, 0x74, 0x65, 0x3a, 0x3a, 0x61, 0x73, 0x5f, 0x70, 0x6f
        /* <DEDUP_REMOVED lines=27> */
        /*020e*/ 	.byte	0x30, 0x39, 0x36, 0x3e, 0x3e, 0x3e, 0x3e, 0x3e, 0x5d, 0x00
.L_0:


//--------------------- .nv.shared._ZN7cutlass13device_kernelINS_4gemm6kernel13GemmUniversalINS1_17GroupProblemShapeIN4cute5tupleIJiiiEEEEENS1_10collective13CollectiveMmaINS1_39MainloopSm90ArrayTmaGmmaWarpSpecializedILi6ENS6_IJNS5_1CILi1EEESD_SD_EEENS1_43KernelPtrArrayTmaWarpSpecializedCooperativeEEENS6_IJNSC_ILi128EEESH_NSC_ILi64EEEEEENS_10bfloat16_tEPNS6_IJlSD_NSC_ILi0EEEEEESK_SN_NS5_8TiledMMAINS5_8MMA_AtomIJNS5_4SM904GMMA28MMA_64x128x16_F32BF16BF16_SSILNSR_5MajorE0ELST_0ELNSR_7ScaleInE1ELSU_1EEEEEENS5_6LayoutINS6_IJNSC_ILi2EEESD_SD_EEENS6_IJSD_SL_SL_EEEEENS6_IJNS5_10UnderscoreES12_S12_EEEEENS5_13SM90_TMA_LOADENS5_14ComposedLayoutINS5_7SwizzleILi3ELi4ELi3EEENS5_18smem_ptr_flag_bitsILi16EEENSX_INS6_IJNSC_ILi8EEESI_EEENS6_IJSI_SD_EEEEEEEvNS5_8identityES15_S1F_vS1G_EENS_8epilogue10collective18CollectiveEpilogueINS1I_30Sm90PtrArrayTmaWarpSpecializedILi4ELi2ELi16ELb1ELb0ELi2EEEJSJ_NS6_IJSH_NSC_ILi32EEEEEENS_6half_tEPNS6_IJSD_lSL_EEES1P_S1R_NS1I_6fusion15FusionCallbacksIS1M_NS1S_17LinearCombinationIS1P_fS1P_fLNS_15FloatRoundStyleE2EEESJ_S1O_JEEES15_NS16_IS18_S1A_NSX_INS6_IJSI_S1B_EEENS6_IJSD_SI_EEEEEEENS5_17SM75_U16x8_LDSM_TENS5_14SM90_TMA_STOREES21_NS5_17SM90_U16x8_STSM_TENS5_9Copy_AtomIJNS5_17SM90_U32x4_STSM_NES1P_EEEvEEEvvEEEEvNT_6ParamsE --------------------------
	.section	.nv.shared._ZN7cutlass13device_kernelINS_4gemm6kernel13GemmUniversalINS1_17GroupProblemShapeIN4cute5tupleIJiiiEEEEENS1_10collective13CollectiveMmaINS1_39MainloopSm90ArrayTmaGmmaWarpSpecializedILi6ENS6_IJNS5_1CILi1EEESD_SD_EEENS1_43KernelPtrArrayTmaWarpSpecializedCooperativeEEENS6_IJNSC_ILi128EEESH_NSC_ILi64EEEEEENS_10bfloat16_tEPNS6_IJlSD_NSC_ILi0EEEEEESK_SN_NS5_8TiledMMAINS5_8MMA_AtomIJNS5_4SM904GMMA28MMA_64x128x16_F32BF16BF16_SSILNSR_5MajorE0ELST_0ELNSR_7ScaleInE1ELSU_1EEEEEENS5_6LayoutINS6_IJNSC_ILi2EEESD_SD_EEENS6_IJSD_SL_SL_EEEEENS6_IJNS5_10UnderscoreES12_S12_EEEEENS5_13SM90_TMA_LOADENS5_14ComposedLayoutINS5_7SwizzleILi3ELi4ELi3EEENS5_18smem_ptr_flag_bitsILi16EEENSX_INS6_IJNSC_ILi8EEESI_EEENS6_IJSI_SD_EEEEEEEvNS5_8identityES15_S1F_vS1G_EENS_8epilogue10collective18CollectiveEpilogueINS1I_30Sm90PtrArrayTmaWarpSpecializedILi4ELi2ELi16ELb1ELb0ELi2EEEJSJ_NS6_IJSH_NSC_ILi32EEEEEENS_6half_tEPNS6_IJSD_lSL_EEES1P_S1R_NS1I_6fusion15FusionCallbacksIS1M_NS1S_17LinearCombinationIS1P_fS1P_fLNS_15FloatRoundStyleE2EEESJ_S1O_JEEES15_NS16_IS18_S1A_NSX_INS6_IJSI_S1B_EEENS6_IJSD_SI_EEEEEEENS5_17SM75_U16x8_LDSM_TENS5_14SM90_TMA_STOREES21_NS5_17SM90_U16x8_STSM_TENS5_9Copy_AtomIJNS5_17SM90_U32x4_STSM_NES1P_EEEvEEEvvEEEEvNT_6ParamsE,"aw",@nobits
	.sectionflags	@""
	.align	16
	.zero		1024


//--------------------- .nv.shared.reserved.0     --------------------------
	.section	.nv.shared.reserved.0,"aw",@nobits
	.weak		__nv_reservedSMEM_offset_0_alias
	.size		__nv_reservedSMEM_offset_0_alias, 0, 0
	.other		__nv_reservedSMEM_offset_0_alias,@"STO_CUDA_RESERVED_SHARED STV_DEFAULT"
__nv_reservedSMEM_offset_0_alias:
	.zero		0


//--------------------- .nv.global                --------------------------
	.section	.nv.global,"aw",@nobits
.nv.global:
	.type		_ZN39_INTERNAL_08be9122_4_k_cu_5c2f587d_26974cute1_E,@object
	.size		_ZN39_INTERNAL_08be9122_4_k_cu_5c2f587d_26974cute1_E,(_ZN39_INTERNAL_08be9122_4_k_cu_5c2f587d_26974cuda3std3__45__cpo6cbeginE - _ZN39_INTERNAL_08be9122_4_k_cu_5c2f587d_26974cute1_E)
_ZN39_INTERNAL_08be9122_4_k_cu_5c2f587d_26974cute1_E:
	.zero		1
	.type		_ZN39_INTERNAL_08be9122_4_k_cu_5c2f587d_26974cuda3std3__45__cpo6cbeginE,@object
	.size		_ZN39_INTERNAL_08be9122_4_k_cu_5c2f587d_26974cuda3std3__45__cpo6cbeginE,(_ZN39_INTERNAL_08be9122_4_k_cu_5c2f587d_26974cuda3std3__48in_placeE - _ZN39_INTERNAL_08be9122_4_k_cu_5c2f587d_26974cuda3std3__45__cpo6cbeginE)
_ZN39_INTERNAL_08be9122_4_k_cu_5c2f587d_26974cuda3std3__45__cpo6cbeginE:
	.zero		1
	.type		_ZN39_INTERNAL_08be9122_4_k_cu_5c2f587d_26974cuda3std3__48in_placeE,@object
	.size		_ZN39_INTERNAL_08be9122_4_k_cu_5c2f587d_26974cuda3std3__48in_placeE,(_ZN39_INTERNAL_08be9122_4_k_cu_5c2f587d_26974cuda3std6ranges3__45__cpo9iter_moveE - _ZN39_INTERNAL_08be9122_4_k_cu_5c2f587d_26974cuda3std3__48in_placeE)
_ZN39_INTERNAL_08be9122_4_k_cu_5c2f587d_26974cuda3std3__48in_placeE:
	.zero		1
	.type		_ZN39_INTERNAL_08be9122_4_k_cu_5c2f587d_26974cuda3std6ranges3__45__cpo9iter_moveE,@object
	.size		_ZN39_INTERNAL_08be9122_4_k_cu_5c2f587d_26974cuda3std6ranges3__45__cpo9iter_moveE,(_ZN39_INTERNAL_08be9122_4_k_cu_5c2f587d_26974cuda3std3__45__cpo5beginE - _ZN39_INTERNAL_08be9122_4_k_cu_5c2f587d_26974cuda3std6ranges3__45__cpo9iter_moveE)
_ZN39_INTERNAL_08be9122_4_k_cu_5c2f587d_26974cuda3std6ranges3__45__cpo9iter_moveE:
	.zero		1
	.type		_ZN39_INTERNAL_08be9122_4_k_cu_5c2f587d_26974cuda3std3__45__cpo5beginE,@object
	.size		_ZN39_INTERNAL_08be9122_4_k_cu_5c2f587d_26974cuda3std3__45__cpo5beginE,(_ZN39_INTERNAL_08be9122_4_k_cu_5c2f587d_26974cuda3std3__441_GLOBAL__N__08be9122_4_k_cu_5c2f587d_26976ignoreE - _ZN39_INTERNAL_08be9122_4_k_cu_5c2f587d_26974cuda3std3__45__cpo5beginE)
_ZN39_INTERNAL_08be9122_4_k_cu_5c2f587d_26974cuda3std3__45__cpo5beginE:
	.zero		1
	.type		_ZN39_INTERNAL_08be9122_4_k_cu_5c2f587d_26974cuda3std3__441_GLOBAL__N__08be9122_4_k_cu_5c2f587d_26976ignoreE,@object
	.size		_ZN39_INTERNAL_08be9122_4_k_cu_5c2f587d_26974cuda3std3__441_GLOBAL__N__08be9122_4_k_cu_5c2f587d_26976ignoreE,(_ZN39_INTERNAL_08be9122_4_k_cu_5c2f587d_26974cute7productE - _ZN39_INTERNAL_08be9122_4_k_cu_5c2f587d_26974cuda3std3__441_GLOBAL__N__08be9122_4_k_cu_5c2f587d_26976ignoreE)
_ZN39_INTERNAL_08be9122_4_k_cu_5c2f587d_26974cuda3std3__441_GLOBAL__N__08be9122_4_k_cu_5c2f587d_26976ignoreE:
	.zero		1
	.type		_ZN39_INTERNAL_08be9122_4_k_cu_5c2f587d_26974cute7productE,@object
	.size		_ZN39_INTERNAL_08be9122_4_k_cu_5c2f587d_26974cute7productE,(_ZN39_INTERNAL_08be9122_4_k_cu_5c2f587d_26974cuda3std3__45__cpo3endE - _ZN39_INTERNAL_08be9122_4_k_cu_5c2f587d_26974cute7productE)
_ZN39_INTERNAL_08be9122_4_k_cu_5c2f587d_26974cute7productE:
	.zero		1
	.type		_ZN39_INTERNAL_08be9122_4_k_cu_5c2f587d_26974cuda3std3__45__cpo3endE,@object
	.size		_ZN39_INTERNAL_08be9122_4_k_cu_5c2f587d_26974cuda3std3__45__cpo3endE,(_ZN39_INTERNAL_08be9122_4_k_cu_5c2f587d_26974cuda3std3__419piecewise_constructE - _ZN39_INTERNAL_08be9122_4_k_cu_5c2f587d_26974cuda3std3__45__cpo3endE)
_ZN39_INTERNAL_08be9122_4_k_cu_5c2f587d_26974cuda3std3__45__cpo3endE:
	.zero		1
	.type		_ZN39_INTERNAL_08be9122_4_k_cu_5c2f587d_26974cuda3std3__419piecewise_constructE,@object
	.size		_ZN39_INTERNAL_08be9122_4_k_cu_5c2f587d_26974cuda3std3__419piecewise_constructE,(_ZN39_INTERNAL_08be9122_4_k_cu_5c2f587d_26974cuda3std3__45__cpo4cendE - _ZN39_INTERNAL_08be9122_4_k_cu_5c2f587d_26974cuda3std3__419piecewise_constructE)
_ZN39_INTERNAL_08be9122_4_k_cu_5c2f587d_26974cuda3std3__419piecewise_constructE:
	.zero		1
	.type		_ZN39_INTERNAL_08be9122_4_k_cu_5c2f587d_26974cuda3std3__45__cpo4cendE,@object
	.size		_ZN39_INTERNAL_08be9122_4_k_cu_5c2f587d_26974cuda3std3__45__cpo4cendE,(_ZN39_INTERNAL_08be9122_4_k_cu_5c2f587d_26974cuda3std6ranges3__45__cpo4swapE - _ZN39_INTERNAL_08be9122_4_k_cu_5c2f587d_26974cuda3std3__45__cpo4cendE)
_ZN39_INTERNAL_08be9122_4_k_cu_5c2f587d_26974cuda3std3__45__cpo4cendE:
	.zero		1
	.type		_ZN39_INTERNAL_08be9122_4_k_cu_5c2f587d_26974cuda3std6ranges3__45__cpo4swapE,@object
	.size		_ZN39_INTERNAL_08be9122_4_k_cu_5c2f587d_26974cuda3std6ranges3__45__cpo4swapE,(.L_8 - _ZN39_INTERNAL_08be9122_4_k_cu_5c2f587d_26974cuda3std6ranges3__45__cpo4swapE)
_ZN39_INTERNAL_08be9122_4_k_cu_5c2f587d_26974cuda3std6ranges3__45__cpo4swapE:
	.zero		1
.L_8:


//--------------------- .nv.constant0._ZN7cutlass13device_kernelINS_4gemm6kernel13GemmUniversalINS1_17GroupProblemShapeIN4cute5tupleIJiiiEEEEENS1_10collective13CollectiveMmaINS1_39MainloopSm90ArrayTmaGmmaWarpSpecializedILi6ENS6_IJNS5_1CILi1EEESD_SD_EEENS1_43KernelPtrArrayTmaWarpSpecializedCooperativeEEENS6_IJNSC_ILi128EEESH_NSC_ILi64EEEEEENS_10bfloat16_tEPNS6_IJlSD_NSC_ILi0EEEEEESK_SN_NS5_8TiledMMAINS5_8MMA_AtomIJNS5_4SM904GMMA28MMA_64x128x16_F32BF16BF16_SSILNSR_5MajorE0ELST_0ELNSR_7ScaleInE1ELSU_1EEEEEENS5_6LayoutINS6_IJNSC_ILi2EEESD_SD_EEENS6_IJSD_SL_SL_EEEEENS6_IJNS5_10UnderscoreES12_S12_EEEEENS5_13SM90_TMA_LOADENS5_14ComposedLayoutINS5_7SwizzleILi3ELi4ELi3EEENS5_18smem_ptr_flag_bitsILi16EEENSX_INS6_IJNSC_ILi8EEESI_EEENS6_IJSI_SD_EEEEEEEvNS5_8identityES15_S1F_vS1G_EENS_8epilogue10collective18CollectiveEpilogueINS1I_30Sm90PtrArrayTmaWarpSpecializedILi4ELi2ELi16ELb1ELb0ELi2EEEJSJ_NS6_IJSH_NSC_ILi32EEEEEENS_6half_tEPNS6_IJSD_lSL_EEES1P_S1R_NS1I_6fusion15FusionCallbacksIS1M_NS1S_17LinearCombinationIS1P_fS1P_fLNS_15FloatRoundStyleE2EEESJ_S1O_JEEES15_NS16_IS18_S1A_NSX_INS6_IJSI_S1B_EEENS6_IJSD_SI_EEEEEEENS5_17SM75_U16x8_LDSM_TENS5_14SM90_TMA_STOREES21_NS5_17SM90_U16x8_STSM_TENS5_9Copy_AtomIJNS5_17SM90_U32x4_STSM_NES1P_EEEvEEEvvEEEEvNT_6ParamsE --------------------------
	.section	.nv.constant0._ZN7cutlass13device_kernelINS_4gemm6kernel13GemmUniversalINS1_17GroupProblemShapeIN4cute5tupleIJiiiEEEEENS1_10collective13CollectiveMmaINS1_39MainloopSm90ArrayTmaGmmaWarpSpecializedILi6ENS6_IJNS5_1CILi1EEESD_SD_EEENS1_43KernelPtrArrayTmaWarpSpecializedCooperativeEEENS6_IJNSC_ILi128EEESH_NSC_ILi64EEEEEENS_10bfloat16_tEPNS6_IJlSD_NSC_ILi0EEEEEESK_SN_NS5_8TiledMMAINS5_8MMA_AtomIJNS5_4SM904GMMA28MMA_64x128x16_F32BF16BF16_SSILNSR_5MajorE0ELST_0ELNSR_7ScaleInE1ELSU_1EEEEEENS5_6LayoutINS6_IJNSC_ILi2EEESD_SD_EEENS6_IJSD_SL_SL_EEEEENS6_IJNS5_10UnderscoreES12_S12_EEEEENS5_13SM90_TMA_LOADENS5_14ComposedLayoutINS5_7SwizzleILi3ELi4ELi3EEENS5_18smem_ptr_flag_bitsILi16EEENSX_INS6_IJNSC_ILi8EEESI_EEENS6_IJSI_SD_EEEEEEEvNS5_8identityES15_S1F_vS1G_EENS_8epilogue10collective18CollectiveEpilogueINS1I_30Sm90PtrArrayTmaWarpSpecializedILi4ELi2ELi16ELb1ELb0ELi2EEEJSJ_NS6_IJSH_NSC_ILi32EEEEEENS_6half_tEPNS6_IJSD_lSL_EEES1P_S1R_NS1I_6fusion15FusionCallbacksIS1M_NS1S_17LinearCombinationIS1P_fS1P_fLNS_15FloatRoundStyleE2EEESJ_S1O_JEEES15_NS16_IS18_S1A_NSX_INS6_IJSI_S1B_EEENS6_IJSD_SI_EEEEEEENS5_17SM75_U16x8_LDSM_TENS5_14SM90_TMA_STOREES21_NS5_17SM90_U16x8_STSM_TENS5_9Copy_AtomIJNS5_17SM90_U32x4_STSM_NES1P_EEEvEEEvvEEEEvNT_6ParamsE,"a",@progbits
	.sectionflags	@""
	.align	4
.nv.constant0._ZN7cutlass13device_kernelINS_4gemm6kernel13GemmUniversalINS1_17GroupProblemShapeIN4cute5tupleIJiiiEEEEENS1_10collective13CollectiveMmaINS1_39MainloopSm90ArrayTmaGmmaWarpSpecializedILi6ENS6_IJNS5_1CILi1EEESD_SD_EEENS1_43KernelPtrArrayTmaWarpSpecializedCooperativeEEENS6_IJNSC_ILi128EEESH_NSC_ILi64EEEEEENS_10bfloat16_tEPNS6_IJlSD_NSC_ILi0EEEEEESK_SN_NS5_8TiledMMAINS5_8MMA_AtomIJNS5_4SM904GMMA28MMA_64x128x16_F32BF16BF16_SSILNSR_5MajorE0ELST_0ELNSR_7ScaleInE1ELSU_1EEEEEENS5_6LayoutINS6_IJNSC_ILi2EEESD_SD_EEENS6_IJSD_SL_SL_EEEEENS6_IJNS5_10UnderscoreES12_S12_EEEEENS5_13SM90_TMA_LOADENS5_14ComposedLayoutINS5_7SwizzleILi3ELi4ELi3EEENS5_18smem_ptr_flag_bitsILi16EEENSX_INS6_IJNSC_ILi8EEESI_EEENS6_IJSI_SD_EEEEEEEvNS5_8identityES15_S1F_vS1G_EENS_8epilogue10collective18CollectiveEpilogueINS1I_30Sm90PtrArrayTmaWarpSpecializedILi4ELi2ELi16ELb1ELb0ELi2EEEJSJ_NS6_IJSH_NSC_ILi32EEEEEENS_6half_tEPNS6_IJSD_lSL_EEES1P_S1R_NS1I_6fusion15FusionCallbacksIS1M_NS1S_17LinearCombinationIS1P_fS1P_fLNS_15FloatRoundStyleE2EEESJ_S1O_JEEES15_NS16_IS18_S1A_NSX_INS6_IJSI_S1B_EEENS6_IJSD_SI_EEEEEEENS5_17SM75_U16x8_LDSM_TENS5_14SM90_TMA_STOREES21_NS5_17SM90_U16x8_STSM_TENS5_9Copy_AtomIJNS5_17SM90_U32x4_STSM_NES1P_EEEvEEEvvEEEEvNT_6ParamsE:
	.zero		2432


//--------------------- SYMBOLS --------------------------

	.type		.nv.reservedSmem.offset0,@object
	.size		.nv.reservedSmem.offset0,0x4
	.type		__assertfail,@function
